//
// Generated by NVIDIA NVVM Compiler
//
// Compiler Build ID: CL-36424714
// Cuda compilation tools, release 13.0, V13.0.88
// Based on NVVM 20.0.0
//

.version 9.0
.target sm_100
.address_size 64

	// .globl	kdj_batch_f32

.visible .entry kdj_batch_f32(
	.param .u64 .ptr .align 1 kdj_batch_f32_param_0,
	.param .u64 .ptr .align 1 kdj_batch_f32_param_1,
	.param .u64 .ptr .align 1 kdj_batch_f32_param_2,
	.param .u64 .ptr .align 1 kdj_batch_f32_param_3,
	.param .u64 .ptr .align 1 kdj_batch_f32_param_4,
	.param .u64 .ptr .align 1 kdj_batch_f32_param_5,
	.param .u64 .ptr .align 1 kdj_batch_f32_param_6,
	.param .u64 .ptr .align 1 kdj_batch_f32_param_7,
	.param .u64 .ptr .align 1 kdj_batch_f32_param_8,
	.param .u64 .ptr .align 1 kdj_batch_f32_param_9,
	.param .u64 .ptr .align 1 kdj_batch_f32_param_10,
	.param .u64 .ptr .align 1 kdj_batch_f32_param_11,
	.param .u64 .ptr .align 1 kdj_batch_f32_param_12,
	.param .u32 kdj_batch_f32_param_13,
	.param .u32 kdj_batch_f32_param_14,
	.param .u32 kdj_batch_f32_param_15,
	.param .u32 kdj_batch_f32_param_16,
	.param .u64 .ptr .align 1 kdj_batch_f32_param_17,
	.param .u64 .ptr .align 1 kdj_batch_f32_param_18,
	.param .u64 .ptr .align 1 kdj_batch_f32_param_19
)
{
	.reg .pred 	%p<259>;
	.reg .b32 	%r<505>;
	.reg .b32 	%f<790>;
	.reg .b64 	%rd<248>;

	ld.param.u64 	%rd52, [kdj_batch_f32_param_5];
	ld.param.u64 	%rd53, [kdj_batch_f32_param_6];
	ld.param.u32 	%r280, [kdj_batch_f32_param_13];
	ld.param.u32 	%r281, [kdj_batch_f32_param_14];
	ld.param.u32 	%r283, [kdj_batch_f32_param_16];
	ld.param.u64 	%rd54, [kdj_batch_f32_param_17];
	ld.param.u64 	%rd55, [kdj_batch_f32_param_18];
	ld.param.u64 	%rd56, [kdj_batch_f32_param_19];
	cvta.to.global.u64 	%rd1, %rd53;
	cvta.to.global.u64 	%rd2, %rd52;
	cvta.to.global.u64 	%rd3, %rd56;
	cvta.to.global.u64 	%rd4, %rd55;
	cvta.to.global.u64 	%rd5, %rd54;
	mov.u32 	%r1, %ctaid.x;
	setp.ge.s32 	%p1, %r1, %r283;
	@%p1 bra 	$L__BB0_247;
	mul.lo.s32 	%r2, %r280, %r1;
	mov.u32 	%r3, %tid.x;
	setp.ge.s32 	%p2, %r3, %r280;
	@%p2 bra 	$L__BB0_4;
	mov.u32 	%r4, %ntid.x;
	mov.u32 	%r393, %r3;
$L__BB0_3:
	add.s32 	%r284, %r393, %r2;
	mul.wide.s32 	%rd57, %r284, 4;
	add.s64 	%rd58, %rd5, %rd57;
	mov.b32 	%r285, 2147483647;
	st.global.u32 	[%rd58], %r285;
	add.s64 	%rd59, %rd4, %rd57;
	st.global.u32 	[%rd59], %r285;
	add.s64 	%rd60, %rd3, %rd57;
	st.global.u32 	[%rd60], %r285;
	add.s32 	%r393, %r393, %r4;
	setp.lt.s32 	%p3, %r393, %r280;
	@%p3 bra 	$L__BB0_3;
$L__BB0_4:
	bar.sync 	0;
	setp.lt.s32 	%p4, %r281, 0;
	setp.ge.s32 	%p5, %r281, %r280;
	or.pred  	%p6, %p4, %p5;
	@%p6 bra 	$L__BB0_247;
	ld.param.u32 	%r391, [kdj_batch_f32_param_15];
	ld.param.u64 	%rd245, [kdj_batch_f32_param_10];
	ld.param.u64 	%rd244, [kdj_batch_f32_param_9];
	ld.param.u64 	%rd243, [kdj_batch_f32_param_8];
	cvta.to.global.u64 	%rd61, %rd243;
	mul.wide.u32 	%rd62, %r1, 4;
	add.s64 	%rd63, %rd61, %rd62;
	ld.global.nc.u32 	%r7, [%rd63];
	cvta.to.global.u64 	%rd64, %rd244;
	add.s64 	%rd65, %rd64, %rd62;
	ld.global.nc.u32 	%r286, [%rd65];
	cvta.to.global.u64 	%rd66, %rd245;
	add.s64 	%rd67, %rd66, %rd62;
	ld.global.nc.u32 	%r287, [%rd67];
	min.s32 	%r288, %r7, %r286;
	min.s32 	%r289, %r288, %r287;
	min.s32 	%r290, %r391, %r289;
	setp.lt.s32 	%p7, %r290, 1;
	@%p7 bra 	$L__BB0_247;
	add.s32 	%r10, %r7, %r281;
	add.s32 	%r11, %r10, -1;
	setp.gt.s32 	%p8, %r10, %r280;
	@%p8 bra 	$L__BB0_247;
	ld.param.u32 	%r392, [kdj_batch_f32_param_15];
	ld.param.u64 	%rd247, [kdj_batch_f32_param_12];
	ld.param.u64 	%rd246, [kdj_batch_f32_param_11];
	ld.param.u64 	%rd239, [kdj_batch_f32_param_3];
	cvta.to.global.u64 	%rd68, %rd246;
	add.s64 	%rd70, %rd68, %rd62;
	ld.global.nc.u32 	%r12, [%rd70];
	cvta.to.global.u64 	%rd71, %rd247;
	add.s64 	%rd72, %rd71, %rd62;
	ld.global.nc.u32 	%r13, [%rd72];
	cvta.to.global.u64 	%rd73, %rd239;
	mul.wide.u32 	%rd74, %r7, 4;
	add.s64 	%rd75, %rd73, %rd74;
	ld.global.nc.u32 	%r14, [%rd75];
	setp.ge.u32 	%p9, %r14, %r392;
	@%p9 bra 	$L__BB0_247;
	ld.param.u64 	%rd240, [kdj_batch_f32_param_4];
	mov.b32 	%r291, -1;
	shl.b32 	%r15, %r291, %r14;
	cvta.to.global.u64 	%rd76, %rd240;
	mul.wide.u32 	%rd77, %r14, 4;
	add.s64 	%rd78, %rd76, %rd77;
	ld.global.nc.u32 	%r16, [%rd78];
	and.b32  	%r397, %r3, 31;
	setp.gt.u32 	%p10, %r3, 31;
	@%p10 bra 	$L__BB0_44;
	setp.ge.s32 	%p11, %r397, %r11;
	@%p11 bra 	$L__BB0_21;
	sub.s32 	%r292, %r10, %r3;
	add.s32 	%r18, %r292, -2;
	shr.u32 	%r293, %r18, 5;
	add.s32 	%r19, %r293, 1;
	setp.lt.u32 	%p12, %r18, 224;
	@%p12 bra 	$L__BB0_13;
	and.b32  	%r294, %r19, 268435448;
	neg.s32 	%r395, %r294;
	add.s32 	%r394, %r2, %r397;
$L__BB0_12:
	.pragma "nounroll";
	mul.wide.s32 	%rd79, %r394, 4;
	add.s64 	%rd80, %rd3, %rd79;
	mov.b32 	%r295, 2147483647;
	st.global.u32 	[%rd80], %r295;
	st.global.u32 	[%rd80+128], %r295;
	st.global.u32 	[%rd80+256], %r295;
	st.global.u32 	[%rd80+384], %r295;
	st.global.u32 	[%rd80+512], %r295;
	st.global.u32 	[%rd80+640], %r295;
	st.global.u32 	[%rd80+768], %r295;
	st.global.u32 	[%rd80+896], %r295;
	add.s32 	%r397, %r397, 256;
	add.s32 	%r395, %r395, 8;
	add.s32 	%r394, %r394, 256;
	setp.ne.s32 	%p13, %r395, 0;
	@%p13 bra 	$L__BB0_12;
$L__BB0_13:
	and.b32  	%r29, %r19, 7;
	setp.eq.s32 	%p14, %r29, 0;
	@%p14 bra 	$L__BB0_21;
	setp.lt.u32 	%p15, %r29, 4;
	@%p15 bra 	$L__BB0_16;
	add.s32 	%r296, %r397, %r2;
	mul.wide.s32 	%rd81, %r296, 4;
	add.s64 	%rd82, %rd3, %rd81;
	mov.b32 	%r297, 2147483647;
	st.global.u32 	[%rd82], %r297;
	st.global.u32 	[%rd82+128], %r297;
	st.global.u32 	[%rd82+256], %r297;
	st.global.u32 	[%rd82+384], %r297;
	add.s32 	%r397, %r397, 128;
$L__BB0_16:
	and.b32  	%r298, %r19, 3;
	setp.eq.s32 	%p16, %r298, 0;
	@%p16 bra 	$L__BB0_21;
	setp.eq.s32 	%p17, %r298, 1;
	@%p17 bra 	$L__BB0_19;
	add.s32 	%r299, %r397, %r2;
	mul.wide.s32 	%rd83, %r299, 4;
	add.s64 	%rd84, %rd3, %rd83;
	mov.b32 	%r300, 2147483647;
	st.global.u32 	[%rd84], %r300;
	st.global.u32 	[%rd84+128], %r300;
	add.s32 	%r397, %r397, 64;
$L__BB0_19:
	and.b32  	%r301, %r18, 32;
	setp.ne.s32 	%p18, %r301, 0;
	@%p18 bra 	$L__BB0_21;
	add.s32 	%r302, %r397, %r2;
	mul.wide.s32 	%rd85, %r302, 4;
	add.s64 	%rd86, %rd3, %rd85;
	mov.b32 	%r303, 2147483647;
	st.global.u32 	[%rd86], %r303;
$L__BB0_21:
	and.b32  	%r34, %r3, 31;
	add.s32 	%r405, %r11, %r34;
	setp.ge.s32 	%p19, %r405, %r280;
	@%p19 bra 	$L__BB0_44;
	add.s32 	%r404, %r10, %r34;
	add.s32 	%r304, %r404, 31;
	max.s32 	%r305, %r280, %r304;
	add.s32 	%r306, %r10, %r3;
	sub.s32 	%r37, %r305, %r306;
	and.b32  	%r307, %r37, 96;
	setp.eq.s32 	%p20, %r307, 96;
	@%p20 bra 	$L__BB0_29;
	add.s32 	%r308, %r10, %r2;
	add.s32 	%r403, %r308, %r34;
	add.s32 	%r309, %r7, %r16;
	add.s32 	%r310, %r309, %r15;
	add.s32 	%r401, %r281, %r34;
	add.s32 	%r402, %r401, %r310;
	shr.u32 	%r311, %r37, 5;
	add.s32 	%r312, %r311, 1;
	and.b32  	%r313, %r312, 3;
	neg.s32 	%r400, %r313;
	cvt.s64.s32 	%rd92, %r16;
$L__BB0_24:
	.pragma "nounroll";
	ld.param.u64 	%rd241, [kdj_batch_f32_param_7];
	add.s32 	%r47, %r404, -1;
	add.s32 	%r314, %r401, -1;
	cvta.to.global.u64 	%rd87, %rd241;
	mul.wide.s32 	%rd88, %r47, 4;
	add.s64 	%rd89, %rd87, %rd88;
	ld.global.nc.u32 	%r315, [%rd89+4];
	cvt.s64.s32 	%rd6, %r314;
	mul.wide.s32 	%rd90, %r314, 4;
	add.s64 	%rd91, %rd87, %rd90;
	ld.global.nc.u32 	%r316, [%rd91+4];
	setp.ne.s32 	%p21, %r315, %r316;
	mov.f32 	%f637, 0f7FFFFFFF;
	@%p21 bra 	$L__BB0_27;
	ld.param.u64 	%rd234, [kdj_batch_f32_param_2];
	add.s64 	%rd93, %rd6, %rd92;
	shl.b64 	%rd94, %rd93, 2;
	add.s64 	%rd95, %rd2, %rd94;
	ld.global.nc.f32 	%f358, [%rd95+4];
	mul.wide.s32 	%rd96, %r402, 4;
	add.s64 	%rd97, %rd2, %rd96;
	ld.global.nc.f32 	%f359, [%rd97];
	max.f32 	%f360, %f358, %f359;
	add.s64 	%rd98, %rd1, %rd94;
	ld.global.nc.f32 	%f361, [%rd98+4];
	add.s64 	%rd99, %rd1, %rd96;
	ld.global.nc.f32 	%f362, [%rd99];
	min.f32 	%f363, %f361, %f362;
	cvta.to.global.u64 	%rd100, %rd234;
	mul.wide.s32 	%rd101, %r47, 4;
	add.s64 	%rd102, %rd100, %rd101;
	ld.global.nc.f32 	%f364, [%rd102];
	sub.f32 	%f365, %f360, %f363;
	setp.nan.f32 	%p22, %f360, %f360;
	setp.nan.f32 	%p23, %f363, %f363;
	or.pred  	%p24, %p22, %p23;
	setp.nan.f32 	%p25, %f364, %f364;
	or.pred  	%p26, %p24, %p25;
	setp.le.f32 	%p27, %f365, 0f00000000;
	or.pred  	%p28, %p26, %p27;
	@%p28 bra 	$L__BB0_27;
	sub.f32 	%f366, %f364, %f363;
	mov.f32 	%f367, 0f42C80000;
	div.rn.f32 	%f368, %f367, %f365;
	mul.f32 	%f637, %f366, %f368;
$L__BB0_27:
	add.s32 	%r317, %r403, -1;
	mul.wide.s32 	%rd103, %r317, 4;
	add.s64 	%rd104, %rd3, %rd103;
	st.global.f32 	[%rd104], %f637;
	add.s32 	%r404, %r404, 32;
	add.s32 	%r403, %r403, 32;
	add.s32 	%r402, %r402, 32;
	add.s32 	%r401, %r401, 32;
	add.s32 	%r400, %r400, 1;
	setp.ne.s32 	%p29, %r400, 0;
	@%p29 bra 	$L__BB0_24;
	add.s32 	%r405, %r404, -1;
$L__BB0_29:
	setp.lt.u32 	%p30, %r37, 96;
	@%p30 bra 	$L__BB0_44;
	add.s32 	%r409, %r405, 65;
	add.s32 	%r318, %r405, %r16;
	add.s32 	%r408, %r318, %r15;
	add.s32 	%r407, %r405, %r2;
	sub.s32 	%r406, %r405, %r7;
	cvt.s64.s32 	%rd109, %r16;
$L__BB0_31:
	mov.u32 	%r62, %r409;
	ld.param.u64 	%rd242, [kdj_batch_f32_param_7];
	add.s32 	%r319, %r62, -65;
	cvta.to.global.u64 	%rd105, %rd242;
	mul.wide.s32 	%rd106, %r319, 4;
	add.s64 	%rd7, %rd105, %rd106;
	ld.global.nc.u32 	%r320, [%rd7+4];
	cvt.s64.s32 	%rd107, %r406;
	mul.wide.s32 	%rd108, %r406, 4;
	add.s64 	%rd8, %rd105, %rd108;
	ld.global.nc.u32 	%r321, [%rd8+4];
	setp.ne.s32 	%p31, %r320, %r321;
	add.s64 	%rd110, %rd107, %rd109;
	shl.b64 	%rd111, %rd110, 2;
	add.s64 	%rd9, %rd1, %rd111;
	mov.f32 	%f638, 0f7FFFFFFF;
	@%p31 bra 	$L__BB0_34;
	ld.param.u64 	%rd235, [kdj_batch_f32_param_2];
	add.s32 	%r322, %r408, 1;
	cvt.s64.s32 	%rd112, %r406;
	add.s64 	%rd114, %rd112, %rd109;
	shl.b64 	%rd115, %rd114, 2;
	add.s64 	%rd116, %rd2, %rd115;
	ld.global.nc.f32 	%f371, [%rd116+4];
	mul.wide.s32 	%rd117, %r322, 4;
	add.s64 	%rd118, %rd2, %rd117;
	ld.global.nc.f32 	%f372, [%rd118];
	max.f32 	%f373, %f371, %f372;
	ld.global.nc.f32 	%f374, [%rd9+4];
	add.s64 	%rd119, %rd1, %rd117;
	ld.global.nc.f32 	%f375, [%rd119];
	min.f32 	%f376, %f374, %f375;
	cvta.to.global.u64 	%rd120, %rd235;
	add.s32 	%r323, %r62, -65;
	mul.wide.s32 	%rd121, %r323, 4;
	add.s64 	%rd122, %rd120, %rd121;
	ld.global.nc.f32 	%f377, [%rd122];
	sub.f32 	%f378, %f373, %f376;
	setp.nan.f32 	%p32, %f373, %f373;
	setp.nan.f32 	%p33, %f376, %f376;
	or.pred  	%p34, %p32, %p33;
	setp.nan.f32 	%p35, %f377, %f377;
	or.pred  	%p36, %p34, %p35;
	setp.le.f32 	%p37, %f378, 0f00000000;
	or.pred  	%p38, %p36, %p37;
	@%p38 bra 	$L__BB0_34;
	sub.f32 	%f379, %f377, %f376;
	mov.f32 	%f380, 0f42C80000;
	div.rn.f32 	%f381, %f380, %f378;
	mul.f32 	%f638, %f379, %f381;
$L__BB0_34:
	mul.wide.s32 	%rd123, %r407, 4;
	add.s64 	%rd10, %rd3, %rd123;
	st.global.f32 	[%rd10], %f638;
	ld.global.nc.u32 	%r324, [%rd7+132];
	ld.global.nc.u32 	%r325, [%rd8+132];
	setp.ne.s32 	%p39, %r324, %r325;
	mov.f32 	%f639, 0f7FFFFFFF;
	@%p39 bra 	$L__BB0_37;
	ld.param.u64 	%rd236, [kdj_batch_f32_param_2];
	add.s32 	%r326, %r408, 33;
	cvt.s64.s32 	%rd124, %r406;
	cvt.s64.s32 	%rd125, %r16;
	add.s64 	%rd126, %rd124, %rd125;
	shl.b64 	%rd127, %rd126, 2;
	add.s64 	%rd128, %rd2, %rd127;
	ld.global.nc.f32 	%f384, [%rd128+132];
	mul.wide.s32 	%rd129, %r326, 4;
	add.s64 	%rd130, %rd2, %rd129;
	ld.global.nc.f32 	%f385, [%rd130];
	max.f32 	%f386, %f384, %f385;
	ld.global.nc.f32 	%f387, [%rd9+132];
	add.s64 	%rd131, %rd1, %rd129;
	ld.global.nc.f32 	%f388, [%rd131];
	min.f32 	%f389, %f387, %f388;
	cvta.to.global.u64 	%rd132, %rd236;
	add.s32 	%r327, %r62, -65;
	mul.wide.s32 	%rd133, %r327, 4;
	add.s64 	%rd134, %rd132, %rd133;
	ld.global.nc.f32 	%f390, [%rd134+128];
	sub.f32 	%f391, %f386, %f389;
	setp.nan.f32 	%p40, %f386, %f386;
	setp.nan.f32 	%p41, %f389, %f389;
	or.pred  	%p42, %p40, %p41;
	setp.nan.f32 	%p43, %f390, %f390;
	or.pred  	%p44, %p42, %p43;
	setp.le.f32 	%p45, %f391, 0f00000000;
	or.pred  	%p46, %p44, %p45;
	@%p46 bra 	$L__BB0_37;
	sub.f32 	%f392, %f390, %f389;
	mov.f32 	%f393, 0f42C80000;
	div.rn.f32 	%f394, %f393, %f391;
	mul.f32 	%f639, %f392, %f394;
$L__BB0_37:
	st.global.f32 	[%rd10+128], %f639;
	ld.global.nc.u32 	%r328, [%rd7+260];
	ld.global.nc.u32 	%r329, [%rd8+260];
	setp.ne.s32 	%p47, %r328, %r329;
	mov.f32 	%f640, 0f7FFFFFFF;
	@%p47 bra 	$L__BB0_40;
	ld.param.u64 	%rd237, [kdj_batch_f32_param_2];
	add.s32 	%r330, %r408, 65;
	cvt.s64.s32 	%rd135, %r406;
	cvt.s64.s32 	%rd136, %r16;
	add.s64 	%rd137, %rd135, %rd136;
	shl.b64 	%rd138, %rd137, 2;
	add.s64 	%rd139, %rd2, %rd138;
	ld.global.nc.f32 	%f397, [%rd139+260];
	mul.wide.s32 	%rd140, %r330, 4;
	add.s64 	%rd141, %rd2, %rd140;
	ld.global.nc.f32 	%f398, [%rd141];
	max.f32 	%f399, %f397, %f398;
	ld.global.nc.f32 	%f400, [%rd9+260];
	add.s64 	%rd142, %rd1, %rd140;
	ld.global.nc.f32 	%f401, [%rd142];
	min.f32 	%f402, %f400, %f401;
	cvta.to.global.u64 	%rd143, %rd237;
	add.s32 	%r331, %r62, -65;
	mul.wide.s32 	%rd144, %r331, 4;
	add.s64 	%rd145, %rd143, %rd144;
	ld.global.nc.f32 	%f403, [%rd145+256];
	sub.f32 	%f404, %f399, %f402;
	setp.nan.f32 	%p48, %f399, %f399;
	setp.nan.f32 	%p49, %f402, %f402;
	or.pred  	%p50, %p48, %p49;
	setp.nan.f32 	%p51, %f403, %f403;
	or.pred  	%p52, %p50, %p51;
	setp.le.f32 	%p53, %f404, 0f00000000;
	or.pred  	%p54, %p52, %p53;
	@%p54 bra 	$L__BB0_40;
	sub.f32 	%f405, %f403, %f402;
	mov.f32 	%f406, 0f42C80000;
	div.rn.f32 	%f407, %f406, %f404;
	mul.f32 	%f640, %f405, %f407;
$L__BB0_40:
	st.global.f32 	[%rd10+256], %f640;
	ld.global.nc.u32 	%r332, [%rd7+388];
	ld.global.nc.u32 	%r333, [%rd8+388];
	setp.ne.s32 	%p55, %r332, %r333;
	mov.f32 	%f641, 0f7FFFFFFF;
	@%p55 bra 	$L__BB0_43;
	ld.param.u64 	%rd238, [kdj_batch_f32_param_2];
	add.s32 	%r334, %r408, 97;
	cvt.s64.s32 	%rd146, %r406;
	cvt.s64.s32 	%rd147, %r16;
	add.s64 	%rd148, %rd146, %rd147;
	shl.b64 	%rd149, %rd148, 2;
	add.s64 	%rd150, %rd2, %rd149;
	ld.global.nc.f32 	%f410, [%rd150+388];
	mul.wide.s32 	%rd151, %r334, 4;
	add.s64 	%rd152, %rd2, %rd151;
	ld.global.nc.f32 	%f411, [%rd152];
	max.f32 	%f412, %f410, %f411;
	ld.global.nc.f32 	%f413, [%rd9+388];
	add.s64 	%rd153, %rd1, %rd151;
	ld.global.nc.f32 	%f414, [%rd153];
	min.f32 	%f415, %f413, %f414;
	cvta.to.global.u64 	%rd154, %rd238;
	add.s32 	%r335, %r62, -65;
	mul.wide.s32 	%rd155, %r335, 4;
	add.s64 	%rd156, %rd154, %rd155;
	ld.global.nc.f32 	%f416, [%rd156+384];
	sub.f32 	%f417, %f412, %f415;
	setp.nan.f32 	%p56, %f412, %f412;
	setp.nan.f32 	%p57, %f415, %f415;
	or.pred  	%p58, %p56, %p57;
	setp.nan.f32 	%p59, %f416, %f416;
	or.pred  	%p60, %p58, %p59;
	setp.le.f32 	%p61, %f417, 0f00000000;
	or.pred  	%p62, %p60, %p61;
	@%p62 bra 	$L__BB0_43;
	sub.f32 	%f418, %f416, %f415;
	mov.f32 	%f419, 0f42C80000;
	div.rn.f32 	%f420, %f419, %f417;
	mul.f32 	%f641, %f418, %f420;
$L__BB0_43:
	st.global.f32 	[%rd10+384], %f641;
	add.s32 	%r409, %r62, 128;
	add.s32 	%r336, %r62, 63;
	add.s32 	%r408, %r408, 128;
	add.s32 	%r407, %r407, 128;
	add.s32 	%r406, %r406, 128;
	setp.lt.s32 	%p63, %r336, %r280;
	@%p63 bra 	$L__BB0_31;
$L__BB0_44:
	bar.sync 	0;
	setp.ne.s32 	%p64, %r3, 0;
	@%p64 bra 	$L__BB0_247;
	add.s32 	%r441, %r11, %r286;
	add.s32 	%r68, %r441, -1;
	add.s32 	%r502, %r68, %r287;
	add.s32 	%r70, %r502, -1;
	or.b32  	%r337, %r12, %r13;
	setp.ne.s32 	%p65, %r337, 0;
	@%p65 bra 	$L__BB0_141;
	setp.gt.s32 	%p194, %r441, %r280;
	@%p194 bra 	$L__BB0_247;
	sub.s32 	%r430, %r68, %r286;
	setp.lt.s32 	%p195, %r286, 1;
	mov.b32 	%r436, 0;
	mov.f32 	%f680, 0f00000000;
	mov.f32 	%f681, %f680;
	@%p195 bra 	$L__BB0_87;
	max.s32 	%r375, %r68, %r11;
	sub.s32 	%r376, %r375, %r10;
	add.s32 	%r72, %r376, 2;
	add.s32 	%r377, %r376, 1;
	and.b32  	%r73, %r72, 7;
	setp.lt.u32 	%p196, %r377, 7;
	mov.f32 	%f681, 0f00000000;
	mov.b32 	%r436, 0;
	mov.f32 	%f680, %f681;
	@%p196 bra 	$L__BB0_68;
	add.s64 	%rd11, %rd3, 32;
	cvt.s64.s32 	%rd12, %r2;
	and.b32  	%r379, %r72, -8;
	neg.s32 	%r412, %r379;
	add.s64 	%rd13, %rd3, 12;
	add.s32 	%r380, %r10, %r2;
	add.s32 	%r410, %r380, -1;
	mov.f32 	%f681, 0f00000000;
	mov.b32 	%r436, 0;
	mov.u32 	%r411, %r10;
$L__BB0_50:
	.pragma "nounroll";
	mul.wide.s32 	%rd188, %r410, 4;
	add.s64 	%rd14, %rd13, %rd188;
	ld.global.f32 	%f28, [%rd14+-12];
	setp.nan.f32 	%p197, %f28, %f28;
	@%p197 bra 	$L__BB0_52;
	sub.f32 	%f539, %f28, %f681;
	add.f32 	%f29, %f680, %f539;
	sub.f32 	%f540, %f29, %f680;
	sub.f32 	%f681, %f540, %f539;
	add.s32 	%r436, %r436, 1;
	mov.f32 	%f680, %f29;
$L__BB0_52:
	ld.global.f32 	%f33, [%rd14+-8];
	setp.nan.f32 	%p198, %f33, %f33;
	@%p198 bra 	$L__BB0_54;
	sub.f32 	%f541, %f33, %f681;
	add.f32 	%f34, %f680, %f541;
	sub.f32 	%f542, %f34, %f680;
	sub.f32 	%f681, %f542, %f541;
	add.s32 	%r436, %r436, 1;
	mov.f32 	%f680, %f34;
$L__BB0_54:
	ld.global.f32 	%f38, [%rd14+-4];
	setp.nan.f32 	%p199, %f38, %f38;
	@%p199 bra 	$L__BB0_56;
	sub.f32 	%f543, %f38, %f681;
	add.f32 	%f39, %f680, %f543;
	sub.f32 	%f544, %f39, %f680;
	sub.f32 	%f681, %f544, %f543;
	add.s32 	%r436, %r436, 1;
	mov.f32 	%f680, %f39;
$L__BB0_56:
	ld.global.f32 	%f43, [%rd14];
	setp.nan.f32 	%p200, %f43, %f43;
	@%p200 bra 	$L__BB0_58;
	sub.f32 	%f545, %f43, %f681;
	add.f32 	%f44, %f680, %f545;
	sub.f32 	%f546, %f44, %f680;
	sub.f32 	%f681, %f546, %f545;
	add.s32 	%r436, %r436, 1;
	mov.f32 	%f680, %f44;
$L__BB0_58:
	ld.global.f32 	%f48, [%rd14+4];
	setp.nan.f32 	%p201, %f48, %f48;
	@%p201 bra 	$L__BB0_60;
	sub.f32 	%f547, %f48, %f681;
	add.f32 	%f49, %f680, %f547;
	sub.f32 	%f548, %f49, %f680;
	sub.f32 	%f681, %f548, %f547;
	add.s32 	%r436, %r436, 1;
	mov.f32 	%f680, %f49;
$L__BB0_60:
	ld.global.f32 	%f53, [%rd14+8];
	setp.nan.f32 	%p202, %f53, %f53;
	@%p202 bra 	$L__BB0_62;
	sub.f32 	%f549, %f53, %f681;
	add.f32 	%f54, %f680, %f549;
	sub.f32 	%f550, %f54, %f680;
	sub.f32 	%f681, %f550, %f549;
	add.s32 	%r436, %r436, 1;
	mov.f32 	%f680, %f54;
$L__BB0_62:
	ld.global.f32 	%f58, [%rd14+12];
	setp.nan.f32 	%p203, %f58, %f58;
	@%p203 bra 	$L__BB0_64;
	sub.f32 	%f551, %f58, %f681;
	add.f32 	%f59, %f680, %f551;
	sub.f32 	%f552, %f59, %f680;
	sub.f32 	%f681, %f552, %f551;
	add.s32 	%r436, %r436, 1;
	mov.f32 	%f680, %f59;
$L__BB0_64:
	cvt.s64.s32 	%rd189, %r430;
	add.s64 	%rd190, %rd12, %rd189;
	shl.b64 	%rd191, %rd190, 2;
	add.s64 	%rd192, %rd11, %rd191;
	ld.global.f32 	%f63, [%rd192];
	setp.nan.f32 	%p204, %f63, %f63;
	@%p204 bra 	$L__BB0_66;
	sub.f32 	%f553, %f63, %f681;
	add.f32 	%f64, %f680, %f553;
	sub.f32 	%f554, %f64, %f680;
	sub.f32 	%f681, %f554, %f553;
	add.s32 	%r436, %r436, 1;
	mov.f32 	%f680, %f64;
$L__BB0_66:
	add.s32 	%r412, %r412, 8;
	add.s32 	%r411, %r411, 8;
	add.s32 	%r410, %r410, 8;
	add.s32 	%r430, %r430, 8;
	setp.ne.s32 	%p205, %r412, 0;
	@%p205 bra 	$L__BB0_50;
	add.s32 	%r430, %r411, -2;
$L__BB0_68:
	setp.eq.s32 	%p206, %r73, 0;
	@%p206 bra 	$L__BB0_87;
	and.b32  	%r105, %r72, 3;
	setp.lt.u32 	%p207, %r73, 4;
	@%p207 bra 	$L__BB0_78;
	cvt.s64.s32 	%rd193, %r2;
	cvt.s64.s32 	%rd194, %r430;
	add.s64 	%rd195, %rd194, %rd193;
	shl.b64 	%rd196, %rd195, 2;
	add.s64 	%rd15, %rd3, %rd196;
	ld.global.f32 	%f72, [%rd15+4];
	setp.nan.f32 	%p208, %f72, %f72;
	@%p208 bra 	$L__BB0_72;
	sub.f32 	%f556, %f72, %f681;
	add.f32 	%f73, %f680, %f556;
	sub.f32 	%f557, %f73, %f680;
	sub.f32 	%f681, %f557, %f556;
	add.s32 	%r436, %r436, 1;
	mov.f32 	%f680, %f73;
$L__BB0_72:
	ld.global.f32 	%f77, [%rd15+8];
	setp.nan.f32 	%p209, %f77, %f77;
	@%p209 bra 	$L__BB0_74;
	sub.f32 	%f558, %f77, %f681;
	add.f32 	%f78, %f680, %f558;
	sub.f32 	%f559, %f78, %f680;
	sub.f32 	%f681, %f559, %f558;
	add.s32 	%r436, %r436, 1;
	mov.f32 	%f680, %f78;
$L__BB0_74:
	ld.global.f32 	%f82, [%rd15+12];
	setp.nan.f32 	%p210, %f82, %f82;
	@%p210 bra 	$L__BB0_76;
	sub.f32 	%f560, %f82, %f681;
	add.f32 	%f83, %f680, %f560;
	sub.f32 	%f561, %f83, %f680;
	sub.f32 	%f681, %f561, %f560;
	add.s32 	%r436, %r436, 1;
	mov.f32 	%f680, %f83;
$L__BB0_76:
	add.s32 	%r430, %r430, 4;
	ld.global.f32 	%f87, [%rd15+16];
	setp.nan.f32 	%p211, %f87, %f87;
	@%p211 bra 	$L__BB0_78;
	sub.f32 	%f562, %f87, %f681;
	add.f32 	%f88, %f680, %f562;
	sub.f32 	%f563, %f88, %f680;
	sub.f32 	%f681, %f563, %f562;
	add.s32 	%r436, %r436, 1;
	mov.f32 	%f680, %f88;
$L__BB0_78:
	setp.eq.s32 	%p212, %r105, 0;
	@%p212 bra 	$L__BB0_87;
	setp.eq.s32 	%p213, %r105, 1;
	@%p213 bra 	$L__BB0_84;
	cvt.s64.s32 	%rd197, %r2;
	cvt.s64.s32 	%rd198, %r430;
	add.s64 	%rd199, %rd198, %rd197;
	shl.b64 	%rd200, %rd199, 2;
	add.s64 	%rd16, %rd3, %rd200;
	ld.global.f32 	%f94, [%rd16+4];
	setp.nan.f32 	%p214, %f94, %f94;
	@%p214 bra 	$L__BB0_82;
	sub.f32 	%f565, %f94, %f681;
	add.f32 	%f95, %f680, %f565;
	sub.f32 	%f566, %f95, %f680;
	sub.f32 	%f681, %f566, %f565;
	add.s32 	%r436, %r436, 1;
	mov.f32 	%f680, %f95;
$L__BB0_82:
	add.s32 	%r430, %r430, 2;
	ld.global.f32 	%f99, [%rd16+8];
	setp.nan.f32 	%p215, %f99, %f99;
	@%p215 bra 	$L__BB0_84;
	sub.f32 	%f567, %f99, %f681;
	add.f32 	%f100, %f680, %f567;
	sub.f32 	%f568, %f100, %f680;
	sub.f32 	%f681, %f568, %f567;
	add.s32 	%r436, %r436, 1;
	mov.f32 	%f680, %f100;
$L__BB0_84:
	and.b32  	%r383, %r72, 1;
	setp.eq.b32 	%p216, %r383, 1;
	not.pred 	%p217, %p216;
	@%p217 bra 	$L__BB0_87;
	cvt.s64.s32 	%rd201, %r2;
	cvt.s64.s32 	%rd202, %r430;
	add.s64 	%rd203, %rd202, %rd201;
	shl.b64 	%rd204, %rd203, 2;
	add.s64 	%rd205, %rd3, %rd204;
	ld.global.f32 	%f106, [%rd205+4];
	setp.nan.f32 	%p218, %f106, %f106;
	@%p218 bra 	$L__BB0_87;
	sub.f32 	%f569, %f106, %f681;
	add.f32 	%f107, %f680, %f569;
	sub.f32 	%f570, %f107, %f680;
	sub.f32 	%f681, %f570, %f569;
	add.s32 	%r436, %r436, 1;
	mov.f32 	%f680, %f107;
$L__BB0_87:
	setp.lt.s32 	%p219, %r436, 1;
	mov.f32 	%f682, 0f7FFFFFFF;
	@%p219 bra 	$L__BB0_89;
	cvt.rn.f32.u32 	%f572, %r436;
	div.rn.f32 	%f682, %f680, %f572;
$L__BB0_89:
	add.s32 	%r384, %r68, %r2;
	mul.wide.s32 	%rd206, %r384, 4;
	add.s64 	%rd17, %rd5, %rd206;
	st.global.f32 	[%rd17], %f682;
	setp.num.f32 	%p220, %f682, %f682;
	add.f32 	%f573, %f682, 0f00000000;
	sub.f32 	%f574, %f573, %f682;
	selp.f32 	%f706, %f573, 0f00000000, %p220;
	selp.f32 	%f707, %f574, 0f00000000, %p220;
	setp.ge.s32 	%p221, %r441, %r280;
	@%p221 bra 	$L__BB0_247;
	setp.num.f32 	%p222, %f682, %f682;
	selp.u32 	%r455, 1, 0, %p222;
	add.s32 	%r127, %r10, %r286;
	add.s32 	%r385, %r280, %r127;
	and.b32  	%r386, %r385, 1;
	setp.eq.b32 	%p223, %r386, 1;
	@%p223 bra 	$L__BB0_106;
	add.s32 	%r128, %r441, %r2;
	mul.wide.s32 	%rd207, %r128, 4;
	add.s64 	%rd18, %rd3, %rd207;
	ld.global.f32 	%f115, [%rd18];
	setp.nan.f32 	%p224, %f115, %f115;
	@%p224 bra 	$L__BB0_93;
	sub.f32 	%f575, %f115, %f681;
	add.f32 	%f116, %f680, %f575;
	sub.f32 	%f576, %f116, %f680;
	sub.f32 	%f681, %f576, %f575;
	add.s32 	%r436, %r436, 1;
	mov.f32 	%f680, %f116;
$L__BB0_93:
	cvt.s64.s32 	%rd208, %r2;
	cvt.s64.s32 	%rd209, %r10;
	add.s64 	%rd210, %rd209, %rd208;
	shl.b64 	%rd211, %rd210, 2;
	add.s64 	%rd212, %rd3, %rd211;
	ld.global.f32 	%f120, [%rd212+-4];
	setp.nan.f32 	%p225, %f120, %f120;
	@%p225 bra 	$L__BB0_95;
	neg.f32 	%f577, %f120;
	sub.f32 	%f578, %f577, %f681;
	add.f32 	%f121, %f680, %f578;
	sub.f32 	%f579, %f121, %f680;
	sub.f32 	%f681, %f579, %f578;
	add.s32 	%r436, %r436, -1;
	mov.f32 	%f680, %f121;
$L__BB0_95:
	setp.lt.s32 	%p226, %r436, 1;
	mov.f32 	%f687, 0f7FFFFFFF;
	@%p226 bra 	$L__BB0_97;
	cvt.rn.f32.u32 	%f581, %r436;
	div.rn.f32 	%f687, %f680, %f581;
$L__BB0_97:
	st.global.f32 	[%rd17+4], %f687;
	setp.nan.f32 	%p227, %f687, %f687;
	@%p227 bra 	$L__BB0_99;
	setp.num.f32 	%p228, %f682, %f682;
	sub.f32 	%f582, %f687, %f707;
	add.f32 	%f127, %f706, %f582;
	sub.f32 	%f583, %f127, %f706;
	sub.f32 	%f707, %f583, %f582;
	selp.b32 	%r455, 2, 1, %p228;
	mov.f32 	%f706, %f127;
$L__BB0_99:
	sub.s32 	%r135, %r441, %r287;
	setp.lt.s32 	%p229, %r135, %r68;
	@%p229 bra 	$L__BB0_102;
	add.s32 	%r387, %r135, %r2;
	mul.wide.s32 	%rd213, %r387, 4;
	add.s64 	%rd214, %rd5, %rd213;
	ld.global.f32 	%f131, [%rd214];
	setp.nan.f32 	%p230, %f131, %f131;
	@%p230 bra 	$L__BB0_102;
	neg.f32 	%f584, %f131;
	sub.f32 	%f585, %f584, %f707;
	add.f32 	%f132, %f706, %f585;
	sub.f32 	%f586, %f132, %f706;
	sub.f32 	%f707, %f586, %f585;
	add.s32 	%r455, %r455, -1;
	mov.f32 	%f706, %f132;
$L__BB0_102:
	setp.lt.s32 	%p231, %r441, %r70;
	mov.u32 	%r441, %r127;
	@%p231 bra 	$L__BB0_106;
	setp.lt.s32 	%p232, %r455, 1;
	mov.f32 	%f692, 0f7FFFFFFF;
	@%p232 bra 	$L__BB0_105;
	cvt.rn.f32.u32 	%f588, %r455;
	div.rn.f32 	%f692, %f706, %f588;
$L__BB0_105:
	setp.num.f32 	%p233, %f687, %f687;
	add.s64 	%rd216, %rd4, %rd207;
	st.global.f32 	[%rd216], %f692;
	setp.num.f32 	%p234, %f692, %f692;
	mul.f32 	%f589, %f687, 0f40400000;
	add.f32 	%f590, %f692, %f692;
	sub.f32 	%f591, %f589, %f590;
	selp.f32 	%f592, %f591, 0f7FFFFFFF, %p234;
	selp.f32 	%f593, %f592, 0f7FFFFFFF, %p233;
	st.global.f32 	[%rd18], %f593;
	mov.u32 	%r441, %r127;
$L__BB0_106:
	setp.eq.s32 	%p235, %r280, %r127;
	@%p235 bra 	$L__BB0_247;
	sub.s32 	%r449, %r441, %r280;
	sub.s32 	%r448, %r441, %r287;
	sub.s32 	%r447, %r441, %r286;
	add.s32 	%r444, %r441, %r2;
	sub.s32 	%r446, %r444, %r287;
	sub.s32 	%r445, %r444, %r286;
	cvt.s64.s32 	%rd229, %r2;
$L__BB0_108:
	mul.wide.s32 	%rd217, %r444, 4;
	add.s64 	%rd19, %rd3, %rd217;
	ld.global.f32 	%f146, [%rd19];
	setp.nan.f32 	%p236, %f146, %f146;
	@%p236 bra 	$L__BB0_110;
	sub.f32 	%f594, %f146, %f681;
	add.f32 	%f147, %f680, %f594;
	sub.f32 	%f595, %f147, %f680;
	sub.f32 	%f681, %f595, %f594;
	add.s32 	%r436, %r436, 1;
	mov.f32 	%f680, %f147;
$L__BB0_110:
	setp.lt.s32 	%p237, %r447, %r11;
	@%p237 bra 	$L__BB0_113;
	mul.wide.s32 	%rd218, %r445, 4;
	add.s64 	%rd219, %rd3, %rd218;
	ld.global.f32 	%f151, [%rd219];
	setp.nan.f32 	%p238, %f151, %f151;
	@%p238 bra 	$L__BB0_113;
	neg.f32 	%f596, %f151;
	sub.f32 	%f597, %f596, %f681;
	add.f32 	%f152, %f680, %f597;
	sub.f32 	%f598, %f152, %f680;
	sub.f32 	%f681, %f598, %f597;
	add.s32 	%r436, %r436, -1;
	mov.f32 	%f680, %f152;
$L__BB0_113:
	setp.lt.s32 	%p239, %r436, 1;
	mov.f32 	%f705, 0f7FFFFFFF;
	@%p239 bra 	$L__BB0_115;
	cvt.rn.f32.u32 	%f600, %r436;
	div.rn.f32 	%f705, %f680, %f600;
$L__BB0_115:
	add.s64 	%rd20, %rd5, %rd217;
	st.global.f32 	[%rd20], %f705;
	setp.nan.f32 	%p240, %f705, %f705;
	@%p240 bra 	$L__BB0_117;
	sub.f32 	%f601, %f705, %f707;
	add.f32 	%f158, %f706, %f601;
	sub.f32 	%f602, %f158, %f706;
	sub.f32 	%f707, %f602, %f601;
	add.s32 	%r455, %r455, 1;
	mov.f32 	%f706, %f158;
$L__BB0_117:
	setp.lt.s32 	%p241, %r448, %r68;
	@%p241 bra 	$L__BB0_120;
	mul.wide.s32 	%rd221, %r446, 4;
	add.s64 	%rd222, %rd5, %rd221;
	ld.global.f32 	%f162, [%rd222];
	setp.nan.f32 	%p242, %f162, %f162;
	@%p242 bra 	$L__BB0_120;
	neg.f32 	%f603, %f162;
	sub.f32 	%f604, %f603, %f707;
	add.f32 	%f163, %f706, %f604;
	sub.f32 	%f605, %f163, %f706;
	sub.f32 	%f707, %f605, %f604;
	add.s32 	%r455, %r455, -1;
	mov.f32 	%f706, %f163;
$L__BB0_120:
	setp.lt.s32 	%p243, %r441, %r70;
	add.s64 	%rd21, %rd4, %rd217;
	@%p243 bra 	$L__BB0_124;
	setp.lt.s32 	%p244, %r455, 1;
	mov.f32 	%f710, 0f7FFFFFFF;
	@%p244 bra 	$L__BB0_123;
	cvt.rn.f32.u32 	%f607, %r455;
	div.rn.f32 	%f710, %f706, %f607;
$L__BB0_123:
	setp.num.f32 	%p245, %f705, %f705;
	st.global.f32 	[%rd21], %f710;
	setp.num.f32 	%p246, %f710, %f710;
	mul.f32 	%f608, %f705, 0f40400000;
	add.f32 	%f609, %f710, %f710;
	sub.f32 	%f610, %f608, %f609;
	selp.f32 	%f611, %f610, 0f7FFFFFFF, %p246;
	selp.f32 	%f612, %f611, 0f7FFFFFFF, %p245;
	st.global.f32 	[%rd19], %f612;
$L__BB0_124:
	ld.global.f32 	%f169, [%rd19+4];
	setp.nan.f32 	%p247, %f169, %f169;
	@%p247 bra 	$L__BB0_126;
	sub.f32 	%f613, %f169, %f681;
	add.f32 	%f170, %f680, %f613;
	sub.f32 	%f614, %f170, %f680;
	sub.f32 	%f681, %f614, %f613;
	add.s32 	%r436, %r436, 1;
	mov.f32 	%f680, %f170;
$L__BB0_126:
	add.s32 	%r388, %r447, 1;
	setp.lt.s32 	%p248, %r388, %r11;
	@%p248 bra 	$L__BB0_129;
	cvt.s64.s32 	%rd225, %r447;
	add.s64 	%rd226, %rd225, %rd229;
	shl.b64 	%rd227, %rd226, 2;
	add.s64 	%rd228, %rd3, %rd227;
	ld.global.f32 	%f174, [%rd228+4];
	setp.nan.f32 	%p249, %f174, %f174;
	@%p249 bra 	$L__BB0_129;
	neg.f32 	%f615, %f174;
	sub.f32 	%f616, %f615, %f681;
	add.f32 	%f175, %f680, %f616;
	sub.f32 	%f617, %f175, %f680;
	sub.f32 	%f681, %f617, %f616;
	add.s32 	%r436, %r436, -1;
	mov.f32 	%f680, %f175;
$L__BB0_129:
	setp.lt.s32 	%p250, %r436, 1;
	mov.f32 	%f715, 0f7FFFFFFF;
	@%p250 bra 	$L__BB0_131;
	cvt.rn.f32.u32 	%f619, %r436;
	div.rn.f32 	%f715, %f680, %f619;
$L__BB0_131:
	st.global.f32 	[%rd20+4], %f715;
	setp.nan.f32 	%p251, %f715, %f715;
	@%p251 bra 	$L__BB0_133;
	sub.f32 	%f620, %f715, %f707;
	add.f32 	%f181, %f706, %f620;
	sub.f32 	%f621, %f181, %f706;
	sub.f32 	%f707, %f621, %f620;
	add.s32 	%r455, %r455, 1;
	mov.f32 	%f706, %f181;
$L__BB0_133:
	add.s32 	%r389, %r448, 1;
	setp.lt.s32 	%p252, %r389, %r68;
	@%p252 bra 	$L__BB0_136;
	cvt.s64.s32 	%rd230, %r448;
	add.s64 	%rd231, %rd230, %rd229;
	shl.b64 	%rd232, %rd231, 2;
	add.s64 	%rd233, %rd5, %rd232;
	ld.global.f32 	%f185, [%rd233+4];
	setp.nan.f32 	%p253, %f185, %f185;
	@%p253 bra 	$L__BB0_136;
	neg.f32 	%f622, %f185;
	sub.f32 	%f623, %f622, %f707;
	add.f32 	%f186, %f706, %f623;
	sub.f32 	%f624, %f186, %f706;
	sub.f32 	%f707, %f624, %f623;
	add.s32 	%r455, %r455, -1;
	mov.f32 	%f706, %f186;
$L__BB0_136:
	add.s32 	%r390, %r441, 1;
	setp.lt.s32 	%p254, %r390, %r70;
	@%p254 bra 	$L__BB0_140;
	setp.lt.s32 	%p255, %r455, 1;
	mov.f32 	%f720, 0f7FFFFFFF;
	@%p255 bra 	$L__BB0_139;
	cvt.rn.f32.u32 	%f626, %r455;
	div.rn.f32 	%f720, %f706, %f626;
$L__BB0_139:
	setp.num.f32 	%p256, %f715, %f715;
	st.global.f32 	[%rd21+4], %f720;
	setp.num.f32 	%p257, %f720, %f720;
	mul.f32 	%f627, %f715, 0f40400000;
	add.f32 	%f628, %f720, %f720;
	sub.f32 	%f629, %f627, %f628;
	selp.f32 	%f630, %f629, 0f7FFFFFFF, %p257;
	selp.f32 	%f631, %f630, 0f7FFFFFFF, %p256;
	st.global.f32 	[%rd19+4], %f631;
$L__BB0_140:
	add.s32 	%r441, %r441, 2;
	add.s32 	%r449, %r449, 2;
	add.s32 	%r448, %r448, 2;
	add.s32 	%r447, %r447, 2;
	add.s32 	%r446, %r446, 2;
	add.s32 	%r445, %r445, 2;
	add.s32 	%r444, %r444, 2;
	setp.eq.s32 	%p258, %r449, 0;
	@%p258 bra 	$L__BB0_247;
	bra.uni 	$L__BB0_108;
$L__BB0_141:
	setp.ne.s32 	%p66, %r12, 1;
	setp.ne.s32 	%p67, %r13, 1;
	or.pred  	%p68, %p66, %p67;
	setp.gt.s32 	%p69, %r441, %r280;
	or.pred  	%p70, %p68, %p69;
	@%p70 bra 	$L__BB0_247;
	cvt.rn.f32.u32 	%f422, %r286;
	add.f32 	%f423, %f422, 0f3F800000;
	mov.f32 	%f424, 0f40000000;
	div.rn.f32 	%f192, %f424, %f423;
	mov.f32 	%f425, 0f3F800000;
	sub.f32 	%f193, %f425, %f192;
	cvt.rn.f32.u32 	%f426, %r287;
	add.f32 	%f427, %f426, 0f3F800000;
	div.rn.f32 	%f194, %f424, %f427;
	sub.f32 	%f195, %f425, %f194;
	sub.s32 	%r481, %r68, %r286;
	setp.lt.s32 	%p71, %r286, 1;
	mov.b32 	%r487, 0;
	mov.f32 	%f756, 0f00000000;
	@%p71 bra 	$L__BB0_181;
	max.s32 	%r341, %r68, %r11;
	sub.s32 	%r342, %r341, %r10;
	add.s32 	%r180, %r342, 2;
	add.s32 	%r343, %r342, 1;
	and.b32  	%r181, %r180, 7;
	setp.lt.u32 	%p72, %r343, 7;
	mov.f32 	%f724, 0f00000000;
	mov.b32 	%r487, 0;
	mov.f32 	%f756, %f724;
	@%p72 bra 	$L__BB0_163;
	add.s64 	%rd22, %rd3, 32;
	cvt.s64.s32 	%rd23, %r2;
	and.b32  	%r345, %r180, -8;
	neg.s32 	%r463, %r345;
	add.s64 	%rd24, %rd3, 12;
	add.s32 	%r346, %r10, %r2;
	add.s32 	%r461, %r346, -1;
	mov.f32 	%f724, 0f00000000;
	mov.b32 	%r487, 0;
	mov.u32 	%r462, %r10;
$L__BB0_145:
	.pragma "nounroll";
	mul.wide.s32 	%rd157, %r461, 4;
	add.s64 	%rd25, %rd24, %rd157;
	ld.global.f32 	%f198, [%rd25+-12];
	setp.nan.f32 	%p73, %f198, %f198;
	@%p73 bra 	$L__BB0_147;
	sub.f32 	%f431, %f198, %f724;
	add.f32 	%f199, %f756, %f431;
	sub.f32 	%f432, %f199, %f756;
	sub.f32 	%f724, %f432, %f431;
	add.s32 	%r487, %r487, 1;
	mov.f32 	%f756, %f199;
$L__BB0_147:
	ld.global.f32 	%f203, [%rd25+-8];
	setp.nan.f32 	%p74, %f203, %f203;
	@%p74 bra 	$L__BB0_149;
	sub.f32 	%f433, %f203, %f724;
	add.f32 	%f204, %f756, %f433;
	sub.f32 	%f434, %f204, %f756;
	sub.f32 	%f724, %f434, %f433;
	add.s32 	%r487, %r487, 1;
	mov.f32 	%f756, %f204;
$L__BB0_149:
	ld.global.f32 	%f208, [%rd25+-4];
	setp.nan.f32 	%p75, %f208, %f208;
	@%p75 bra 	$L__BB0_151;
	sub.f32 	%f435, %f208, %f724;
	add.f32 	%f209, %f756, %f435;
	sub.f32 	%f436, %f209, %f756;
	sub.f32 	%f724, %f436, %f435;
	add.s32 	%r487, %r487, 1;
	mov.f32 	%f756, %f209;
$L__BB0_151:
	ld.global.f32 	%f213, [%rd25];
	setp.nan.f32 	%p76, %f213, %f213;
	@%p76 bra 	$L__BB0_153;
	sub.f32 	%f437, %f213, %f724;
	add.f32 	%f214, %f756, %f437;
	sub.f32 	%f438, %f214, %f756;
	sub.f32 	%f724, %f438, %f437;
	add.s32 	%r487, %r487, 1;
	mov.f32 	%f756, %f214;
$L__BB0_153:
	ld.global.f32 	%f218, [%rd25+4];
	setp.nan.f32 	%p77, %f218, %f218;
	@%p77 bra 	$L__BB0_155;
	sub.f32 	%f439, %f218, %f724;
	add.f32 	%f219, %f756, %f439;
	sub.f32 	%f440, %f219, %f756;
	sub.f32 	%f724, %f440, %f439;
	add.s32 	%r487, %r487, 1;
	mov.f32 	%f756, %f219;
$L__BB0_155:
	ld.global.f32 	%f223, [%rd25+8];
	setp.nan.f32 	%p78, %f223, %f223;
	@%p78 bra 	$L__BB0_157;
	sub.f32 	%f441, %f223, %f724;
	add.f32 	%f224, %f756, %f441;
	sub.f32 	%f442, %f224, %f756;
	sub.f32 	%f724, %f442, %f441;
	add.s32 	%r487, %r487, 1;
	mov.f32 	%f756, %f224;
$L__BB0_157:
	ld.global.f32 	%f228, [%rd25+12];
	setp.nan.f32 	%p79, %f228, %f228;
	@%p79 bra 	$L__BB0_159;
	sub.f32 	%f443, %f228, %f724;
	add.f32 	%f229, %f756, %f443;
	sub.f32 	%f444, %f229, %f756;
	sub.f32 	%f724, %f444, %f443;
	add.s32 	%r487, %r487, 1;
	mov.f32 	%f756, %f229;
$L__BB0_159:
	cvt.s64.s32 	%rd158, %r481;
	add.s64 	%rd159, %rd23, %rd158;
	shl.b64 	%rd160, %rd159, 2;
	add.s64 	%rd161, %rd22, %rd160;
	ld.global.f32 	%f233, [%rd161];
	setp.nan.f32 	%p80, %f233, %f233;
	@%p80 bra 	$L__BB0_161;
	sub.f32 	%f445, %f233, %f724;
	add.f32 	%f234, %f756, %f445;
	sub.f32 	%f446, %f234, %f756;
	sub.f32 	%f724, %f446, %f445;
	add.s32 	%r487, %r487, 1;
	mov.f32 	%f756, %f234;
$L__BB0_161:
	add.s32 	%r463, %r463, 8;
	add.s32 	%r462, %r462, 8;
	add.s32 	%r461, %r461, 8;
	add.s32 	%r481, %r481, 8;
	setp.ne.s32 	%p81, %r463, 0;
	@%p81 bra 	$L__BB0_145;
	add.s32 	%r481, %r462, -2;
$L__BB0_163:
	setp.eq.s32 	%p82, %r181, 0;
	@%p82 bra 	$L__BB0_181;
	and.b32  	%r213, %r180, 3;
	setp.lt.u32 	%p83, %r181, 4;
	@%p83 bra 	$L__BB0_173;
	cvt.s64.s32 	%rd162, %r2;
	cvt.s64.s32 	%rd163, %r481;
	add.s64 	%rd164, %rd163, %rd162;
	shl.b64 	%rd165, %rd164, 2;
	add.s64 	%rd26, %rd3, %rd165;
	ld.global.f32 	%f241, [%rd26+4];
	setp.nan.f32 	%p84, %f241, %f241;
	@%p84 bra 	$L__BB0_167;
	sub.f32 	%f448, %f241, %f724;
	add.f32 	%f242, %f756, %f448;
	sub.f32 	%f449, %f242, %f756;
	sub.f32 	%f724, %f449, %f448;
	add.s32 	%r487, %r487, 1;
	mov.f32 	%f756, %f242;
$L__BB0_167:
	ld.global.f32 	%f246, [%rd26+8];
	setp.nan.f32 	%p85, %f246, %f246;
	@%p85 bra 	$L__BB0_169;
	sub.f32 	%f450, %f246, %f724;
	add.f32 	%f247, %f756, %f450;
	sub.f32 	%f451, %f247, %f756;
	sub.f32 	%f724, %f451, %f450;
	add.s32 	%r487, %r487, 1;
	mov.f32 	%f756, %f247;
$L__BB0_169:
	ld.global.f32 	%f251, [%rd26+12];
	setp.nan.f32 	%p86, %f251, %f251;
	@%p86 bra 	$L__BB0_171;
	sub.f32 	%f452, %f251, %f724;
	add.f32 	%f252, %f756, %f452;
	sub.f32 	%f453, %f252, %f756;
	sub.f32 	%f724, %f453, %f452;
	add.s32 	%r487, %r487, 1;
	mov.f32 	%f756, %f252;
$L__BB0_171:
	add.s32 	%r481, %r481, 4;
	ld.global.f32 	%f256, [%rd26+16];
	setp.nan.f32 	%p87, %f256, %f256;
	@%p87 bra 	$L__BB0_173;
	sub.f32 	%f454, %f256, %f724;
	add.f32 	%f257, %f756, %f454;
	sub.f32 	%f455, %f257, %f756;
	sub.f32 	%f724, %f455, %f454;
	add.s32 	%r487, %r487, 1;
	mov.f32 	%f756, %f257;
$L__BB0_173:
	setp.eq.s32 	%p88, %r213, 0;
	@%p88 bra 	$L__BB0_181;
	setp.eq.s32 	%p89, %r213, 1;
	@%p89 bra 	$L__BB0_179;
	cvt.s64.s32 	%rd166, %r2;
	cvt.s64.s32 	%rd167, %r481;
	add.s64 	%rd168, %rd167, %rd166;
	shl.b64 	%rd169, %rd168, 2;
	add.s64 	%rd27, %rd3, %rd169;
	ld.global.f32 	%f262, [%rd27+4];
	setp.nan.f32 	%p90, %f262, %f262;
	@%p90 bra 	$L__BB0_177;
	sub.f32 	%f457, %f262, %f724;
	add.f32 	%f263, %f756, %f457;
	sub.f32 	%f458, %f263, %f756;
	sub.f32 	%f724, %f458, %f457;
	add.s32 	%r487, %r487, 1;
	mov.f32 	%f756, %f263;
$L__BB0_177:
	add.s32 	%r481, %r481, 2;
	ld.global.f32 	%f267, [%rd27+8];
	setp.nan.f32 	%p91, %f267, %f267;
	@%p91 bra 	$L__BB0_179;
	sub.f32 	%f459, %f267, %f724;
	add.f32 	%f268, %f756, %f459;
	sub.f32 	%f460, %f268, %f756;
	sub.f32 	%f724, %f460, %f459;
	add.s32 	%r487, %r487, 1;
	mov.f32 	%f756, %f268;
$L__BB0_179:
	and.b32  	%r349, %r180, 1;
	setp.eq.b32 	%p92, %r349, 1;
	not.pred 	%p93, %p92;
	@%p93 bra 	$L__BB0_181;
	cvt.s64.s32 	%rd170, %r2;
	cvt.s64.s32 	%rd171, %r481;
	add.s64 	%rd172, %rd171, %rd170;
	shl.b64 	%rd173, %rd172, 2;
	add.s64 	%rd174, %rd3, %rd173;
	ld.global.f32 	%f461, [%rd174+4];
	setp.num.f32 	%p94, %f461, %f461;
	sub.f32 	%f462, %f461, %f724;
	add.f32 	%f463, %f756, %f462;
	selp.f32 	%f756, %f463, %f756, %p94;
	selp.u32 	%r350, 1, 0, %p94;
	add.s32 	%r487, %r487, %r350;
$L__BB0_181:
	setp.lt.s32 	%p95, %r487, 1;
	mov.f32 	%f766, 0f7FFFFFFF;
	@%p95 bra 	$L__BB0_183;
	cvt.rn.f32.u32 	%f465, %r487;
	div.rn.f32 	%f766, %f756, %f465;
$L__BB0_183:
	add.s32 	%r351, %r68, %r2;
	mul.wide.s32 	%rd175, %r351, 4;
	add.s64 	%rd176, %rd5, %rd175;
	st.global.f32 	[%rd176], %f766;
	setp.num.f32 	%p96, %f766, %f766;
	selp.f32 	%f772, %f766, 0f00000000, %p96;
	selp.u32 	%r498, 1, 0, %p96;
	min.s32 	%r352, %r502, %r280;
	setp.le.s32 	%p97, %r352, %r441;
	@%p97 bra 	$L__BB0_205;
	add.s32 	%r490, %r10, %r286;
	max.s32 	%r237, %r352, %r490;
	sub.s32 	%r354, %r237, %r490;
	add.s32 	%r355, %r354, 1;
	and.b32  	%r238, %r355, 3;
	setp.eq.s32 	%p98, %r238, 0;
	@%p98 bra 	$L__BB0_190;
	add.s32 	%r356, %r7, %r286;
	add.s32 	%r357, %r356, %r281;
	add.s32 	%r358, %r357, %r2;
	add.s32 	%r489, %r358, -1;
	neg.s32 	%r488, %r238;
$L__BB0_186:
	.pragma "nounroll";
	mov.u32 	%r441, %r490;
	mul.wide.s32 	%rd28, %r489, 4;
	add.s64 	%rd177, %rd3, %rd28;
	ld.global.f32 	%f280, [%rd177];
	setp.num.f32 	%p99, %f280, %f280;
	setp.num.f32 	%p100, %f766, %f766;
	and.pred  	%p101, %p99, %p100;
	@%p101 bra 	$L__BB0_188;
	setp.num.f32 	%p102, %f280, %f280;
	setp.nan.f32 	%p103, %f766, %f766;
	selp.f32 	%f467, %f280, %f766, %p103;
	selp.f32 	%f766, %f467, %f766, %p102;
	bra.uni 	$L__BB0_189;
$L__BB0_188:
	mul.f32 	%f468, %f193, %f766;
	fma.rn.f32 	%f766, %f192, %f280, %f468;
$L__BB0_189:
	add.s64 	%rd178, %rd5, %rd28;
	st.global.f32 	[%rd178], %f766;
	setp.num.f32 	%p104, %f766, %f766;
	add.f32 	%f469, %f772, %f766;
	selp.f32 	%f772, %f469, %f772, %p104;
	selp.u32 	%r359, 1, 0, %p104;
	add.s32 	%r498, %r498, %r359;
	add.s32 	%r490, %r441, 1;
	add.s32 	%r489, %r489, 1;
	add.s32 	%r488, %r488, 1;
	setp.ne.s32 	%p105, %r488, 0;
	@%p105 bra 	$L__BB0_186;
$L__BB0_190:
	setp.lt.u32 	%p106, %r354, 3;
	@%p106 bra 	$L__BB0_205;
	add.s64 	%rd29, %rd3, 8;
	add.s32 	%r495, %r441, %r2;
	add.s64 	%rd30, %rd5, 8;
$L__BB0_192:
	mul.wide.s32 	%rd31, %r495, 4;
	add.s64 	%rd32, %rd29, %rd31;
	ld.global.f32 	%f291, [%rd32+-8];
	setp.nan.f32 	%p107, %f291, %f291;
	setp.nan.f32 	%p108, %f766, %f766;
	or.pred  	%p109, %p107, %p108;
	@%p109 bra 	$L__BB0_194;
	mul.f32 	%f471, %f193, %f766;
	fma.rn.f32 	%f767, %f192, %f291, %f471;
	bra.uni 	$L__BB0_195;
$L__BB0_194:
	setp.num.f32 	%p110, %f291, %f291;
	selp.f32 	%f470, %f291, %f766, %p108;
	selp.f32 	%f767, %f470, %f766, %p110;
$L__BB0_195:
	add.s64 	%rd33, %rd30, %rd31;
	st.global.f32 	[%rd33+-8], %f767;
	setp.num.f32 	%p112, %f767, %f767;
	add.f32 	%f472, %f772, %f767;
	selp.f32 	%f295, %f472, %f772, %p112;
	selp.u32 	%r361, 1, 0, %p112;
	add.s32 	%r256, %r498, %r361;
	ld.global.f32 	%f296, [%rd32+-4];
	setp.num.f32 	%p113, %f296, %f296;
	and.pred  	%p114, %p113, %p112;
	@%p114 bra 	$L__BB0_197;
	setp.nan.f32 	%p116, %f767, %f767;
	selp.f32 	%f473, %f296, %f767, %p116;
	selp.f32 	%f768, %f473, %f767, %p113;
	bra.uni 	$L__BB0_198;
$L__BB0_197:
	mul.f32 	%f474, %f193, %f767;
	fma.rn.f32 	%f768, %f192, %f296, %f474;
$L__BB0_198:
	st.global.f32 	[%rd33+-4], %f768;
	setp.num.f32 	%p117, %f768, %f768;
	add.f32 	%f475, %f295, %f768;
	selp.f32 	%f300, %f475, %f295, %p117;
	selp.u32 	%r362, 1, 0, %p117;
	add.s32 	%r257, %r256, %r362;
	ld.global.f32 	%f301, [%rd32];
	setp.num.f32 	%p118, %f301, %f301;
	and.pred  	%p119, %p118, %p117;
	@%p119 bra 	$L__BB0_200;
	setp.nan.f32 	%p121, %f768, %f768;
	selp.f32 	%f476, %f301, %f768, %p121;
	selp.f32 	%f769, %f476, %f768, %p118;
	bra.uni 	$L__BB0_201;
$L__BB0_200:
	mul.f32 	%f477, %f193, %f768;
	fma.rn.f32 	%f769, %f192, %f301, %f477;
$L__BB0_201:
	st.global.f32 	[%rd33], %f769;
	setp.num.f32 	%p122, %f769, %f769;
	add.f32 	%f478, %f300, %f769;
	selp.f32 	%f305, %f478, %f300, %p122;
	selp.u32 	%r363, 1, 0, %p122;
	add.s32 	%r258, %r257, %r363;
	ld.global.f32 	%f306, [%rd32+4];
	setp.num.f32 	%p123, %f306, %f306;
	and.pred  	%p124, %p123, %p122;
	@%p124 bra 	$L__BB0_203;
	setp.num.f32 	%p125, %f306, %f306;
	setp.nan.f32 	%p126, %f769, %f769;
	selp.f32 	%f479, %f306, %f769, %p126;
	selp.f32 	%f766, %f479, %f769, %p125;
	bra.uni 	$L__BB0_204;
$L__BB0_203:
	mul.f32 	%f480, %f193, %f769;
	fma.rn.f32 	%f766, %f192, %f306, %f480;
$L__BB0_204:
	st.global.f32 	[%rd33+4], %f766;
	setp.num.f32 	%p127, %f766, %f766;
	add.f32 	%f481, %f305, %f766;
	selp.f32 	%f772, %f481, %f305, %p127;
	selp.u32 	%r364, 1, 0, %p127;
	add.s32 	%r498, %r258, %r364;
	add.s32 	%r441, %r441, 4;
	add.s32 	%r495, %r495, 4;
	setp.lt.s32 	%p128, %r441, %r352;
	@%p128 bra 	$L__BB0_192;
$L__BB0_205:
	setp.gt.s32 	%p129, %r502, %r280;
	setp.eq.s32 	%p130, %r498, 0;
	mov.f32 	%f774, 0f7FFFFFFF;
	or.pred  	%p131, %p129, %p130;
	@%p131 bra 	$L__BB0_207;
	cvt.rn.f32.u32 	%f483, %r498;
	div.rn.f32 	%f774, %f772, %f483;
$L__BB0_207:
	setp.gt.s32 	%p132, %r502, %r280;
	@%p132 bra 	$L__BB0_209;
	cvt.s64.s32 	%rd179, %r2;
	cvt.s64.s32 	%rd180, %r502;
	add.s64 	%rd181, %rd180, %rd179;
	shl.b64 	%rd182, %rd181, 2;
	add.s64 	%rd183, %rd4, %rd182;
	st.global.f32 	[%rd183+-4], %f774;
	add.s64 	%rd184, %rd5, %rd182;
	ld.global.f32 	%f484, [%rd184+-4];
	setp.num.f32 	%p133, %f484, %f484;
	setp.num.f32 	%p134, %f774, %f774;
	mul.f32 	%f485, %f484, 0f40400000;
	add.f32 	%f486, %f774, %f774;
	sub.f32 	%f487, %f485, %f486;
	selp.f32 	%f488, %f487, 0f7FFFFFFF, %p134;
	selp.f32 	%f489, %f488, 0f7FFFFFFF, %p133;
	add.s64 	%rd185, %rd3, %rd182;
	st.global.f32 	[%rd185+-4], %f489;
$L__BB0_209:
	setp.ge.s32 	%p135, %r502, %r280;
	@%p135 bra 	$L__BB0_247;
	xor.b32  	%r365, %r280, 2;
	add.s32 	%r366, %r7, %r286;
	add.s32 	%r367, %r366, %r287;
	add.s32 	%r263, %r367, %r281;
	sub.s32 	%r368, %r365, %r263;
	and.b32  	%r264, %r368, 3;
	setp.eq.s32 	%p136, %r264, 0;
	@%p136 bra 	$L__BB0_220;
	add.s32 	%r369, %r263, %r2;
	add.s32 	%r500, %r369, -2;
	neg.s32 	%r499, %r264;
	mov.u32 	%r501, %r263;
$L__BB0_212:
	.pragma "nounroll";
	mul.wide.s32 	%rd34, %r500, 4;
	add.s64 	%rd35, %rd3, %rd34;
	ld.global.f32 	%f317, [%rd35];
	setp.num.f32 	%p137, %f317, %f317;
	setp.num.f32 	%p138, %f766, %f766;
	and.pred  	%p139, %p137, %p138;
	@%p139 bra 	$L__BB0_214;
	setp.num.f32 	%p140, %f317, %f317;
	setp.nan.f32 	%p141, %f766, %f766;
	selp.f32 	%f490, %f317, %f766, %p141;
	selp.f32 	%f766, %f490, %f766, %p140;
	bra.uni 	$L__BB0_215;
$L__BB0_214:
	mul.f32 	%f491, %f193, %f766;
	fma.rn.f32 	%f766, %f192, %f317, %f491;
$L__BB0_215:
	add.s64 	%rd186, %rd5, %rd34;
	st.global.f32 	[%rd186], %f766;
	setp.num.f32 	%p142, %f766, %f766;
	setp.num.f32 	%p143, %f774, %f774;
	and.pred  	%p144, %p142, %p143;
	@%p144 bra 	$L__BB0_217;
	setp.num.f32 	%p145, %f766, %f766;
	setp.nan.f32 	%p146, %f774, %f774;
	selp.f32 	%f492, %f766, %f774, %p146;
	selp.f32 	%f774, %f492, %f774, %p145;
	bra.uni 	$L__BB0_218;
$L__BB0_217:
	mul.f32 	%f493, %f195, %f774;
	fma.rn.f32 	%f774, %f194, %f766, %f493;
$L__BB0_218:
	setp.num.f32 	%p147, %f766, %f766;
	add.s64 	%rd187, %rd4, %rd34;
	st.global.f32 	[%rd187], %f774;
	setp.num.f32 	%p148, %f774, %f774;
	mul.f32 	%f494, %f766, 0f40400000;
	add.f32 	%f495, %f774, %f774;
	sub.f32 	%f496, %f494, %f495;
	selp.f32 	%f497, %f496, 0f7FFFFFFF, %p148;
	selp.f32 	%f498, %f497, 0f7FFFFFFF, %p147;
	st.global.f32 	[%rd35], %f498;
	add.s32 	%r501, %r501, 1;
	add.s32 	%r500, %r500, 1;
	add.s32 	%r499, %r499, 1;
	setp.ne.s32 	%p149, %r499, 0;
	@%p149 bra 	$L__BB0_212;
	add.s32 	%r502, %r501, -2;
$L__BB0_220:
	sub.s32 	%r370, %r280, %r263;
	add.s32 	%r371, %r370, 1;
	setp.lt.u32 	%p150, %r371, 3;
	@%p150 bra 	$L__BB0_247;
	add.s64 	%rd36, %rd3, 8;
	add.s32 	%r503, %r502, %r2;
	add.s64 	%rd37, %rd5, 8;
	add.s64 	%rd38, %rd4, 8;
$L__BB0_222:
	mul.wide.s32 	%rd39, %r503, 4;
	add.s64 	%rd40, %rd36, %rd39;
	ld.global.f32 	%f328, [%rd40+-8];
	setp.nan.f32 	%p151, %f328, %f328;
	setp.nan.f32 	%p152, %f766, %f766;
	or.pred  	%p153, %p151, %p152;
	@%p153 bra 	$L__BB0_224;
	mul.f32 	%f500, %f193, %f766;
	fma.rn.f32 	%f782, %f192, %f328, %f500;
	bra.uni 	$L__BB0_225;
$L__BB0_224:
	setp.num.f32 	%p154, %f328, %f328;
	setp.nan.f32 	%p155, %f766, %f766;
	selp.f32 	%f499, %f328, %f766, %p155;
	selp.f32 	%f782, %f499, %f766, %p154;
$L__BB0_225:
	add.s64 	%rd41, %rd37, %rd39;
	st.global.f32 	[%rd41+-8], %f782;
	setp.nan.f32 	%p156, %f782, %f782;
	setp.nan.f32 	%p157, %f774, %f774;
	or.pred  	%p158, %p156, %p157;
	@%p158 bra 	$L__BB0_227;
	mul.f32 	%f502, %f195, %f774;
	fma.rn.f32 	%f783, %f194, %f782, %f502;
	bra.uni 	$L__BB0_228;
$L__BB0_227:
	setp.num.f32 	%p159, %f782, %f782;
	setp.nan.f32 	%p160, %f774, %f774;
	selp.f32 	%f501, %f782, %f774, %p160;
	selp.f32 	%f783, %f501, %f774, %p159;
$L__BB0_228:
	add.s64 	%rd42, %rd38, %rd39;
	setp.num.f32 	%p161, %f782, %f782;
	st.global.f32 	[%rd42+-8], %f783;
	setp.num.f32 	%p162, %f783, %f783;
	mul.f32 	%f503, %f782, 0f40400000;
	add.f32 	%f504, %f783, %f783;
	sub.f32 	%f505, %f503, %f504;
	selp.f32 	%f506, %f505, 0f7FFFFFFF, %p162;
	selp.f32 	%f507, %f506, 0f7FFFFFFF, %p161;
	st.global.f32 	[%rd40+-8], %f507;
	ld.global.f32 	%f335, [%rd40+-4];
	setp.num.f32 	%p163, %f335, %f782;
	@%p163 bra 	$L__BB0_230;
	setp.num.f32 	%p164, %f335, %f335;
	setp.nan.f32 	%p165, %f782, %f782;
	selp.f32 	%f508, %f335, %f782, %p165;
	selp.f32 	%f784, %f508, %f782, %p164;
	bra.uni 	$L__BB0_231;
$L__BB0_230:
	mul.f32 	%f509, %f193, %f782;
	fma.rn.f32 	%f784, %f192, %f335, %f509;
$L__BB0_231:
	setp.num.f32 	%p166, %f783, %f783;
	st.global.f32 	[%rd41+-4], %f784;
	setp.num.f32 	%p167, %f784, %f784;
	and.pred  	%p168, %p167, %p166;
	@%p168 bra 	$L__BB0_233;
	setp.num.f32 	%p169, %f784, %f784;
	setp.nan.f32 	%p170, %f783, %f783;
	selp.f32 	%f510, %f784, %f783, %p170;
	selp.f32 	%f785, %f510, %f783, %p169;
	bra.uni 	$L__BB0_234;
$L__BB0_233:
	mul.f32 	%f511, %f195, %f783;
	fma.rn.f32 	%f785, %f194, %f784, %f511;
$L__BB0_234:
	setp.num.f32 	%p171, %f784, %f784;
	st.global.f32 	[%rd42+-4], %f785;
	setp.num.f32 	%p172, %f785, %f785;
	mul.f32 	%f512, %f784, 0f40400000;
	add.f32 	%f513, %f785, %f785;
	sub.f32 	%f514, %f512, %f513;
	selp.f32 	%f515, %f514, 0f7FFFFFFF, %p172;
	selp.f32 	%f516, %f515, 0f7FFFFFFF, %p171;
	st.global.f32 	[%rd40+-4], %f516;
	ld.global.f32 	%f342, [%rd40];
	setp.num.f32 	%p173, %f342, %f784;
	@%p173 bra 	$L__BB0_236;
	setp.num.f32 	%p174, %f342, %f342;
	setp.nan.f32 	%p175, %f784, %f784;
	selp.f32 	%f517, %f342, %f784, %p175;
	selp.f32 	%f786, %f517, %f784, %p174;
	bra.uni 	$L__BB0_237;
$L__BB0_236:
	mul.f32 	%f518, %f193, %f784;
	fma.rn.f32 	%f786, %f192, %f342, %f518;
$L__BB0_237:
	setp.num.f32 	%p176, %f785, %f785;
	st.global.f32 	[%rd41], %f786;
	setp.num.f32 	%p177, %f786, %f786;
	and.pred  	%p178, %p177, %p176;
	@%p178 bra 	$L__BB0_239;
	setp.num.f32 	%p179, %f786, %f786;
	setp.nan.f32 	%p180, %f785, %f785;
	selp.f32 	%f519, %f786, %f785, %p180;
	selp.f32 	%f787, %f519, %f785, %p179;
	bra.uni 	$L__BB0_240;
$L__BB0_239:
	mul.f32 	%f520, %f195, %f785;
	fma.rn.f32 	%f787, %f194, %f786, %f520;
$L__BB0_240:
	setp.num.f32 	%p181, %f786, %f786;
	st.global.f32 	[%rd42], %f787;
	setp.num.f32 	%p182, %f787, %f787;
	mul.f32 	%f521, %f786, 0f40400000;
	add.f32 	%f522, %f787, %f787;
	sub.f32 	%f523, %f521, %f522;
	selp.f32 	%f524, %f523, 0f7FFFFFFF, %p182;
	selp.f32 	%f525, %f524, 0f7FFFFFFF, %p181;
	st.global.f32 	[%rd40], %f525;
	ld.global.f32 	%f349, [%rd40+4];
	setp.num.f32 	%p183, %f349, %f786;
	@%p183 bra 	$L__BB0_242;
	setp.num.f32 	%p184, %f349, %f349;
	setp.nan.f32 	%p185, %f786, %f786;
	selp.f32 	%f526, %f349, %f786, %p185;
	selp.f32 	%f766, %f526, %f786, %p184;
	bra.uni 	$L__BB0_243;
$L__BB0_242:
	mul.f32 	%f527, %f193, %f786;
	fma.rn.f32 	%f766, %f192, %f349, %f527;
$L__BB0_243:
	setp.num.f32 	%p186, %f787, %f787;
	st.global.f32 	[%rd41+4], %f766;
	setp.num.f32 	%p187, %f766, %f766;
	and.pred  	%p188, %p187, %p186;
	@%p188 bra 	$L__BB0_245;
	setp.num.f32 	%p189, %f766, %f766;
	setp.nan.f32 	%p190, %f787, %f787;
	selp.f32 	%f528, %f766, %f787, %p190;
	selp.f32 	%f774, %f528, %f787, %p189;
	bra.uni 	$L__BB0_246;
$L__BB0_245:
	mul.f32 	%f529, %f195, %f787;
	fma.rn.f32 	%f774, %f194, %f766, %f529;
$L__BB0_246:
	setp.num.f32 	%p191, %f766, %f766;
	st.global.f32 	[%rd42+4], %f774;
	setp.num.f32 	%p192, %f774, %f774;
	mul.f32 	%f530, %f766, 0f40400000;
	add.f32 	%f531, %f774, %f774;
	sub.f32 	%f532, %f530, %f531;
	selp.f32 	%f533, %f532, 0f7FFFFFFF, %p192;
	selp.f32 	%f534, %f533, 0f7FFFFFFF, %p191;
	st.global.f32 	[%rd40+4], %f534;
	add.s32 	%r502, %r502, 4;
	add.s32 	%r503, %r503, 4;
	setp.lt.s32 	%p193, %r502, %r280;
	@%p193 bra 	$L__BB0_222;
$L__BB0_247:
	ret;

}
	// .globl	kdj_many_series_one_param_f32
.visible .entry kdj_many_series_one_param_f32(
	.param .u64 .ptr .align 1 kdj_many_series_one_param_f32_param_0,
	.param .u64 .ptr .align 1 kdj_many_series_one_param_f32_param_1,
	.param .u64 .ptr .align 1 kdj_many_series_one_param_f32_param_2,
	.param .u64 .ptr .align 1 kdj_many_series_one_param_f32_param_3,
	.param .u32 kdj_many_series_one_param_f32_param_4,
	.param .u32 kdj_many_series_one_param_f32_param_5,
	.param .u32 kdj_many_series_one_param_f32_param_6,
	.param .u32 kdj_many_series_one_param_f32_param_7,
	.param .u32 kdj_many_series_one_param_f32_param_8,
	.param .u32 kdj_many_series_one_param_f32_param_9,
	.param .u32 kdj_many_series_one_param_f32_param_10,
	.param .u64 .ptr .align 1 kdj_many_series_one_param_f32_param_11,
	.param .u64 .ptr .align 1 kdj_many_series_one_param_f32_param_12,
	.param .u64 .ptr .align 1 kdj_many_series_one_param_f32_param_13
)
{
	.reg .pred 	%p<119>;
	.reg .b32 	%r<221>;
	.reg .b32 	%f<147>;
	.reg .b64 	%rd<220>;
	.reg .b64 	%fd<167>;

	ld.param.u64 	%rd27, [kdj_many_series_one_param_f32_param_0];
	ld.param.u64 	%rd28, [kdj_many_series_one_param_f32_param_1];
	ld.param.u64 	%rd26, [kdj_many_series_one_param_f32_param_3];
	ld.param.u32 	%r86, [kdj_many_series_one_param_f32_param_4];
	ld.param.u32 	%r87, [kdj_many_series_one_param_f32_param_5];
	ld.param.u32 	%r88, [kdj_many_series_one_param_f32_param_6];
	ld.param.u32 	%r89, [kdj_many_series_one_param_f32_param_7];
	ld.param.u32 	%r90, [kdj_many_series_one_param_f32_param_8];
	ld.param.u32 	%r91, [kdj_many_series_one_param_f32_param_9];
	ld.param.u32 	%r92, [kdj_many_series_one_param_f32_param_10];
	ld.param.u64 	%rd29, [kdj_many_series_one_param_f32_param_11];
	ld.param.u64 	%rd30, [kdj_many_series_one_param_f32_param_12];
	ld.param.u64 	%rd31, [kdj_many_series_one_param_f32_param_13];
	cvta.to.global.u64 	%rd1, %rd31;
	cvta.to.global.u64 	%rd2, %rd30;
	cvta.to.global.u64 	%rd3, %rd28;
	cvta.to.global.u64 	%rd4, %rd27;
	cvta.to.global.u64 	%rd5, %rd29;
	mov.u32 	%r93, %ctaid.x;
	mov.u32 	%r94, %ntid.x;
	mov.u32 	%r95, %tid.x;
	mad.lo.s32 	%r1, %r93, %r94, %r95;
	setp.ge.s32 	%p1, %r1, %r86;
	@%p1 bra 	$L__BB1_93;
	cvta.to.global.u64 	%rd32, %rd26;
	cvt.s64.s32 	%rd6, %r1;
	mul.wide.s32 	%rd33, %r1, 4;
	add.s64 	%rd34, %rd32, %rd33;
	ld.global.nc.u32 	%r2, [%rd34];
	setp.lt.s32 	%p2, %r87, 1;
	@%p2 bra 	$L__BB1_10;
	cvt.s64.s32 	%rd7, %r86;
	and.b32  	%r3, %r87, 3;
	setp.lt.u32 	%p3, %r87, 4;
	mov.b32 	%r186, 0;
	@%p3 bra 	$L__BB1_5;
	and.b32  	%r186, %r87, 2147483644;
	mov.b32 	%r184, 0;
	shl.b64 	%rd41, %rd7, 2;
$L__BB1_4:
	.pragma "nounroll";
	cvt.u64.u32 	%rd35, %r184;
	mad.lo.s64 	%rd36, %rd35, %rd7, %rd6;
	shl.b64 	%rd37, %rd36, 2;
	add.s64 	%rd38, %rd5, %rd37;
	mov.b32 	%r98, 2147483647;
	st.global.u32 	[%rd38], %r98;
	add.s64 	%rd39, %rd2, %rd37;
	st.global.u32 	[%rd39], %r98;
	add.s64 	%rd40, %rd1, %rd37;
	st.global.u32 	[%rd40], %r98;
	add.s64 	%rd42, %rd38, %rd41;
	st.global.u32 	[%rd42], %r98;
	add.s64 	%rd43, %rd39, %rd41;
	st.global.u32 	[%rd43], %r98;
	add.s64 	%rd44, %rd40, %rd41;
	st.global.u32 	[%rd44], %r98;
	add.s64 	%rd45, %rd42, %rd41;
	st.global.u32 	[%rd45], %r98;
	add.s64 	%rd46, %rd43, %rd41;
	st.global.u32 	[%rd46], %r98;
	add.s64 	%rd47, %rd44, %rd41;
	st.global.u32 	[%rd47], %r98;
	add.s64 	%rd48, %rd45, %rd41;
	st.global.u32 	[%rd48], %r98;
	add.s64 	%rd49, %rd46, %rd41;
	st.global.u32 	[%rd49], %r98;
	add.s64 	%rd50, %rd47, %rd41;
	st.global.u32 	[%rd50], %r98;
	add.s32 	%r184, %r184, 4;
	setp.ne.s32 	%p4, %r184, %r186;
	@%p4 bra 	$L__BB1_4;
$L__BB1_5:
	setp.eq.s32 	%p5, %r3, 0;
	@%p5 bra 	$L__BB1_10;
	setp.eq.s32 	%p6, %r3, 1;
	@%p6 bra 	$L__BB1_8;
	cvt.u64.u32 	%rd51, %r186;
	mad.lo.s64 	%rd52, %rd51, %rd7, %rd6;
	shl.b64 	%rd53, %rd52, 2;
	add.s64 	%rd54, %rd5, %rd53;
	mov.b32 	%r99, 2147483647;
	st.global.u32 	[%rd54], %r99;
	add.s64 	%rd55, %rd2, %rd53;
	st.global.u32 	[%rd55], %r99;
	add.s64 	%rd56, %rd1, %rd53;
	st.global.u32 	[%rd56], %r99;
	shl.b64 	%rd57, %rd7, 2;
	add.s64 	%rd58, %rd54, %rd57;
	st.global.u32 	[%rd58], %r99;
	add.s64 	%rd59, %rd55, %rd57;
	st.global.u32 	[%rd59], %r99;
	add.s64 	%rd60, %rd56, %rd57;
	st.global.u32 	[%rd60], %r99;
	add.s32 	%r186, %r186, 2;
$L__BB1_8:
	and.b32  	%r100, %r87, 1;
	setp.eq.b32 	%p7, %r100, 1;
	not.pred 	%p8, %p7;
	@%p8 bra 	$L__BB1_10;
	cvt.u64.u32 	%rd61, %r186;
	mad.lo.s64 	%rd62, %rd61, %rd7, %rd6;
	shl.b64 	%rd63, %rd62, 2;
	add.s64 	%rd64, %rd5, %rd63;
	mov.b32 	%r101, 2147483647;
	st.global.u32 	[%rd64], %r101;
	add.s64 	%rd65, %rd2, %rd63;
	st.global.u32 	[%rd65], %r101;
	add.s64 	%rd66, %rd1, %rd63;
	st.global.u32 	[%rd66], %r101;
$L__BB1_10:
	setp.lt.s32 	%p9, %r2, 0;
	setp.ge.s32 	%p10, %r2, %r87;
	setp.lt.s32 	%p11, %r88, 1;
	or.pred  	%p12, %p9, %p11;
	or.pred  	%p13, %p12, %p10;
	setp.lt.s32 	%p14, %r89, 1;
	or.pred  	%p15, %p14, %p13;
	setp.lt.s32 	%p16, %r90, 1;
	or.pred  	%p17, %p16, %p15;
	@%p17 bra 	$L__BB1_93;
	add.s32 	%r10, %r2, %r88;
	add.s32 	%r102, %r89, %r10;
	add.s32 	%r213, %r102, -1;
	add.s32 	%r187, %r102, -2;
	add.s32 	%r219, %r187, %r90;
	add.s32 	%r14, %r219, -1;
	setp.gt.s32 	%p18, %r10, %r87;
	@%p18 bra 	$L__BB1_93;
	or.b32  	%r103, %r92, %r91;
	setp.ne.s32 	%p19, %r103, 0;
	@%p19 bra 	$L__BB1_41;
	setp.gt.s32 	%p81, %r213, %r87;
	@%p81 bra 	$L__BB1_93;
	cvt.s64.s32 	%rd8, %r86;
	and.b32  	%r15, %r90, 7;
	shl.b64 	%rd140, %rd8, 2;
$L__BB1_15:
	mov.f64 	%fd147, 0d0000000000000000;
	mov.b32 	%r200, 0;
	mov.u32 	%r201, %r200;
$L__BB1_16:
	sub.s32 	%r126, %r187, %r89;
	add.s32 	%r127, %r126, %r200;
	add.s32 	%r41, %r127, 1;
	sub.s32 	%r128, %r41, %r88;
	add.s32 	%r129, %r128, 1;
	cvt.s64.s32 	%rd136, %r129;
	mad.lo.s64 	%rd137, %rd136, %rd8, %rd6;
	add.s32 	%r130, %r89, %r88;
	sub.s32 	%r131, %r187, %r130;
	add.s32 	%r202, %r131, %r200;
	shl.b64 	%rd216, %rd137, 2;
	mov.f32 	%f132, 0fFF800000;
	mov.f32 	%f131, 0f7F800000;
$L__BB1_17:
	add.s64 	%rd138, %rd4, %rd216;
	ld.global.nc.f32 	%f7, [%rd138];
	add.s64 	%rd139, %rd3, %rd216;
	ld.global.nc.f32 	%f101, [%rd139];
	setp.nan.f32 	%p82, %f7, %f7;
	setp.nan.f32 	%p83, %f101, %f101;
	or.pred  	%p84, %p82, %p83;
	mov.f32 	%f133, 0f7FFFFFFF;
	@%p84 bra 	$L__BB1_39;
	max.f32 	%f132, %f132, %f7;
	min.f32 	%f131, %f131, %f101;
	add.s32 	%r44, %r202, 1;
	add.s32 	%r132, %r202, 2;
	add.s64 	%rd216, %rd216, %rd140;
	setp.lt.s32 	%p85, %r132, %r41;
	mov.u32 	%r202, %r44;
	@%p85 bra 	$L__BB1_17;
	ld.param.u64 	%rd215, [kdj_many_series_one_param_f32_param_2];
	cvt.s64.s32 	%rd141, %r41;
	mad.lo.s64 	%rd142, %rd141, %rd8, %rd6;
	cvta.to.global.u64 	%rd143, %rd215;
	shl.b64 	%rd144, %rd142, 2;
	add.s64 	%rd145, %rd143, %rd144;
	ld.global.nc.f32 	%f14, [%rd145];
	setp.nan.f32 	%p86, %f14, %f14;
	@%p86 bra 	$L__BB1_39;
	sub.f32 	%f11, %f132, %f131;
	setp.leu.f32 	%p87, %f11, 0f00000000;
	@%p87 bra 	$L__BB1_39;
	sub.f32 	%f104, %f14, %f131;
	mov.f32 	%f105, 0f42C80000;
	div.rn.f32 	%f106, %f105, %f11;
	mul.f32 	%f133, %f106, %f104;
	bra.uni 	$L__BB1_39;
$L__BB1_22:
	cvt.rn.f64.u32 	%fd89, %r201;
	div.rn.f64 	%fd90, %fd147, %fd89;
	cvt.rn.f32.f64 	%f129, %fd90;
$L__BB1_23:
	cvt.u64.u32 	%rd146, %r187;
	mad.lo.s64 	%rd9, %rd146, %rd8, %rd6;
	shl.b64 	%rd147, %rd9, 2;
	add.s64 	%rd148, %rd5, %rd147;
	st.global.f32 	[%rd148], %f129;
	setp.lt.s32 	%p91, %r187, %r14;
	@%p91 bra 	$L__BB1_29;
	setp.lt.u32 	%p92, %r90, 8;
	sub.s32 	%r136, %r187, %r90;
	add.s32 	%r24, %r136, 1;
	mov.f64 	%fd140, 0d0000000000000000;
	mov.b32 	%r195, 0;
	mov.u32 	%r190, %r195;
	@%p92 bra 	$L__BB1_31;
	mov.f64 	%fd140, 0d0000000000000000;
	mov.b32 	%r188, 0;
	mov.u32 	%r190, %r188;
	bra.uni 	$L__BB1_30;
$L__BB1_26:
	setp.eq.s32 	%p115, %r190, 0;
	mov.f32 	%f130, 0f7FFFFFFF;
	@%p115 bra 	$L__BB1_28;
	cvt.rn.f64.u32 	%fd137, %r190;
	div.rn.f64 	%fd138, %fd140, %fd137;
	cvt.rn.f32.f64 	%f130, %fd138;
$L__BB1_28:
	add.s64 	%rd210, %rd2, %rd147;
	st.global.f32 	[%rd210], %f130;
	setp.num.f32 	%p116, %f129, %f129;
	setp.num.f32 	%p117, %f130, %f130;
	mul.f32 	%f124, %f129, 0f40400000;
	add.f32 	%f125, %f130, %f130;
	sub.f32 	%f126, %f124, %f125;
	selp.f32 	%f127, %f126, 0f7FFFFFFF, %p117;
	selp.f32 	%f128, %f127, 0f7FFFFFFF, %p116;
	add.s64 	%rd211, %rd1, %rd147;
	st.global.f32 	[%rd211], %f128;
$L__BB1_29:
	add.s32 	%r187, %r187, 1;
	setp.lt.s32 	%p118, %r187, %r87;
	@%p118 bra 	$L__BB1_15;
	bra.uni 	$L__BB1_93;
$L__BB1_30:
	.pragma "nounroll";
	add.s32 	%r138, %r24, %r188;
	cvt.s64.s32 	%rd149, %r138;
	mad.lo.s64 	%rd150, %rd149, %rd8, %rd6;
	shl.b64 	%rd151, %rd150, 2;
	add.s64 	%rd152, %rd5, %rd151;
	ld.global.f32 	%f108, [%rd152];
	setp.num.f32 	%p93, %f108, %f108;
	cvt.f64.f32 	%fd94, %f108;
	add.f64 	%fd95, %fd140, %fd94;
	selp.f64 	%fd96, %fd95, %fd140, %p93;
	selp.u32 	%r139, 1, 0, %p93;
	add.s32 	%r140, %r190, %r139;
	add.s32 	%r141, %r138, 1;
	cvt.s64.s32 	%rd153, %r141;
	mad.lo.s64 	%rd154, %rd153, %rd8, %rd6;
	shl.b64 	%rd155, %rd154, 2;
	add.s64 	%rd156, %rd5, %rd155;
	ld.global.f32 	%f109, [%rd156];
	setp.num.f32 	%p94, %f109, %f109;
	cvt.f64.f32 	%fd97, %f109;
	add.f64 	%fd98, %fd96, %fd97;
	selp.f64 	%fd99, %fd98, %fd96, %p94;
	selp.u32 	%r142, 1, 0, %p94;
	add.s32 	%r143, %r140, %r142;
	add.s32 	%r144, %r138, 2;
	cvt.s64.s32 	%rd157, %r144;
	mad.lo.s64 	%rd158, %rd157, %rd8, %rd6;
	shl.b64 	%rd159, %rd158, 2;
	add.s64 	%rd160, %rd5, %rd159;
	ld.global.f32 	%f110, [%rd160];
	setp.num.f32 	%p95, %f110, %f110;
	cvt.f64.f32 	%fd100, %f110;
	add.f64 	%fd101, %fd99, %fd100;
	selp.f64 	%fd102, %fd101, %fd99, %p95;
	selp.u32 	%r145, 1, 0, %p95;
	add.s32 	%r146, %r143, %r145;
	add.s32 	%r147, %r138, 3;
	cvt.s64.s32 	%rd161, %r147;
	mad.lo.s64 	%rd162, %rd161, %rd8, %rd6;
	shl.b64 	%rd163, %rd162, 2;
	add.s64 	%rd164, %rd5, %rd163;
	ld.global.f32 	%f111, [%rd164];
	setp.num.f32 	%p96, %f111, %f111;
	cvt.f64.f32 	%fd103, %f111;
	add.f64 	%fd104, %fd102, %fd103;
	selp.f64 	%fd105, %fd104, %fd102, %p96;
	selp.u32 	%r148, 1, 0, %p96;
	add.s32 	%r149, %r146, %r148;
	add.s32 	%r150, %r138, 4;
	cvt.s64.s32 	%rd165, %r150;
	mad.lo.s64 	%rd166, %rd165, %rd8, %rd6;
	shl.b64 	%rd167, %rd166, 2;
	add.s64 	%rd168, %rd5, %rd167;
	ld.global.f32 	%f112, [%rd168];
	setp.num.f32 	%p97, %f112, %f112;
	cvt.f64.f32 	%fd106, %f112;
	add.f64 	%fd107, %fd105, %fd106;
	selp.f64 	%fd108, %fd107, %fd105, %p97;
	selp.u32 	%r151, 1, 0, %p97;
	add.s32 	%r152, %r149, %r151;
	add.s32 	%r153, %r138, 5;
	cvt.s64.s32 	%rd169, %r153;
	mad.lo.s64 	%rd170, %rd169, %rd8, %rd6;
	shl.b64 	%rd171, %rd170, 2;
	add.s64 	%rd172, %rd5, %rd171;
	ld.global.f32 	%f113, [%rd172];
	setp.num.f32 	%p98, %f113, %f113;
	cvt.f64.f32 	%fd109, %f113;
	add.f64 	%fd110, %fd108, %fd109;
	selp.f64 	%fd111, %fd110, %fd108, %p98;
	selp.u32 	%r154, 1, 0, %p98;
	add.s32 	%r155, %r152, %r154;
	add.s32 	%r156, %r138, 6;
	cvt.s64.s32 	%rd173, %r156;
	mad.lo.s64 	%rd174, %rd173, %rd8, %rd6;
	shl.b64 	%rd175, %rd174, 2;
	add.s64 	%rd176, %rd5, %rd175;
	ld.global.f32 	%f114, [%rd176];
	setp.num.f32 	%p99, %f114, %f114;
	cvt.f64.f32 	%fd112, %f114;
	add.f64 	%fd113, %fd111, %fd112;
	selp.f64 	%fd114, %fd113, %fd111, %p99;
	selp.u32 	%r157, 1, 0, %p99;
	add.s32 	%r158, %r155, %r157;
	add.s32 	%r159, %r138, 7;
	cvt.s64.s32 	%rd177, %r159;
	mad.lo.s64 	%rd178, %rd177, %rd8, %rd6;
	shl.b64 	%rd179, %rd178, 2;
	add.s64 	%rd180, %rd5, %rd179;
	ld.global.f32 	%f115, [%rd180];
	setp.num.f32 	%p100, %f115, %f115;
	cvt.f64.f32 	%fd115, %f115;
	add.f64 	%fd116, %fd114, %fd115;
	selp.f64 	%fd140, %fd116, %fd114, %p100;
	selp.u32 	%r160, 1, 0, %p100;
	add.s32 	%r190, %r158, %r160;
	add.s32 	%r188, %r188, 8;
	and.b32  	%r195, %r90, 2147483640;
	setp.eq.s32 	%p101, %r188, %r195;
	@%p101 bra 	$L__BB1_31;
	bra.uni 	$L__BB1_30;
$L__BB1_31:
	setp.eq.s32 	%p102, %r15, 0;
	@%p102 bra 	$L__BB1_26;
	add.s32 	%r162, %r15, -1;
	setp.lt.u32 	%p103, %r162, 3;
	@%p103 bra 	$L__BB1_34;
	add.s32 	%r163, %r24, %r195;
	cvt.s64.s32 	%rd181, %r163;
	mad.lo.s64 	%rd182, %rd181, %rd8, %rd6;
	shl.b64 	%rd183, %rd182, 2;
	add.s64 	%rd184, %rd5, %rd183;
	ld.global.f32 	%f116, [%rd184];
	setp.num.f32 	%p104, %f116, %f116;
	cvt.f64.f32 	%fd118, %f116;
	add.f64 	%fd119, %fd140, %fd118;
	selp.f64 	%fd120, %fd119, %fd140, %p104;
	selp.u32 	%r164, 1, 0, %p104;
	add.s32 	%r165, %r190, %r164;
	add.s32 	%r166, %r163, 1;
	cvt.s64.s32 	%rd185, %r166;
	mad.lo.s64 	%rd186, %rd185, %rd8, %rd6;
	shl.b64 	%rd187, %rd186, 2;
	add.s64 	%rd188, %rd5, %rd187;
	ld.global.f32 	%f117, [%rd188];
	setp.num.f32 	%p105, %f117, %f117;
	cvt.f64.f32 	%fd121, %f117;
	add.f64 	%fd122, %fd120, %fd121;
	selp.f64 	%fd123, %fd122, %fd120, %p105;
	selp.u32 	%r167, 1, 0, %p105;
	add.s32 	%r168, %r165, %r167;
	add.s32 	%r169, %r163, 2;
	cvt.s64.s32 	%rd189, %r169;
	mad.lo.s64 	%rd190, %rd189, %rd8, %rd6;
	shl.b64 	%rd191, %rd190, 2;
	add.s64 	%rd192, %rd5, %rd191;
	ld.global.f32 	%f118, [%rd192];
	setp.num.f32 	%p106, %f118, %f118;
	cvt.f64.f32 	%fd124, %f118;
	add.f64 	%fd125, %fd123, %fd124;
	selp.f64 	%fd126, %fd125, %fd123, %p106;
	selp.u32 	%r170, 1, 0, %p106;
	add.s32 	%r171, %r168, %r170;
	add.s32 	%r172, %r163, 3;
	cvt.s64.s32 	%rd193, %r172;
	mad.lo.s64 	%rd194, %rd193, %rd8, %rd6;
	shl.b64 	%rd195, %rd194, 2;
	add.s64 	%rd196, %rd5, %rd195;
	ld.global.f32 	%f119, [%rd196];
	setp.num.f32 	%p107, %f119, %f119;
	cvt.f64.f32 	%fd127, %f119;
	add.f64 	%fd128, %fd126, %fd127;
	selp.f64 	%fd140, %fd128, %fd126, %p107;
	selp.u32 	%r173, 1, 0, %p107;
	add.s32 	%r190, %r171, %r173;
	add.s32 	%r195, %r195, 4;
$L__BB1_34:
	and.b32  	%r175, %r90, 3;
	setp.eq.s32 	%p108, %r175, 0;
	@%p108 bra 	$L__BB1_26;
	setp.eq.s32 	%p109, %r175, 1;
	@%p109 bra 	$L__BB1_37;
	add.s32 	%r176, %r24, %r195;
	cvt.s64.s32 	%rd197, %r176;
	mad.lo.s64 	%rd198, %rd197, %rd8, %rd6;
	shl.b64 	%rd199, %rd198, 2;
	add.s64 	%rd200, %rd5, %rd199;
	ld.global.f32 	%f120, [%rd200];
	setp.num.f32 	%p110, %f120, %f120;
	cvt.f64.f32 	%fd130, %f120;
	add.f64 	%fd131, %fd140, %fd130;
	selp.f64 	%fd132, %fd131, %fd140, %p110;
	selp.u32 	%r177, 1, 0, %p110;
	add.s32 	%r178, %r190, %r177;
	add.s32 	%r179, %r176, 1;
	cvt.s64.s32 	%rd201, %r179;
	mad.lo.s64 	%rd202, %rd201, %rd8, %rd6;
	shl.b64 	%rd203, %rd202, 2;
	add.s64 	%rd204, %rd5, %rd203;
	ld.global.f32 	%f121, [%rd204];
	setp.num.f32 	%p111, %f121, %f121;
	cvt.f64.f32 	%fd133, %f121;
	add.f64 	%fd134, %fd132, %fd133;
	selp.f64 	%fd140, %fd134, %fd132, %p111;
	selp.u32 	%r180, 1, 0, %p111;
	add.s32 	%r190, %r178, %r180;
	add.s32 	%r195, %r195, 2;
$L__BB1_37:
	and.b32  	%r181, %r90, 1;
	setp.eq.b32 	%p112, %r181, 1;
	not.pred 	%p113, %p112;
	@%p113 bra 	$L__BB1_26;
	add.s32 	%r182, %r24, %r195;
	cvt.s64.s32 	%rd205, %r182;
	mad.lo.s64 	%rd206, %rd205, %rd8, %rd6;
	shl.b64 	%rd207, %rd206, 2;
	add.s64 	%rd208, %rd5, %rd207;
	ld.global.f32 	%f122, [%rd208];
	setp.num.f32 	%p114, %f122, %f122;
	cvt.f64.f32 	%fd135, %f122;
	add.f64 	%fd136, %fd140, %fd135;
	selp.f64 	%fd140, %fd136, %fd140, %p114;
	selp.u32 	%r183, 1, 0, %p114;
	add.s32 	%r190, %r190, %r183;
	bra.uni 	$L__BB1_26;
$L__BB1_39:
	setp.num.f32 	%p88, %f133, %f133;
	cvt.f64.f32 	%fd87, %f133;
	add.f64 	%fd88, %fd147, %fd87;
	selp.f64 	%fd147, %fd88, %fd147, %p88;
	selp.u32 	%r133, 1, 0, %p88;
	add.s32 	%r201, %r201, %r133;
	add.s32 	%r200, %r200, 1;
	setp.eq.s32 	%p89, %r200, %r89;
	@%p89 bra 	$L__BB1_40;
	bra.uni 	$L__BB1_16;
$L__BB1_40:
	setp.eq.s32 	%p90, %r201, 0;
	mov.f32 	%f129, 0f7FFFFFFF;
	@%p90 bra 	$L__BB1_23;
	bra.uni 	$L__BB1_22;
$L__BB1_41:
	setp.ne.s32 	%p20, %r91, 1;
	setp.ne.s32 	%p21, %r92, 1;
	or.pred  	%p22, %p20, %p21;
	@%p22 bra 	$L__BB1_93;
	add.s32 	%r105, %r89, 1;
	cvt.rn.f64.u32 	%fd52, %r105;
	mov.f64 	%fd53, 0d4000000000000000;
	div.rn.f64 	%fd15, %fd53, %fd52;
	add.s32 	%r106, %r90, 1;
	cvt.rn.f64.u32 	%fd54, %r106;
	div.rn.f64 	%fd16, %fd53, %fd54;
	setp.gt.u32 	%p23, %r213, %r87;
	mov.b32 	%r218, 0;
	mov.f64 	%fd160, 0d0000000000000000;
	mov.f64 	%fd159, 0d7FF8000000000000;
	@%p23 bra 	$L__BB1_55;
	sub.s32 	%r203, %r187, %r89;
	mov.f64 	%fd148, 0d0000000000000000;
	mov.b32 	%r204, 0;
	cvt.s64.s32 	%rd71, %r86;
$L__BB1_44:
	mov.u32 	%r48, %r203;
	add.s32 	%r203, %r48, 1;
	sub.s32 	%r108, %r203, %r88;
	setp.gt.s32 	%p24, %r108, %r48;
	mov.f32 	%f137, 0f7F800000;
	mov.f32 	%f136, 0fFF800000;
	@%p24 bra 	$L__BB1_48;
	add.s32 	%r205, %r108, 1;
	mul.wide.s32 	%rd67, %r205, %r86;
	add.s64 	%rd217, %rd67, %rd6;
	mov.f32 	%f136, 0fFF800000;
	mov.f32 	%f137, 0f7F800000;
$L__BB1_46:
	shl.b64 	%rd68, %rd217, 2;
	add.s64 	%rd69, %rd4, %rd68;
	ld.global.nc.f32 	%f17, [%rd69];
	add.s64 	%rd70, %rd3, %rd68;
	ld.global.nc.f32 	%f55, [%rd70];
	setp.nan.f32 	%p25, %f17, %f17;
	setp.nan.f32 	%p26, %f55, %f55;
	or.pred  	%p27, %p25, %p26;
	mov.f32 	%f138, 0f7FFFFFFF;
	@%p27 bra 	$L__BB1_51;
	max.f32 	%f136, %f136, %f17;
	min.f32 	%f137, %f137, %f55;
	add.s32 	%r53, %r205, 1;
	add.s64 	%rd217, %rd217, %rd71;
	setp.le.s32 	%p28, %r205, %r48;
	mov.u32 	%r205, %r53;
	@%p28 bra 	$L__BB1_46;
$L__BB1_48:
	ld.param.u64 	%rd212, [kdj_many_series_one_param_f32_param_2];
	mul.wide.s32 	%rd72, %r203, %r86;
	add.s64 	%rd73, %rd72, %rd6;
	cvta.to.global.u64 	%rd74, %rd212;
	shl.b64 	%rd75, %rd73, 2;
	add.s64 	%rd76, %rd74, %rd75;
	ld.global.nc.f32 	%f23, [%rd76];
	setp.nan.f32 	%p29, %f23, %f23;
	mov.f32 	%f138, 0f7FFFFFFF;
	@%p29 bra 	$L__BB1_51;
	sub.f32 	%f24, %f136, %f137;
	setp.leu.f32 	%p30, %f24, 0f00000000;
	@%p30 bra 	$L__BB1_51;
	sub.f32 	%f58, %f23, %f137;
	mov.f32 	%f59, 0f42C80000;
	div.rn.f32 	%f60, %f59, %f24;
	mul.f32 	%f138, %f60, %f58;
$L__BB1_51:
	setp.num.f32 	%p31, %f138, %f138;
	cvt.f64.f32 	%fd56, %f138;
	add.f64 	%fd57, %fd148, %fd56;
	selp.f64 	%fd148, %fd57, %fd148, %p31;
	selp.u32 	%r110, 1, 0, %p31;
	add.s32 	%r204, %r204, %r110;
	setp.lt.s32 	%p32, %r203, %r187;
	@%p32 bra 	$L__BB1_44;
	setp.eq.s32 	%p33, %r204, 0;
	mov.f64 	%fd159, 0d7FF8000000000000;
	@%p33 bra 	$L__BB1_54;
	cvt.rn.f64.u32 	%fd59, %r204;
	div.rn.f64 	%fd159, %fd148, %fd59;
$L__BB1_54:
	cvt.rn.f32.f64 	%f61, %fd159;
	cvt.u64.u32 	%rd77, %r187;
	cvt.s64.s32 	%rd78, %r86;
	mad.lo.s64 	%rd79, %rd77, %rd78, %rd6;
	shl.b64 	%rd80, %rd79, 2;
	add.s64 	%rd81, %rd5, %rd80;
	st.global.f32 	[%rd81], %f61;
	setp.num.f64 	%p34, %fd159, %fd159;
	add.f64 	%fd60, %fd159, 0d0000000000000000;
	selp.f64 	%fd160, %fd60, 0d0000000000000000, %p34;
	selp.u32 	%r218, 1, 0, %p34;
$L__BB1_55:
	min.s32 	%r111, %r219, %r87;
	setp.le.s32 	%p35, %r111, %r213;
	@%p35 bra 	$L__BB1_73;
	cvt.s64.s32 	%rd16, %r86;
	setp.lt.s32 	%p36, %r88, 1;
	@%p36 bra 	$L__BB1_67;
$L__BB1_57:
	sub.s32 	%r122, %r213, %r88;
	add.s32 	%r209, %r122, 1;
	cvt.s64.s32 	%rd102, %r209;
	mad.lo.s64 	%rd218, %rd102, %rd16, %rd6;
	mov.f32 	%f140, 0fFF800000;
	mov.f32 	%f139, 0f7F800000;
$L__BB1_58:
	shl.b64 	%rd103, %rd218, 2;
	add.s64 	%rd104, %rd4, %rd103;
	ld.global.nc.f32 	%f29, [%rd104];
	add.s64 	%rd105, %rd3, %rd103;
	ld.global.nc.f32 	%f67, [%rd105];
	setp.nan.f32 	%p43, %f29, %f29;
	setp.nan.f32 	%p44, %f67, %f67;
	or.pred  	%p45, %p43, %p44;
	mov.f32 	%f141, 0f7FFFFFFF;
	@%p45 bra 	$L__BB1_63;
	max.f32 	%f140, %f140, %f29;
	min.f32 	%f139, %f139, %f67;
	add.s32 	%r62, %r209, 1;
	add.s64 	%rd218, %rd218, %rd16;
	setp.lt.s32 	%p46, %r209, %r213;
	mov.u32 	%r209, %r62;
	@%p46 bra 	$L__BB1_58;
	ld.param.u64 	%rd213, [kdj_many_series_one_param_f32_param_2];
	cvt.u64.u32 	%rd106, %r213;
	mad.lo.s64 	%rd107, %rd106, %rd16, %rd6;
	cvta.to.global.u64 	%rd108, %rd213;
	shl.b64 	%rd109, %rd107, 2;
	add.s64 	%rd110, %rd108, %rd109;
	ld.global.nc.f32 	%f36, [%rd110];
	setp.nan.f32 	%p47, %f36, %f36;
	@%p47 bra 	$L__BB1_63;
	sub.f32 	%f33, %f140, %f139;
	setp.leu.f32 	%p48, %f33, 0f00000000;
	@%p48 bra 	$L__BB1_63;
	sub.f32 	%f70, %f36, %f139;
	mov.f32 	%f71, 0f42C80000;
	div.rn.f32 	%f72, %f71, %f33;
	mul.f32 	%f141, %f72, %f70;
$L__BB1_63:
	setp.num.f32 	%p49, %f141, %f141;
	setp.num.f64 	%p50, %fd159, %fd159;
	and.pred  	%p51, %p49, %p50;
	@%p51 bra 	$L__BB1_65;
	setp.nan.f64 	%p53, %fd159, %fd159;
	cvt.f64.f32 	%fd67, %f141;
	selp.f64 	%fd68, %fd67, %fd159, %p53;
	selp.f64 	%fd159, %fd68, %fd159, %p49;
	bra.uni 	$L__BB1_66;
$L__BB1_65:
	cvt.f64.f32 	%fd69, %f141;
	mul.f64 	%fd70, %fd15, %fd69;
	mov.f64 	%fd71, 0d3FF0000000000000;
	sub.f64 	%fd72, %fd71, %fd15;
	fma.rn.f64 	%fd159, %fd72, %fd159, %fd70;
$L__BB1_66:
	cvt.rn.f32.f64 	%f73, %fd159;
	cvt.u64.u32 	%rd111, %r213;
	mad.lo.s64 	%rd112, %rd111, %rd16, %rd6;
	shl.b64 	%rd113, %rd112, 2;
	add.s64 	%rd114, %rd5, %rd113;
	st.global.f32 	[%rd114], %f73;
	setp.num.f64 	%p54, %fd159, %fd159;
	add.f64 	%fd73, %fd160, %fd159;
	selp.f64 	%fd160, %fd73, %fd160, %p54;
	selp.u32 	%r123, 1, 0, %p54;
	add.s32 	%r218, %r218, %r123;
	add.s32 	%r213, %r213, 1;
	setp.lt.s32 	%p55, %r213, %r111;
	@%p55 bra 	$L__BB1_57;
	bra.uni 	$L__BB1_73;
$L__BB1_67:
	add.s32 	%r113, %r10, %r89;
	max.s32 	%r114, %r111, %r113;
	sub.s32 	%r65, %r114, %r113;
	add.s32 	%r115, %r65, 1;
	and.b32  	%r66, %r115, 3;
	setp.eq.s32 	%p37, %r66, 0;
	@%p37 bra 	$L__BB1_70;
	mov.b32 	%r212, 0;
	cvt.rn.f32.f64 	%f62, %fd159;
$L__BB1_69:
	.pragma "nounroll";
	setp.num.f64 	%p38, %fd159, %fd159;
	cvt.u64.u32 	%rd82, %r213;
	mad.lo.s64 	%rd83, %rd82, %rd16, %rd6;
	shl.b64 	%rd84, %rd83, 2;
	add.s64 	%rd85, %rd5, %rd84;
	st.global.f32 	[%rd85], %f62;
	add.f64 	%fd62, %fd160, %fd159;
	selp.f64 	%fd160, %fd62, %fd160, %p38;
	selp.u32 	%r117, 1, 0, %p38;
	add.s32 	%r218, %r218, %r117;
	add.s32 	%r213, %r213, 1;
	add.s32 	%r212, %r212, 1;
	setp.ne.s32 	%p39, %r212, %r66;
	@%p39 bra 	$L__BB1_69;
$L__BB1_70:
	setp.lt.u32 	%p40, %r65, 3;
	@%p40 bra 	$L__BB1_73;
	cvt.rn.f32.f64 	%f63, %fd159;
$L__BB1_72:
	setp.num.f64 	%p41, %fd159, %fd159;
	cvt.u64.u32 	%rd86, %r213;
	mad.lo.s64 	%rd87, %rd86, %rd16, %rd6;
	shl.b64 	%rd88, %rd87, 2;
	add.s64 	%rd89, %rd5, %rd88;
	st.global.f32 	[%rd89], %f63;
	add.f64 	%fd63, %fd160, %fd159;
	add.s32 	%r118, %r213, 1;
	cvt.u64.u32 	%rd90, %r118;
	mad.lo.s64 	%rd91, %rd90, %rd16, %rd6;
	shl.b64 	%rd92, %rd91, 2;
	add.s64 	%rd93, %rd5, %rd92;
	st.global.f32 	[%rd93], %f63;
	add.f64 	%fd64, %fd63, %fd159;
	add.s32 	%r119, %r213, 2;
	cvt.u64.u32 	%rd94, %r119;
	mad.lo.s64 	%rd95, %rd94, %rd16, %rd6;
	shl.b64 	%rd96, %rd95, 2;
	add.s64 	%rd97, %rd5, %rd96;
	st.global.f32 	[%rd97], %f63;
	add.f64 	%fd65, %fd64, %fd159;
	add.s32 	%r120, %r213, 3;
	cvt.u64.u32 	%rd98, %r120;
	mad.lo.s64 	%rd99, %rd98, %rd16, %rd6;
	shl.b64 	%rd100, %rd99, 2;
	add.s64 	%rd101, %rd5, %rd100;
	st.global.f32 	[%rd101], %f63;
	add.f64 	%fd66, %fd65, %fd159;
	selp.f64 	%fd160, %fd66, %fd160, %p41;
	selp.b32 	%r121, 4, 0, %p41;
	add.s32 	%r218, %r218, %r121;
	add.s32 	%r213, %r213, 4;
	setp.lt.s32 	%p42, %r213, %r111;
	@%p42 bra 	$L__BB1_72;
$L__BB1_73:
	setp.gt.s32 	%p56, %r219, %r87;
	mov.f64 	%fd163, 0d7FF8000000000000;
	@%p56 bra 	$L__BB1_77;
	setp.eq.s32 	%p57, %r218, 0;
	mov.f64 	%fd163, 0d7FF8000000000000;
	@%p57 bra 	$L__BB1_76;
	cvt.rn.f64.u32 	%fd76, %r218;
	div.rn.f64 	%fd163, %fd160, %fd76;
$L__BB1_76:
	cvt.rn.f32.f64 	%f74, %fd163;
	mul.wide.s32 	%rd115, %r14, %r86;
	add.s64 	%rd116, %rd115, %rd6;
	shl.b64 	%rd117, %rd116, 2;
	add.s64 	%rd118, %rd2, %rd117;
	st.global.f32 	[%rd118], %f74;
	add.s64 	%rd119, %rd5, %rd117;
	ld.global.f32 	%f75, [%rd119];
	setp.num.f32 	%p58, %f75, %f75;
	setp.num.f64 	%p59, %fd163, %fd163;
	mul.f32 	%f76, %f75, 0f40400000;
	add.f32 	%f77, %f74, %f74;
	sub.f32 	%f78, %f76, %f77;
	selp.f32 	%f79, %f78, 0f7FFFFFFF, %p59;
	selp.f32 	%f80, %f79, 0f7FFFFFFF, %p58;
	add.s64 	%rd120, %rd1, %rd117;
	st.global.f32 	[%rd120], %f80;
$L__BB1_77:
	setp.ge.s32 	%p60, %r219, %r87;
	@%p60 bra 	$L__BB1_93;
	cvt.s64.s32 	%rd20, %r86;
	mov.f64 	%fd77, 0d3FF0000000000000;
	sub.f64 	%fd41, %fd77, %fd16;
$L__BB1_79:
	setp.lt.s32 	%p61, %r88, 1;
	sub.s32 	%r124, %r219, %r88;
	add.s32 	%r220, %r124, 1;
	mov.f32 	%f145, 0f7F800000;
	mov.f32 	%f144, 0fFF800000;
	@%p61 bra 	$L__BB1_83;
	cvt.s64.s32 	%rd121, %r220;
	mad.lo.s64 	%rd219, %rd121, %rd20, %rd6;
	mov.f32 	%f144, 0fFF800000;
	mov.f32 	%f145, 0f7F800000;
$L__BB1_81:
	shl.b64 	%rd122, %rd219, 2;
	add.s64 	%rd123, %rd4, %rd122;
	ld.global.nc.f32 	%f39, [%rd123];
	add.s64 	%rd124, %rd3, %rd122;
	ld.global.nc.f32 	%f86, [%rd124];
	setp.nan.f32 	%p62, %f39, %f39;
	setp.nan.f32 	%p63, %f86, %f86;
	or.pred  	%p64, %p62, %p63;
	mov.f32 	%f146, 0f7FFFFFFF;
	@%p64 bra 	$L__BB1_86;
	max.f32 	%f144, %f144, %f39;
	min.f32 	%f145, %f145, %f86;
	add.s32 	%r84, %r220, 1;
	add.s64 	%rd219, %rd219, %rd20;
	setp.lt.s32 	%p65, %r220, %r219;
	mov.u32 	%r220, %r84;
	@%p65 bra 	$L__BB1_81;
$L__BB1_83:
	ld.param.u64 	%rd214, [kdj_many_series_one_param_f32_param_2];
	cvt.s64.s32 	%rd125, %r219;
	mad.lo.s64 	%rd126, %rd125, %rd20, %rd6;
	cvta.to.global.u64 	%rd127, %rd214;
	shl.b64 	%rd128, %rd126, 2;
	add.s64 	%rd129, %rd127, %rd128;
	ld.global.nc.f32 	%f45, [%rd129];
	setp.nan.f32 	%p66, %f45, %f45;
	mov.f32 	%f146, 0f7FFFFFFF;
	@%p66 bra 	$L__BB1_86;
	sub.f32 	%f46, %f144, %f145;
	setp.leu.f32 	%p67, %f46, 0f00000000;
	@%p67 bra 	$L__BB1_86;
	sub.f32 	%f89, %f45, %f145;
	mov.f32 	%f90, 0f42C80000;
	div.rn.f32 	%f91, %f90, %f46;
	mul.f32 	%f146, %f91, %f89;
$L__BB1_86:
	setp.nan.f32 	%p68, %f146, %f146;
	setp.nan.f64 	%p69, %fd159, %fd159;
	or.pred  	%p70, %p68, %p69;
	@%p70 bra 	$L__BB1_88;
	cvt.f64.f32 	%fd80, %f146;
	mul.f64 	%fd81, %fd15, %fd80;
	mov.f64 	%fd82, 0d3FF0000000000000;
	sub.f64 	%fd83, %fd82, %fd15;
	fma.rn.f64 	%fd159, %fd83, %fd159, %fd81;
	bra.uni 	$L__BB1_89;
$L__BB1_88:
	setp.num.f32 	%p71, %f146, %f146;
	setp.nan.f64 	%p72, %fd159, %fd159;
	cvt.f64.f32 	%fd78, %f146;
	selp.f64 	%fd79, %fd78, %fd159, %p72;
	selp.f64 	%fd159, %fd79, %fd159, %p71;
$L__BB1_89:
	cvt.rn.f32.f64 	%f49, %fd159;
	cvt.s64.s32 	%rd130, %r219;
	mad.lo.s64 	%rd24, %rd130, %rd20, %rd6;
	shl.b64 	%rd131, %rd24, 2;
	add.s64 	%rd132, %rd5, %rd131;
	st.global.f32 	[%rd132], %f49;
	setp.nan.f64 	%p73, %fd159, %fd159;
	setp.nan.f64 	%p74, %fd163, %fd163;
	or.pred  	%p75, %p73, %p74;
	@%p75 bra 	$L__BB1_91;
	mul.f64 	%fd85, %fd16, %fd159;
	fma.rn.f64 	%fd163, %fd41, %fd163, %fd85;
	bra.uni 	$L__BB1_92;
$L__BB1_91:
	setp.num.f64 	%p76, %fd159, %fd159;
	selp.f64 	%fd84, %fd159, %fd163, %p74;
	selp.f64 	%fd163, %fd84, %fd163, %p76;
$L__BB1_92:
	setp.num.f64 	%p78, %fd159, %fd159;
	cvt.rn.f32.f64 	%f92, %fd163;
	add.s64 	%rd134, %rd2, %rd131;
	st.global.f32 	[%rd134], %f92;
	setp.num.f64 	%p79, %fd163, %fd163;
	mul.f32 	%f93, %f49, 0f40400000;
	add.f32 	%f94, %f92, %f92;
	sub.f32 	%f95, %f93, %f94;
	selp.f32 	%f96, %f95, 0f7FFFFFFF, %p79;
	selp.f32 	%f97, %f96, 0f7FFFFFFF, %p78;
	add.s64 	%rd135, %rd1, %rd131;
	st.global.f32 	[%rd135], %f97;
	add.s32 	%r219, %r219, 1;
	setp.lt.s32 	%p80, %r219, %r87;
	@%p80 bra 	$L__BB1_79;
$L__BB1_93:
	ret;

}


// ===== COMPILED SASS (sm_100) =====

	.target	sm_100

	.elftype	@"ET_EXEC"


//--------------------- .note.nv.tkinfo           --------------------------
	.section	.note.nv.tkinfo,"",@"SHT_NOTE"
	.sectionflags	@"SHF_NOTE_NV_TKINFO"
	.tkinfo
        /*0018*/ 	.word	0x00000002
        /*0030*/ 	.string	""
        /*0030*/ 	.string	"ptxas"
        /*0030*/ 	.string	"Cuda compilation tools, release 13.0, V13.0.88"
        /*0030*/ 	.string	"Build cuda_13.0.r13.0/compiler.36424714_0"
        /*0030*/ 	.string	"-arch sm_100 -m 64 "



//--------------------- .note.nv.cuinfo           --------------------------
	.section	.note.nv.cuinfo,"",@"SHT_NOTE"
	.sectionflags	@"SHF_NOTE_NV_CUINFO"
        /*0018*/ 	.short	0x0002
        /*001a*/ 	.short	0x0064
        /*001c*/ 	.short	0x0082
	.zero		2


//--------------------- .nv.info                  --------------------------
	.section	.nv.info,"",@"SHT_CUDA_INFO"
	.align	4


	//----- nvinfo : EIATTR_REGCOUNT
	.align		4
        /*0000*/ 	.byte	0x04, 0x2f
        /*0002*/ 	.short	(.L_1 - .L_0)
	.align		4
.L_0:
        /*0004*/ 	.word	index@(kdj_batch_f32)
        /*0008*/ 	.word	0x00000028


	//----- nvinfo : EIATTR_FRAME_SIZE
	.align		4
.L_1:
        /*000c*/ 	.byte	0x04, 0x11
        /*000e*/ 	.short	(.L_3 - .L_2)
	.align		4
.L_2:
        /*0010*/ 	.word	index@($__internal_2_$__cuda_sm3x_div_rn_noftz_f32_slowpath)
        /*0014*/ 	.word	0x00000000


	//----- nvinfo : EIATTR_FRAME_SIZE
	.align		4
.L_3:
        /*0018*/ 	.byte	0x04, 0x11
        /*001a*/ 	.short	(.L_5 - .L_4)
	.align		4
.L_4:
        /*001c*/ 	.word	index@(kdj_batch_f32)
        /*0020*/ 	.word	0x00000000


	//----- nvinfo : EIATTR_REGCOUNT
	.align		4
.L_5:
        /*0024*/ 	.byte	0x04, 0x2f
        /*0026*/ 	.short	(.L_7 - .L_6)
	.align		4
.L_6:
        /*0028*/ 	.word	index@(kdj_many_series_one_param_f32)
        /*002c*/ 	.word	0x00000026


	//----- nvinfo : EIATTR_FRAME_SIZE
	.align		4
.L_7:
        /*0030*/ 	.byte	0x04, 0x11
        /*0032*/ 	.short	(.L_9 - .L_8)
	.align		4
.L_8:
        /*0034*/ 	.word	index@($__internal_1_$__cuda_sm3x_div_rn_noftz_f32_slowpath)
        /*0038*/ 	.word	0x00000000


	//----- nvinfo : EIATTR_FRAME_SIZE
	.align		4
.L_9:
        /*003c*/ 	.byte	0x04, 0x11
        /*003e*/ 	.short	(.L_11 - .L_10)
	.align		4
.L_10:
        /*0040*/ 	.word	index@($__internal_0_$__cuda_sm20_div_rn_f64_full)
        /*0044*/ 	.word	0x00000000


	//----- nvinfo : EIATTR_FRAME_SIZE
	.align		4
.L_11:
        /*0048*/ 	.byte	0x04, 0x11
        /*004a*/ 	.short	(.L_13 - .L_12)
	.align		4
.L_12:
        /*004c*/ 	.word	index@(kdj_many_series_one_param_f32)
        /*0050*/ 	.word	0x00000000


	//----- nvinfo : EIATTR_MIN_STACK_SIZE
	.align		4
.L_13:
        /*0054*/ 	.byte	0x04, 0x12
        /*0056*/ 	.short	(.L_15 - .L_14)
	.align		4
.L_14:
        /*0058*/ 	.word	index@(kdj_many_series_one_param_f32)
        /*005c*/ 	.word	0x00000000


	//----- nvinfo : EIATTR_MIN_STACK_SIZE
	.align		4
.L_15:
        /*0060*/ 	.byte	0x04, 0x12
        /*0062*/ 	.short	(.L_17 - .L_16)
	.align		4
.L_16:
        /*0064*/ 	.word	index@(kdj_batch_f32)
        /*0068*/ 	.word	0x00000000
.L_17:


//--------------------- .nv.compat                --------------------------
	.section	.nv.compat,"",@"SHT_CUDA_COMPAT_INFO"
	.align	4
        /*0000*/ 	.byte	0x02, 0x09, 0x00, 0x00, 0x02, 0x02, 0x01, 0x00, 0x02, 0x05, 0x05, 0x00, 0x03, 0x07, 0x01, 0x01
        /*0010*/ 	.byte	0x02, 0x03, 0x00, 0x00, 0x02, 0x06, 0x01, 0x00, 0x04, 0x0b, 0x08, 0x00, 0x01, 0x00, 0x00, 0x00
        /*0020*/ 	.byte	0x00, 0x00, 0x00, 0x00


//--------------------- .nv.info.kdj_many_series_one_param_f32 --------------------------
	.section	.nv.info.kdj_many_series_one_param_f32,"",@"SHT_CUDA_INFO"
	.sectionflags	@""
	.align	4


	//----- nvinfo : EIATTR_CUDA_API_VERSION
	.align		4
        /*0000*/ 	.byte	0x04, 0x37
        /*0002*/ 	.short	(.L_19 - .L_18)
.L_18:
        /*0004*/ 	.word	0x00000082


	//----- nvinfo : EIATTR_KPARAM_INFO
	.align		4
.L_19:
        /*0008*/ 	.byte	0x04, 0x17
        /*000a*/ 	.short	(.L_21 - .L_20)
.L_20:
        /*000c*/ 	.word	0x00000000
        /*0010*/ 	.short	0x000d
        /*0012*/ 	.short	0x0050
        /*0014*/ 	.byte	0x00, 0xf5, 0x21, 0x00


	//----- nvinfo : EIATTR_KPARAM_INFO
	.align		4
.L_21:
        /*0018*/ 	.byte	0x04, 0x17
        /*001a*/ 	.short	(.L_23 - .L_22)
.L_22:
        /*001c*/ 	.word	0x00000000
        /*0020*/ 	.short	0x000c
        /*0022*/ 	.short	0x0048
        /*0024*/ 	.byte	0x00, 0xf5, 0x21, 0x00


	//----- nvinfo : EIATTR_KPARAM_INFO
	.align		4
.L_23:
        /*0028*/ 	.byte	0x04, 0x17
        /*002a*/ 	.short	(.L_25 - .L_24)
.L_24:
        /*002c*/ 	.word	0x00000000
        /*0030*/ 	.short	0x000b
        /*0032*/ 	.short	0x0040
        /*0034*/ 	.byte	0x00, 0xf5, 0x21, 0x00


	//----- nvinfo : EIATTR_KPARAM_INFO
	.align		4
.L_25:
        /*0038*/ 	.byte	0x04, 0x17
        /*003a*/ 	.short	(.L_27 - .L_26)
.L_26:
        /*003c*/ 	.word	0x00000000
        /*0040*/ 	.short	0x000a
        /*0042*/ 	.short	0x0038
        /*0044*/ 	.byte	0x00, 0xf0, 0x11, 0x00


	//----- nvinfo : EIATTR_KPARAM_INFO
	.align		4
.L_27:
        /*0048*/ 	.byte	0x04, 0x17
        /*004a*/ 	.short	(.L_29 - .L_28)
.L_28:
        /*004c*/ 	.word	0x00000000
        /*0050*/ 	.short	0x0009
        /*0052*/ 	.short	0x0034
        /*0054*/ 	.byte	0x00, 0xf0, 0x11, 0x00


	//----- nvinfo : EIATTR_KPARAM_INFO
	.align		4
.L_29:
        /*0058*/ 	.byte	0x04, 0x17
        /*005a*/ 	.short	(.L_31 - .L_30)
.L_30:
        /*005c*/ 	.word	0x00000000
        /*0060*/ 	.short	0x0008
        /*0062*/ 	.short	0x0030
        /*0064*/ 	.byte	0x00, 0xf0, 0x11, 0x00


	//----- nvinfo : EIATTR_KPARAM_INFO
	.align		4
.L_31:
        /*0068*/ 	.byte	0x04, 0x17
        /*006a*/ 	.short	(.L_33 - .L_32)
.L_32:
        /*006c*/ 	.word	0x00000000
        /*0070*/ 	.short	0x0007
        /*0072*/ 	.short	0x002c
        /*0074*/ 	.byte	0x00, 0xf0, 0x11, 0x00


	//----- nvinfo : EIATTR_KPARAM_INFO
	.align		4
.L_33:
        /*0078*/ 	.byte	0x04, 0x17
        /*007a*/ 	.short	(.L_35 - .L_34)
.L_34:
        /*007c*/ 	.word	0x00000000
        /*0080*/ 	.short	0x0006
        /*0082*/ 	.short	0x0028
        /*0084*/ 	.byte	0x00, 0xf0, 0x11, 0x00


	//----- nvinfo : EIATTR_KPARAM_INFO
	.align		4
.L_35:
        /*0088*/ 	.byte	0x04, 0x17
        /*008a*/ 	.short	(.L_37 - .L_36)
.L_36:
        /*008c*/ 	.word	0x00000000
        /*0090*/ 	.short	0x0005
        /*0092*/ 	.short	0x0024
        /*0094*/ 	.byte	0x00, 0xf0, 0x11, 0x00


	//----- nvinfo : EIATTR_KPARAM_INFO
	.align		4
.L_37:
        /*0098*/ 	.byte	0x04, 0x17
        /*009a*/ 	.short	(.L_39 - .L_38)
.L_38:
        /*009c*/ 	.word	0x00000000
        /*00a0*/ 	.short	0x0004
        /*00a2*/ 	.short	0x0020
        /*00a4*/ 	.byte	0x00, 0xf0, 0x11, 0x00


	//----- nvinfo : EIATTR_KPARAM_INFO
	.align		4
.L_39:
        /*00a8*/ 	.byte	0x04, 0x17
        /*00aa*/ 	.short	(.L_41 - .L_40)
.L_40:
        /*00ac*/ 	.word	0x00000000
        /*00b0*/ 	.short	0x0003
        /*00b2*/ 	.short	0x0018
        /*00b4*/ 	.byte	0x00, 0xf5, 0x21, 0x00


	//----- nvinfo : EIATTR_KPARAM_INFO
	.align		4
.L_41:
        /*00b8*/ 	.byte	0x04, 0x17
        /*00ba*/ 	.short	(.L_43 - .L_42)
.L_42:
        /*00bc*/ 	.word	0x00000000
        /*00c0*/ 	.short	0x0002
        /*00c2*/ 	.short	0x0010
        /*00c4*/ 	.byte	0x00, 0xf5, 0x21, 0x00


	//----- nvinfo : EIATTR_KPARAM_INFO
	.align		4
.L_43:
        /*00c8*/ 	.byte	0x04, 0x17
        /*00ca*/ 	.short	(.L_45 - .L_44)
.L_44:
        /*00cc*/ 	.word	0x00000000
        /*00d0*/ 	.short	0x0001
        /*00d2*/ 	.short	0x0008
        /*00d4*/ 	.byte	0x00, 0xf5, 0x21, 0x00


	//----- nvinfo : EIATTR_KPARAM_INFO
	.align		4
.L_45:
        /*00d8*/ 	.byte	0x04, 0x17
        /*00da*/ 	.short	(.L_47 - .L_46)
.L_46:
        /*00dc*/ 	.word	0x00000000
        /*00e0*/ 	.short	0x0000
        /*00e2*/ 	.short	0x0000
        /*00e4*/ 	.byte	0x00, 0xf5, 0x21, 0x00


	//----- nvinfo : EIATTR_SPARSE_MMA_MASK
	.align		4
.L_47:
        /*00e8*/ 	.byte	0x03, 0x50
        /*00ea*/ 	.short	0x0000


	//----- nvinfo : EIATTR_MAXREG_COUNT
	.align		4
        /*00ec*/ 	.byte	0x03, 0x1b
        /*00ee*/ 	.short	0x00ff


	//----- nvinfo : EIATTR_MERCURY_ISA_VERSION
	.align		4
        /*00f0*/ 	.byte	0x03, 0x5f
        /*00f2*/ 	.short	0x0101


	//----- nvinfo : EIATTR_VRC_CTA_INIT_COUNT
	.align		4
        /*00f4*/ 	.byte	0x02, 0x4a
	.zero		1
	.zero		1


	//----- nvinfo : EIATTR_EXIT_INSTR_OFFSETS
	.align		4
        /*00f8*/ 	.byte	0x04, 0x1c
        /*00fa*/ 	.short	(.L_49 - .L_48)


	//   ....[0]....
.L_48:
        /*00fc*/ 	.word	0x00000070


	//   ....[1]....
        /*0100*/ 	.word	0x00000850


	//   ....[2]....
        /*0104*/ 	.word	0x00000880


	//   ....[3]....
        /*0108*/ 	.word	0x00000940


	//   ....[4]....
        /*010c*/ 	.word	0x000025b0


	//   ....[5]....
        /*0110*/ 	.word	0x000025e0


	//   ....[6]....
        /*0114*/ 	.word	0x00004140


	//   ....[7]....
        /*0118*/ 	.word	0x000049d0


	//----- nvinfo : EIATTR_CRS_STACK_SIZE
	.align		4
.L_49:
        /*011c*/ 	.byte	0x04, 0x1e
        /*011e*/ 	.short	(.L_51 - .L_50)
.L_50:
        /*0120*/ 	.word	0x00000000


	//----- nvinfo : EIATTR_CBANK_PARAM_SIZE
	.align		4
.L_51:
        /*0124*/ 	.byte	0x03, 0x19
        /*0126*/ 	.short	0x0058


	//----- nvinfo : EIATTR_PARAM_CBANK
	.align		4
        /*0128*/ 	.byte	0x04, 0x0a
        /*012a*/ 	.short	(.L_53 - .L_52)
	.align		4
.L_52:
        /*012c*/ 	.word	index@(.nv.constant0.kdj_many_series_one_param_f32)
        /*0130*/ 	.short	0x0380
        /*0132*/ 	.short	0x0058


	//----- nvinfo : EIATTR_SW_WAR
	.align		4
.L_53:
        /*0134*/ 	.byte	0x04, 0x36
        /*0136*/ 	.short	(.L_55 - .L_54)
.L_54:
        /*0138*/ 	.word	0x00000008
.L_55:


//--------------------- .nv.info.kdj_batch_f32    --------------------------
	.section	.nv.info.kdj_batch_f32,"",@"SHT_CUDA_INFO"
	.sectionflags	@""
	.align	4


	//----- nvinfo : EIATTR_CUDA_API_VERSION
	.align		4
        /*0000*/ 	.byte	0x04, 0x37
        /*0002*/ 	.short	(.L_57 - .L_56)
.L_56:
        /*0004*/ 	.word	0x00000082


	//----- nvinfo : EIATTR_KPARAM_INFO
	.align		4
.L_57:
        /*0008*/ 	.byte	0x04, 0x17
        /*000a*/ 	.short	(.L_59 - .L_58)
.L_58:
        /*000c*/ 	.word	0x00000000
        /*0010*/ 	.short	0x0013
        /*0012*/ 	.short	0x0088
        /*0014*/ 	.byte	0x00, 0xf5, 0x21, 0x00


	//----- nvinfo : EIATTR_KPARAM_INFO
	.align		4
.L_59:
        /*0018*/ 	.byte	0x04, 0x17
        /*001a*/ 	.short	(.L_61 - .L_60)
.L_60:
        /*001c*/ 	.word	0x00000000
        /*0020*/ 	.short	0x0012
        /*0022*/ 	.short	0x0080
        /*0024*/ 	.byte	0x00, 0xf5, 0x21, 0x00


	//----- nvinfo : EIATTR_KPARAM_INFO
	.align		4
.L_61:
        /*0028*/ 	.byte	0x04, 0x17
        /*002a*/ 	.short	(.L_63 - .L_62)
.L_62:
        /*002c*/ 	.word	0x00000000
        /*0030*/ 	.short	0x0011
        /*0032*/ 	.short	0x0078
        /*0034*/ 	.byte	0x00, 0xf5, 0x21, 0x00


	//----- nvinfo : EIATTR_KPARAM_INFO
	.align		4
.L_63:
        /*0038*/ 	.byte	0x04, 0x17
        /*003a*/ 	.short	(.L_65 - .L_64)
.L_64:
        /*003c*/ 	.word	0x00000000
        /*0040*/ 	.short	0x0010
        /*0042*/ 	.short	0x0074
        /*0044*/ 	.byte	0x00, 0xf0, 0x11, 0x00


	//----- nvinfo : EIATTR_KPARAM_INFO
	.align		4
.L_65:
        /*0048*/ 	.byte	0x04, 0x17
        /*004a*/ 	.short	(.L_67 - .L_66)
.L_66:
        /*004c*/ 	.word	0x00000000
        /*0050*/ 	.short	0x000f
        /*0052*/ 	.short	0x0070
        /*0054*/ 	.byte	0x00, 0xf0, 0x11, 0x00


	//----- nvinfo : EIATTR_KPARAM_INFO
	.align		4
.L_67:
        /*0058*/ 	.byte	0x04, 0x17
        /*005a*/ 	.short	(.L_69 - .L_68)
.L_68:
        /*005c*/ 	.word	0x00000000
        /*0060*/ 	.short	0x000e
        /*0062*/ 	.short	0x006c
        /*0064*/ 	.byte	0x00, 0xf0, 0x11, 0x00


	//----- nvinfo : EIATTR_KPARAM_INFO
	.align		4
.L_69:
        /*0068*/ 	.byte	0x04, 0x17
        /*006a*/ 	.short	(.L_71 - .L_70)
.L_70:
        /*006c*/ 	.word	0x00000000
        /*0070*/ 	.short	0x000d
        /*0072*/ 	.short	0x0068
        /*0074*/ 	.byte	0x00, 0xf0, 0x11, 0x00


	//----- nvinfo : EIATTR_KPARAM_INFO
	.align		4
.L_71:
        /*0078*/ 	.byte	0x04, 0x17
        /*007a*/ 	.short	(.L_73 - .L_72)
.L_72:
        /*007c*/ 	.word	0x00000000
        /*0080*/ 	.short	0x000c
        /*0082*/ 	.short	0x0060
        /*0084*/ 	.byte	0x00, 0xf5, 0x21, 0x00


	//----- nvinfo : EIATTR_KPARAM_INFO
	.align		4
.L_73:
        /*0088*/ 	.byte	0x04, 0x17
        /*008a*/ 	.short	(.L_75 - .L_74)
.L_74:
        /*008c*/ 	.word	0x00000000
        /*0090*/ 	.short	0x000b
        /*0092*/ 	.short	0x0058
        /*0094*/ 	.byte	0x00, 0xf5, 0x21, 0x00


	//----- nvinfo : EIATTR_KPARAM_INFO
	.align		4
.L_75:
        /*0098*/ 	.byte	0x04, 0x17
        /*009a*/ 	.short	(.L_77 - .L_76)
.L_76:
        /*009c*/ 	.word	0x00000000
        /*00a0*/ 	.short	0x000a
        /*00a2*/ 	.short	0x0050
        /*00a4*/ 	.byte	0x00, 0xf5, 0x21, 0x00


	//----- nvinfo : EIATTR_KPARAM_INFO
	.align		4
.L_77:
        /*00a8*/ 	.byte	0x04, 0x17
        /*00aa*/ 	.short	(.L_79 - .L_78)
.L_78:
        /*00ac*/ 	.word	0x00000000
        /*00b0*/ 	.short	0x0009
        /*00b2*/ 	.short	0x0048
        /*00b4*/ 	.byte	0x00, 0xf5, 0x21, 0x00


	//----- nvinfo : EIATTR_KPARAM_INFO
	.align		4
.L_79:
        /*00b8*/ 	.byte	0x04, 0x17
        /*00ba*/ 	.short	(.L_81 - .L_80)
.L_80:
        /*00bc*/ 	.word	0x00000000
        /*00c0*/ 	.short	0x0008
        /*00c2*/ 	.short	0x0040
        /*00c4*/ 	.byte	0x00, 0xf5, 0x21, 0x00


	//----- nvinfo : EIATTR_KPARAM_INFO
	.align		4
.L_81:
        /*00c8*/ 	.byte	0x04, 0x17
        /*00ca*/ 	.short	(.L_83 - .L_82)
.L_82:
        /*00cc*/ 	.word	0x00000000
        /*00d0*/ 	.short	0x0007
        /*00d2*/ 	.short	0x0038
        /*00d4*/ 	.byte	0x00, 0xf5, 0x21, 0x00


	//----- nvinfo : EIATTR_KPARAM_INFO
	.align		4
.L_83:
        /*00d8*/ 	.byte	0x04, 0x17
        /*00da*/ 	.short	(.L_85 - .L_84)
.L_84:
        /*00dc*/ 	.word	0x00000000
        /*00e0*/ 	.short	0x0006
        /*00e2*/ 	.short	0x0030
        /*00e4*/ 	.byte	0x00, 0xf5, 0x21, 0x00


	//----- nvinfo : EIATTR_KPARAM_INFO
	.align		4
.L_85:
        /*00e8*/ 	.byte	0x04, 0x17
        /*00ea*/ 	.short	(.L_87 - .L_86)
.L_86:
        /*00ec*/ 	.word	0x00000000
        /*00f0*/ 	.short	0x0005
        /*00f2*/ 	.short	0x0028
        /*00f4*/ 	.byte	0x00, 0xf5, 0x21, 0x00


	//----- nvinfo : EIATTR_KPARAM_INFO
	.align		4
.L_87:
        /*00f8*/ 	.byte	0x04, 0x17
        /*00fa*/ 	.short	(.L_89 - .L_88)
.L_88:
        /*00fc*/ 	.word	0x00000000
        /*0100*/ 	.short	0x0004
        /*0102*/ 	.short	0x0020
        /*0104*/ 	.byte	0x00, 0xf5, 0x21, 0x00


	//----- nvinfo : EIATTR_KPARAM_INFO
	.align		4
.L_89:
        /*0108*/ 	.byte	0x04, 0x17
        /*010a*/ 	.short	(.L_91 - .L_90)
.L_90:
        /*010c*/ 	.word	0x00000000
        /*0110*/ 	.short	0x0003
        /*0112*/ 	.short	0x0018
        /*0114*/ 	.byte	0x00, 0xf5, 0x21, 0x00


	//----- nvinfo : EIATTR_KPARAM_INFO
	.align		4
.L_91:
        /*0118*/ 	.byte	0x04, 0x17
        /*011a*/ 	.short	(.L_93 - .L_92)
.L_92:
        /*011c*/ 	.word	0x00000000
        /*0120*/ 	.short	0x0002
        /*0122*/ 	.short	0x0010
        /*0124*/ 	.byte	0x00, 0xf5, 0x21, 0x00


	//----- nvinfo : EIATTR_KPARAM_INFO
	.align		4
.L_93:
        /*0128*/ 	.byte	0x04, 0x17
        /*012a*/ 	.short	(.L_95 - .L_94)
.L_94:
        /*012c*/ 	.word	0x00000000
        /*0130*/ 	.short	0x0001
        /*0132*/ 	.short	0x0008
        /*0134*/ 	.byte	0x00, 0xf5, 0x21, 0x00


	//----- nvinfo : EIATTR_KPARAM_INFO
	.align		4
.L_95:
        /*0138*/ 	.byte	0x04, 0x17
        /*013a*/ 	.short	(.L_97 - .L_96)
.L_96:
        /*013c*/ 	.word	0x00000000
        /*0140*/ 	.short	0x0000
        /*0142*/ 	.short	0x0000
        /*0144*/ 	.byte	0x00, 0xf5, 0x21, 0x00


	//----- nvinfo : EIATTR_SPARSE_MMA_MASK
	.align		4
.L_97:
        /*0148*/ 	.byte	0x03, 0x50
        /*014a*/ 	.short	0x0000


	//----- nvinfo : EIATTR_MAXREG_COUNT
	.align		4
        /*014c*/ 	.byte	0x03, 0x1b
        /*014e*/ 	.short	0x00ff


	//----- nvinfo : EIATTR_NUM_BARRIERS
	.align		4
        /*0150*/ 	.byte	0x02, 0x4c
        /*0152*/ 	.byte	0x01
	.zero		1


	//----- nvinfo : EIATTR_MERCURY_ISA_VERSION
	.align		4
        /*0154*/ 	.byte	0x03, 0x5f
        /*0156*/ 	.short	0x0101


	//----- nvinfo : EIATTR_VRC_CTA_INIT_COUNT
	.align		4
        /*0158*/ 	.byte	0x02, 0x4a
	.zero		1
	.zero		1


	//----- nvinfo : EIATTR_EXIT_INSTR_OFFSETS
	.align		4
        /*015c*/ 	.byte	0x04, 0x1c
        /*015e*/ 	.short	(.L_99 - .L_98)


	//   ....[0]....
.L_98:
        /*0160*/ 	.word	0x00000050


	//   ....[1]....
        /*0164*/ 	.word	0x00000230


	//   ....[2]....
        /*0168*/ 	.word	0x000003b0


	//   ....[3]....
        /*016c*/ 	.word	0x000003f0


	//   ....[4]....
        /*0170*/ 	.word	0x000004a0


	//   ....[5]....
        /*0174*/ 	.word	0x00001db0


	//   ....[6]....
        /*0178*/ 	.word	0x00001e40


	//   ....[7]....
        /*017c*/ 	.word	0x00002ca0


	//   ....[8]....
        /*0180*/ 	.word	0x00003410


	//   ....[9]....
        /*0184*/ 	.word	0x00004080


	//   ....[10]....
        /*0188*/ 	.word	0x00004140


	//   ....[11]....
        /*018c*/ 	.word	0x00005c20


	//   ....[12]....
        /*0190*/ 	.word	0x00005f80


	//   ....[13]....
        /*0194*/ 	.word	0x000066b0


	//----- nvinfo : EIATTR_CRS_STACK_SIZE
	.align		4
.L_99:
        /*0198*/ 	.byte	0x04, 0x1e
        /*019a*/ 	.short	(.L_101 - .L_100)
.L_100:
        /*019c*/ 	.word	0x00000000


	//----- nvinfo : EIATTR_CBANK_PARAM_SIZE
	.align		4
.L_101:
        /*01a0*/ 	.byte	0x03, 0x19
        /*01a2*/ 	.short	0x0090


	//----- nvinfo : EIATTR_PARAM_CBANK
	.align		4
        /*01a4*/ 	.byte	0x04, 0x0a
        /*01a6*/ 	.short	(.L_103 - .L_102)
	.align		4
.L_102:
        /*01a8*/ 	.word	index@(.nv.constant0.kdj_batch_f32)
        /*01ac*/ 	.short	0x0380
        /*01ae*/ 	.short	0x0090


	//----- nvinfo : EIATTR_SW_WAR
	.align		4
.L_103:
        /*01b0*/ 	.byte	0x04, 0x36
        /*01b2*/ 	.short	(.L_105 - .L_104)
.L_104:
        /*01b4*/ 	.word	0x00000008
.L_105:


//--------------------- .nv.callgraph             --------------------------
	.section	.nv.callgraph,"",@"SHT_CUDA_CALLGRAPH"
	.align	4
	.sectionentsize	8
	.align		4
        /*0000*/ 	.word	0x00000000
	.align		4
        /*0004*/ 	.word	0xffffffff
	.align		4
        /*0008*/ 	.word	0x00000000
	.align		4
        /*000c*/ 	.word	0xfffffffe
	.align		4
        /*0010*/ 	.word	0x00000000
	.align		4
        /*0014*/ 	.word	0xfffffffd
	.align		4
        /*0018*/ 	.word	0x00000000
	.align		4
        /*001c*/ 	.word	0xfffffffc


//--------------------- .text.kdj_many_series_one_param_f32 --------------------------
	.section	.text.kdj_many_series_one_param_f32,"ax",@progbits
	.align	128
        .global         kdj_many_series_one_param_f32
        .type           kdj_many_series_one_param_f32,@function
        .size           kdj_many_series_one_param_f32,(.L_x_191 - kdj_many_series_one_param_f32)
        .other          kdj_many_series_one_param_f32,@"STO_CUDA_ENTRY STV_DEFAULT"
kdj_many_series_one_param_f32:
.text.kdj_many_series_one_param_f32:
[----:B------:R-:W-:Y:S01]  /*0000*/  LDC R1, c[0x0][0x37c] ;  /* 0x0000df00ff017b82 */ /* 0x000fe20000000800 */
[----:B------:R-:W0:Y:S07]  /*0010*/  S2R R23, SR_TID.X ;  /* 0x0000000000177919 */ /* 0x000e2e0000002100 */
[----:B------:R-:W0:Y:S08]  /*0020*/  S2UR UR4, SR_CTAID.X ;  /* 0x00000000000479c3 */ /* 0x000e300000002500 */
[----:B------:R-:W0:Y:S08]  /*0030*/  LDC R22, c[0x0][0x360] ;  /* 0x0000d800ff167b82 */ /* 0x000e300000000800 */
[----:B------:R-:W1:Y:S01]  /*0040*/  LDC R3, c[0x0][0x3a0] ;  /* 0x0000e800ff037b82 */ /* 0x000e620000000800 */
[----:B0-----:R-:W-:-:S05]  /*0050*/  IMAD R22, R22, UR4, R23 ;  /* 0x0000000416167c24 */ /* 0x001fca000f8e0217 */
[----:B-1----:R-:W-:-:S13]  /*0060*/  ISETP.GE.AND P0, PT, R22, R3, PT ;  /* 0x000000031600720c */ /* 0x002fda0003f06270 */
[----:B------:R-:W-:Y:S05]  /*0070*/  @P0 EXIT ;  /* 0x000000000000094d */ /* 0x000fea0003800000 */
[----:B------:R-:W0:Y:S01]  /*0080*/  LDC.64 R4, c[0x0][0x398] ;  /* 0x0000e600ff047b82 */ /* 0x000e220000000a00 */
[----:B------:R-:W1:Y:S01]  /*0090*/  LDCU.64 UR6, c[0x0][0x358] ;  /* 0x00006b00ff0677ac */ /* 0x000e620008000a00 */
[----:B------:R-:W2:Y:S01]  /*00a0*/  LDCU UR9, c[0x0][0x3a4] ;  /* 0x00007480ff0977ac */ /* 0x000ea20008000800 */
[----:B0-----:R-:W-:-:S06]  /*00b0*/  IMAD.WIDE R4, R22, 0x4, R4 ;  /* 0x0000000416047825 */ /* 0x001fcc00078e0204 */
[----:B-1----:R0:W5:Y:S01]  /*00c0*/  LDG.E.CONSTANT R5, desc[UR6][R4.64] ;  /* 0x0000000604057981 */ /* 0x002162000c1e9900 */
[----:B--2---:R-:W-:Y:S01]  /*00d0*/  UISETP.GE.AND UP0, UPT, UR9, 0x1, UPT ;  /* 0x000000010900788c */ /* 0x004fe2000bf06270 */
[----:B------:R-:W-:-:S08]  /*00e0*/  SHF.R.S32.HI R23, RZ, 0x1f, R22 ;  /* 0x0000001fff177819 */ /* 0x000fd00000011416 */
[----:B0-----:R-:W-:Y:S05]  /*00f0*/  BRA.U !UP0, `(.L_x_0) ;  /* 0x0000000508b87547 */ /* 0x001fea000b800000 */
[----:B------:R-:W-:Y:S01]  /*0100*/  UISETP.GE.U32.AND UP1, UPT, UR9, 0x4, UPT ;  /* 0x000000040900788c */ /* 0x000fe2000bf26070 */
[----:B------:R-:W-:Y:S01]  /*0110*/  SHF.R.S32.HI R0, RZ, 0x1f, R3 ;  /* 0x0000001fff007819 */ /* 0x000fe20000011403 */
[----:B------:R-:W-:Y:S01]  /*0120*/  ULOP3.LUT UR8, UR9, 0x3, URZ, 0xc0, !UPT ;  /* 0x0000000309087892 */ /* 0x000fe2000f8ec0ff */
[----:B------:R-:W-:-:S03]  /*0130*/  UMOV UR4, URZ ;  /* 0x000000ff00047c82 */ /* 0x000fc60008000000 */
[----:B------:R-:W-:-:S03]  /*0140*/  UISETP.NE.AND UP0, UPT, UR8, URZ, UPT ;  /* 0x000000ff0800728c */ /* 0x000fc6000bf05270 */
[----:B------:R-:W-:Y:S08]  /*0150*/  BRA.U !UP1, `(.L_x_1) ;  /* 0x0000000109c87547 */ /* 0x000ff0000b800000 */
[C---:B------:R-:W-:Y:S01]  /*0160*/  SHF.L.U64.HI R27, R3.reuse, 0x2, R0 ;  /* 0x00000002031b7819 */ /* 0x040fe20000010200 */
[----:B------:R-:W-:Y:S01]  /*0170*/  IMAD.SHL.U32 R25, R3, 0x4, RZ ;  /* 0x0000000403197824 */ /* 0x000fe200078e00ff */
[----:B------:R-:W0:Y:S01]  /*0180*/  LDCU.64 UR10, c[0x0][0x3d0] ;  /* 0x00007a00ff0a77ac */ /* 0x000e220008000a00 */
[----:B------:R-:W1:Y:S01]  /*0190*/  LDCU.128 UR12, c[0x0][0x3c0] ;  /* 0x00007800ff0c77ac */ /* 0x000e620008000c00 */
[----:B------:R-:W-:Y:S01]  /*01a0*/  ULOP3.LUT UR4, UR9, 0x7ffffffc, URZ, 0xc0, !UPT ;  /* 0x7ffffffc09047892 */ /* 0x000fe2000f8ec0ff */
[----:B------:R-:W-:-:S11]  /*01b0*/  UMOV UR5, URZ ;  /* 0x000000ff00057c82 */ /* 0x000fd60008000000 */
.L_x_2:
[----:B---3--:R-:W-:-:S04]  /*01c0*/  IMAD.WIDE.U32 R6, R3, UR5, R22 ;  /* 0x0000000503067c25 */ /* 0x008fc8000f8e0016 */
[----:B------:R-:W-:Y:S01]  /*01d0*/  IMAD R7, R0, UR5, R7 ;  /* 0x0000000500077c24 */ /* 0x000fe2000f8e0207 */
[----:B------:R-:W-:Y:S01]  /*01e0*/  UIADD3 UR5, UPT, UPT, UR5, 0x4, URZ ;  /* 0x0000000405057890 */ /* 0x000fe2000fffe0ff */
[C---:B------:R-:W-:Y:S02]  /*01f0*/  IMAD.SHL.U32 R10, R6.reuse, 0x4, RZ ;  /* 0x00000004060a7824 */ /* 0x040fe400078e00ff */
[----:B------:R-:W-:Y:S01]  /*0200*/  IMAD.MOV.U32 R29, RZ, RZ, 0x7fffffff ;  /* 0x7fffffffff1d7424 */ /* 0x000fe200078e00ff */
[----:B------:R-:W-:Y:S01]  /*0210*/  SHF.L.U64.HI R2, R6, 0x2, R7 ;  /* 0x0000000206027819 */ /* 0x000fe20000010207 */
[----:B------:R-:W-:Y:S01]  /*0220*/  UISETP.NE.AND UP1, UPT, UR5, UR4, UPT ;  /* 0x000000040500728c */ /* 0x000fe2000bf25270 */
[C---:B-1----:R-:W-:Y:S02]  /*0230*/  IADD3 R6, P0, PT, R10.reuse, UR12, RZ ;  /* 0x0000000c0a067c10 */ /* 0x042fe4000ff1e0ff */
[C---:B------:R-:W-:Y:S02]  /*0240*/  IADD3 R8, P1, PT, R10.reuse, UR14, RZ ;  /* 0x0000000e0a087c10 */ /* 0x040fe4000ff3e0ff */
[----:B0-----:R-:W-:-:S02]  /*0250*/  IADD3 R10, P2, PT, R10, UR10, RZ ;  /* 0x0000000a0a0a7c10 */ /* 0x001fc4000ff5e0ff */
[C---:B------:R-:W-:Y:S02]  /*0260*/  IADD3.X R7, PT, PT, R2.reuse, UR13, RZ, P0, !PT ;  /* 0x0000000d02077c10 */ /* 0x040fe400087fe4ff */
[----:B------:R-:W-:Y:S02]  /*0270*/  IADD3.X R9, PT, PT, R2, UR15, RZ, P1, !PT ;  /* 0x0000000f02097c10 */ /* 0x000fe40008ffe4ff */
[-C--:B------:R-:W-:Y:S01]  /*0280*/  IADD3 R12, P0, PT, R6, R25.reuse, RZ ;  /* 0x00000019060c7210 */ /* 0x080fe20007f1e0ff */
[----:B------:R0:W-:Y:S01]  /*0290*/  STG.E desc[UR6][R6.64], R29 ;  /* 0x0000001d06007986 */ /* 0x0001e2000c101906 */
[----:B------:R-:W-:Y:S02]  /*02a0*/  IADD3.X R11, PT, PT, R2, UR11, RZ, P2, !PT ;  /* 0x0000000b020b7c10 */ /* 0x000fe400097fe4ff */
[-C--:B------:R-:W-:Y:S01]  /*02b0*/  IADD3 R14, P1, PT, R8, R25.reuse, RZ ;  /* 0x00000019080e7210 */ /* 0x080fe20007f3e0ff */
[--C-:B------:R-:W-:Y:S01]  /*02c0*/  IMAD.X R13, R7, 0x1, R27.reuse, P0 ;  /* 0x00000001070d7824 */ /* 0x100fe200000e061b */
[-C--:B------:R-:W-:Y:S01]  /*02d0*/  IADD3 R16, P2, PT, R10, R25.reuse, RZ ;  /* 0x000000190a107210 */ /* 0x080fe20007f5e0ff */
[----:B------:R1:W-:Y:S01]  /*02e0*/  STG.E desc[UR6][R8.64], R29 ;  /* 0x0000001d08007986 */ /* 0x0003e2000c101906 */
[----:B------:R-:W-:Y:S01]  /*02f0*/  IADD3 R18, P0, PT, R12, R25, RZ ;  /* 0x000000190c127210 */ /* 0x000fe20007f1e0ff */
[----:B------:R-:W-:-:S02]  /*0300*/  IMAD.X R15, R9, 0x1, R27, P1 ;  /* 0x00000001090f7824 */ /* 0x000fc400008e061b */
[--C-:B------:R-:W-:Y:S01]  /*0310*/  IMAD.X R17, R11, 0x1, R27.reuse, P2 ;  /* 0x000000010b117824 */ /* 0x100fe200010e061b */
[----:B------:R2:W-:Y:S01]  /*0320*/  STG.E desc[UR6][R10.64], R29 ;  /* 0x0000001d0a007986 */ /* 0x0005e2000c101906 */
[-C--:B0-----:R-:W-:Y:S01]  /*0330*/  IADD3 R6, P1, PT, R14, R25.reuse, RZ ;  /* 0x000000190e067210 */ /* 0x081fe20007f3e0ff */
[--C-:B------:R-:W-:Y:S02]  /*0340*/  IMAD.X R19, R13, 0x1, R27.reuse, P0 ;  /* 0x000000010d137824 */ /* 0x100fe400000e061b */
[----:B------:R0:W-:Y:S02]  /*0350*/  STG.E desc[UR6][R12.64], R29 ;  /* 0x0000001d0c007986 */ /* 0x0001e4000c101906 */
[----:B------:R-:W-:Y:S01]  /*0360*/  IMAD.X R7, R15, 0x1, R27, P1 ;  /* 0x000000010f077824 */ /* 0x000fe200008e061b */
[-C--:B-1----:R-:W-:Y:S01]  /*0370*/  IADD3 R8, P2, PT, R16, R25.reuse, RZ ;  /* 0x0000001910087210 */ /* 0x082fe20007f5e0ff */
[----:B------:R3:W-:Y:S01]  /*0380*/  STG.E desc[UR6][R14.64], R29 ;  /* 0x0000001d0e007986 */ /* 0x0007e2000c101906 */
[----:B--2---:R-:W-:-:S03]  /*0390*/  IADD3 R10, P0, PT, R18, R25, RZ ;  /* 0x00000019120a7210 */ /* 0x004fc60007f1e0ff */
[--C-:B------:R-:W-:Y:S01]  /*03a0*/  IMAD.X R9, R17, 0x1, R27.reuse, P2 ;  /* 0x0000000111097824 */ /* 0x100fe200010e061b */
[-C--:B------:R-:W-:Y:S01]  /*03b0*/  IADD3 R20, P2, PT, R8, R25.reuse, RZ ;  /* 0x0000001908147210 */ /* 0x080fe20007f5e0ff */
[----:B------:R3:W-:Y:S01]  /*03c0*/  STG.E desc[UR6][R16.64], R29 ;  /* 0x0000001d10007986 */ /* 0x0007e2000c101906 */
[----:B0-----:R-:W-:Y:S01]  /*03d0*/  IADD3 R12, P1, PT, R6, R25, RZ ;  /* 0x00000019060c7210 */ /* 0x001fe20007f3e0ff */
[--C-:B------:R-:W-:Y:S02]  /*03e0*/  IMAD.X R11, R19, 0x1, R27.reuse, P0 ;  /* 0x00000001130b7824 */ /* 0x100fe400000e061b */
[----:B------:R3:W-:Y:S01]  /*03f0*/  STG.E desc[UR6][R18.64], R29 ;  /* 0x0000001d12007986 */ /* 0x0007e2000c101906 */
[--C-:B------:R-:W-:Y:S02]  /*0400*/  IMAD.X R21, R9, 0x1, R27.reuse, P2 ;  /* 0x0000000109157824 */ /* 0x100fe400010e061b */
[----:B------:R-:W-:Y:S01]  /*0410*/  IMAD.X R13, R7, 0x1, R27, P1 ;  /* 0x00000001070d7824 */ /* 0x000fe200008e061b */
[----:B------:R3:W-:Y:S04]  /*0420*/  STG.E desc[UR6][R6.64], R29 ;  /* 0x0000001d06007986 */ /* 0x0007e8000c101906 */
[----:B------:R3:W-:Y:S04]  /*0430*/  STG.E desc[UR6][R8.64], R29 ;  /* 0x0000001d08007986 */ /* 0x0007e8000c101906 */
[----:B------:R3:W-:Y:S04]  /*0440*/  STG.E desc[UR6][R10.64], R29 ;  /* 0x0000001d0a007986 */ /* 0x0007e8000c101906 */
[----:B------:R3:W-:Y:S04]  /*0450*/  STG.E desc[UR6][R12.64], R29 ;  /* 0x0000001d0c007986 */ /* 0x0007e8000c101906 */
[----:B------:R3:W-:Y:S01]  /*0460*/  STG.E desc[UR6][R20.64], R29 ;  /* 0x0000001d14007986 */ /* 0x0007e2000c101906 */
[----:B------:R-:W-:Y:S05]  /*0470*/  BRA.U UP1, `(.L_x_2) ;  /* 0xfffffffd01507547 */ /* 0x000fea000b83ffff */
.L_x_1:
[----:B------:R-:W-:Y:S05]  /*0480*/  BRA.U !UP0, `(.L_x_0) ;  /* 0x0000000108d47547 */ /* 0x000fea000b800000 */
[----:B------:R-:W-:Y:S02]  /*0490*/  UISETP.NE.AND UP0, UPT, UR8, 0x1, UPT ;  /* 0x000000010800788c */ /* 0x000fe4000bf05270 */
[----:B------:R-:W-:-:S04]  /*04a0*/  ULOP3.LUT UR5, UR9, 0x1, URZ, 0xc0, !UPT ;  /* 0x0000000109057892 */ /* 0x000fc8000f8ec0ff */
[----:B------:R-:W-:-:S03]  /*04b0*/  UISETP.NE.U32.AND UP1, UPT, UR5, 0x1, UPT ;  /* 0x000000010500788c */ /* 0x000fc6000bf25070 */
[----:B------:R-:W-:Y:S08]  /*04c0*/  BRA.U !UP0, `(.L_x_3) ;  /* 0x0000000108787547 */ /* 0x000ff0000b800000 */
[----:B------:R-:W0:Y:S01]  /*04d0*/  LDCU.128 UR12, c[0x0][0x3c0] ;  /* 0x00007800ff0c77ac */ /* 0x000e220008000c00 */
[----:B---3--:R-:W-:Y:S01]  /*04e0*/  IMAD.MOV.U32 R6, RZ, RZ, R22 ;  /* 0x000000ffff067224 */ /* 0x008fe200078e0016 */
[C---:B------:R-:W-:Y:S01]  /*04f0*/  SHF.L.U64.HI R17, R3.reuse, 0x2, R0 ;  /* 0x0000000203117819 */ /* 0x040fe20000010200 */
[----:B------:R-:W-:Y:S01]  /*0500*/  IMAD.MOV.U32 R7, RZ, RZ, R23 ;  /* 0x000000ffff077224 */ /* 0x000fe200078e0017 */
[----:B------:R-:W1:Y:S01]  /*0510*/  LDCU.64 UR10, c[0x0][0x3d0] ;  /* 0x00007a00ff0a77ac */ /* 0x000e620008000a00 */
[C---:B------:R-:W-:Y:S02]  /*0520*/  IMAD.SHL.U32 R13, R3.reuse, 0x4, RZ ;  /* 0x00000004030d7824 */ /* 0x040fe400078e00ff */
[----:B------:R-:W-:-:S04]  /*0530*/  IMAD.WIDE.U32 R6, R3, UR4, R6 ;  /* 0x0000000403067c25 */ /* 0x000fc8000f8e0006 */
[----:B------:R-:W-:Y:S01]  /*0540*/  IMAD R7, R0, UR4, R7 ;  /* 0x0000000400077c24 */ /* 0x000fe2000f8e0207 */
[----:B------:R-:W-:Y:S01]  /*0550*/  UIADD3 UR4, UPT, UPT, UR4, 0x2, URZ ;  /* 0x0000000204047890 */ /* 0x000fe2000fffe0ff */
[C---:B------:R-:W-:Y:S02]  /*0560*/  IMAD.SHL.U32 R10, R6.reuse, 0x4, RZ ;  /* 0x00000004060a7824 */ /* 0x040fe400078e00ff */
[----:B------:R-:W-:Y:S01]  /*0570*/  IMAD.MOV.U32 R19, RZ, RZ, 0x7fffffff ;  /* 0x7fffffffff137424 */ /* 0x000fe200078e00ff */
[----:B------:R-:W-:Y:S02]  /*0580*/  SHF.L.U64.HI R2, R6, 0x2, R7 ;  /* 0x0000000206027819 */ /* 0x000fe40000010207 */
[C---:B0-----:R-:W-:Y:S02]  /*0590*/  IADD3 R6, P0, PT, R10.reuse, UR12, RZ ;  /* 0x0000000c0a067c10 */ /* 0x041fe4000ff1e0ff */
[----:B------:R-:W-:Y:S02]  /*05a0*/  IADD3 R8, P1, PT, R10, UR14, RZ ;  /* 0x0000000e0a087c10 */ /* 0x000fe4000ff3e0ff */
[----:B------:R-:W-:-:S02]  /*05b0*/  IADD3.X R7, PT, PT, R2, UR13, RZ, P0, !PT ;  /* 0x0000000d02077c10 */ /* 0x000fc400087fe4ff */
[----:B-1----:R-:W-:Y:S02]  /*05c0*/  IADD3 R10, P0, PT, R10, UR10, RZ ;  /* 0x0000000a0a0a7c10 */ /* 0x002fe4000ff1e0ff */
[C---:B------:R-:W-:Y:S01]  /*05d0*/  IADD3.X R9, PT, PT, R2.reuse, UR15, RZ, P1, !PT ;  /* 0x0000000f02097c10 */ /* 0x040fe20008ffe4ff */
[----:B------:R0:W-:Y:S01]  /*05e0*/  STG.E desc[UR6][R6.64], R19 ;  /* 0x0000001306007986 */ /* 0x0001e2000c101906 */
[----:B------:R-:W-:Y:S02]  /*05f0*/  IADD3.X R11, PT, PT, R2, UR11, RZ, P0, !PT ;  /* 0x0000000b020b7c10 */ /* 0x000fe400087fe4ff */
[-C--:B------:R-:W-:Y:S01]  /*0600*/  IADD3 R12, P0, PT, R6, R13.reuse, RZ ;  /* 0x0000000d060c7210 */ /* 0x080fe20007f1e0ff */
[----:B------:R0:W-:Y:S01]  /*0610*/  STG.E desc[UR6][R8.64], R19 ;  /* 0x0000001308007986 */ /* 0x0001e2000c101906 */
[-C--:B------:R-:W-:Y:S02]  /*0620*/  IADD3 R14, P1, PT, R8, R13.reuse, RZ ;  /* 0x0000000d080e7210 */ /* 0x080fe40007f3e0ff */
[----:B------:R-:W-:Y:S01]  /*0630*/  IADD3 R16, P2, PT, R10, R13, RZ ;  /* 0x0000000d0a107210 */ /* 0x000fe20007f5e0ff */
[--C-:B------:R-:W-:Y:S01]  /*0640*/  IMAD.X R13, R7, 0x1, R17.reuse, P0 ;  /* 0x00000001070d7824 */ /* 0x100fe200000e0611 */
[----:B------:R-:W-:Y:S01]  /*0650*/  IADD3.X R15, PT, PT, R9, R17, RZ, P1, !PT ;  /* 0x00000011090f7210 */ /* 0x000fe20000ffe4ff */
[----:B------:R0:W-:Y:S02]  /*0660*/  STG.E desc[UR6][R10.64], R19 ;  /* 0x000000130a007986 */ /* 0x0001e4000c101906 */
[----:B------:R-:W-:-:S02]  /*0670*/  IMAD.X R17, R11, 0x1, R17, P2 ;  /* 0x000000010b117824 */ /* 0x000fc400010e0611 */
[----:B------:R0:W-:Y:S04]  /*0680*/  STG.E desc[UR6][R12.64], R19 ;  /* 0x000000130c007986 */ /* 0x0001e8000c101906 */
[----:B------:R0:W-:Y:S04]  /*0690*/  STG.E desc[UR6][R14.64], R19 ;  /* 0x000000130e007986 */ /* 0x0001e8000c101906 */
[----:B------:R0:W-:Y:S02]  /*06a0*/  STG.E desc[UR6][R16.64], R19 ;  /* 0x0000001310007986 */ /* 0x0001e4000c101906 */
.L_x_3:
[----:B------:R-:W-:Y:S05]  /*06b0*/  BRA.U UP1, `(.L_x_0) ;  /* 0x0000000101487547 */ /* 0x000fea000b800000 */
[----:B------:R-:W1:Y:S01]  /*06c0*/  LDCU.128 UR12, c[0x0][0x3c0] ;  /* 0x00007800ff0c77ac */ /* 0x000e620008000c00 */
[----:B0--3--:R-:W-:Y:S02]  /*06d0*/  IMAD.MOV.U32 R6, RZ, RZ, R22 ;  /* 0x000000ffff067224 */ /* 0x009fe400078e0016 */
[----:B------:R-:W-:Y:S01]  /*06e0*/  IMAD.MOV.U32 R7, RZ, RZ, R23 ;  /* 0x000000ffff077224 */ /* 0x000fe200078e0017 */
[----:B------:R-:W0:Y:S01]  /*06f0*/  LDCU.64 UR10, c[0x0][0x3d0] ;  /* 0x00007a00ff0a77ac */ /* 0x000e220008000a00 */
[----:B------:R-:W-:Y:S02]  /*0700*/  IMAD.MOV.U32 R13, RZ, RZ, 0x7fffffff ;  /* 0x7fffffffff0d7424 */ /* 0x000fe400078e00ff */
[----:B------:R-:W-:-:S04]  /*0710*/  IMAD.WIDE.U32 R6, R3, UR4, R6 ;  /* 0x0000000403067c25 */ /* 0x000fc8000f8e0006 */
[----:B------:R-:W-:Y:S02]  /*0720*/  IMAD R7, R0, UR4, R7 ;  /* 0x0000000400077c24 */ /* 0x000fe4000f8e0207 */
[----:B------:R-:W-:-:S03]  /*0730*/  IMAD.SHL.U32 R10, R6, 0x4, RZ ;  /* 0x00000004060a7824 */ /* 0x000fc600078e00ff */
[----:B------:R-:W-:Y:S02]  /*0740*/  SHF.L.U64.HI R0, R6, 0x2, R7 ;  /* 0x0000000206007819 */ /* 0x000fe40000010207 */
[C---:B-1----:R-:W-:Y:S02]  /*0750*/  IADD3 R6, P0, PT, R10.reuse, UR12, RZ ;  /* 0x0000000c0a067c10 */ /* 0x042fe4000ff1e0ff */
[C---:B------:R-:W-:Y:S02]  /*0760*/  IADD3 R8, P1, PT, R10.reuse, UR14, RZ ;  /* 0x0000000e0a087c10 */ /* 0x040fe4000ff3e0ff */
[----:B0-----:R-:W-:Y:S02]  /*0770*/  IADD3 R10, P2, PT, R10, UR10, RZ ;  /* 0x0000000a0a0a7c10 */ /* 0x001fe4000ff5e0ff */
[C---:B------:R-:W-:Y:S02]  /*0780*/  IADD3.X R7, PT, PT, R0.reuse, UR13, RZ, P0, !PT ;  /* 0x0000000d00077c10 */ /* 0x040fe400087fe4ff */
[----:B------:R-:W-:-:S02]  /*0790*/  IADD3.X R9, PT, PT, R0, UR15, RZ, P1, !PT ;  /* 0x0000000f00097c10 */ /* 0x000fc40008ffe4ff */
[----:B------:R-:W-:Y:S01]  /*07a0*/  IADD3.X R11, PT, PT, R0, UR11, RZ, P2, !PT ;  /* 0x0000000b000b7c10 */ /* 0x000fe200097fe4ff */
[----:B------:R1:W-:Y:S04]  /*07b0*/  STG.E desc[UR6][R6.64], R13 ;  /* 0x0000000d06007986 */ /* 0x0003e8000c101906 */
[----:B------:R1:W-:Y:S04]  /*07c0*/  STG.E desc[UR6][R8.64], R13 ;  /* 0x0000000d08007986 */ /* 0x0003e8000c101906 */
[----:B------:R1:W-:Y:S02]  /*07d0*/  STG.E desc[UR6][R10.64], R13 ;  /* 0x0000000d0a007986 */ /* 0x0003e4000c101906 */
.L_x_0:
[----:B------:R-:W2:Y:S08]  /*07e0*/  LDC.64 R26, c[0x0][0x3a8] ;  /* 0x0000ea00ff1a7b82 */ /* 0x000eb00000000a00 */
[----:B01-3--:R-:W0:Y:S01]  /*07f0*/  LDC R7, c[0x0][0x3b0] ;  /* 0x0000ec00ff077b82 */ /* 0x00be220000000800 */
[----:B--2---:R-:W-:-:S04]  /*0800*/  ISETP.GE.AND P0, PT, R26, 0x1, PT ;  /* 0x000000011a00780c */ /* 0x004fc80003f06270 */
[----:B-----5:R-:W-:-:S04]  /*0810*/  ISETP.LT.OR P0, PT, R5, RZ, !P0 ;  /* 0x000000ff0500720c */ /* 0x020fc80004701670 */
[----:B------:R-:W-:-:S04]  /*0820*/  ISETP.GE.OR P0, PT, R5, UR9, P0 ;  /* 0x0000000905007c0c */ /* 0x000fc80008706670 */
[----:B------:R-:W-:-:S04]  /*0830*/  ISETP.LT.OR P0, PT, R27, 0x1, P0 ;  /* 0x000000011b00780c */ /* 0x000fc80000701670 */
[----:B0-----:R-:W-:-:S13]  /*0840*/  ISETP.LT.OR P0, PT, R7, 0x1, P0 ;  /* 0x000000010700780c */ /* 0x001fda0000701670 */
[----:B------:R-:W-:Y:S05]  /*0850*/  @P0 EXIT ;  /* 0x000000000000094d */ /* 0x000fea0003800000 */
[----:B------:R-:W-:-:S05]  /*0860*/  IMAD.IADD R26, R5, 0x1, R26 ;  /* 0x00000001051a7824 */ /* 0x000fca00078e021a */
[----:B------:R-:W-:-:S13]  /*0870*/  ISETP.GT.AND P0, PT, R26, UR9, PT ;  /* 0x000000091a007c0c */ /* 0x000fda000bf04270 */
[----:B------:R-:W-:Y:S05]  /*0880*/  @P0 EXIT ;  /* 0x000000000000094d */ /* 0x000fea0003800000 */
[----:B------:R-:W0:Y:S01]  /*0890*/  LDC R0, c[0x0][0x3b8] ;  /* 0x0000ee00ff007b82 */ /* 0x000e220000000800 */
[----:B------:R-:W-:Y:S02]  /*08a0*/  IMAD.IADD R10, R26, 0x1, R27 ;  /* 0x000000011a0a7824 */ /* 0x000fe400078e021b */
[----:B------:R-:W-:Y:S02]  /*08b0*/  IMAD.MOV.U32 R9, RZ, RZ, 0x42c80000 ;  /* 0x42c80000ff097424 */ /* 0x000fe400078e00ff */
[C---:B------:R-:W-:Y:S02]  /*08c0*/  VIADD R28, R10.reuse, 0xfffffffe ;  /* 0xfffffffe0a1c7836 */ /* 0x040fe40000000000 */
[----:B------:R-:W-:Y:S01]  /*08d0*/  VIADD R10, R10, 0xffffffff ;  /* 0xffffffff0a0a7836 */ /* 0x000fe20000000000 */
[----:B------:R-:W0:Y:S01]  /*08e0*/  LDC R5, c[0x0][0x3b4] ;  /* 0x0000ed00ff057b82 */ /* 0x000e220000000800 */
[----:B------:R-:W-:-:S04]  /*08f0*/  IMAD.IADD R8, R28, 0x1, R7 ;  /* 0x000000011c087824 */ /* 0x000fc800078e0207 */
[----:B------:R-:W-:Y:S01]  /*0900*/  VIADD R11, R8, 0xffffffff ;  /* 0xffffffff080b7836 */ /* 0x000fe20000000000 */
[----:B0-----:R-:W-:-:S13]  /*0910*/  LOP3.LUT P0, RZ, R0, R5, RZ, 0xfc, !PT ;  /* 0x0000000500ff7212 */ /* 0x001fda000780fcff */
[----:B------:R-:W-:Y:S05]  /*0920*/  @P0 BRA `(.L_x_4) ;  /* 0x0000001c00240947 */ /* 0x000fea0003800000 */
[----:B------:R-:W-:-:S13]  /*0930*/  ISETP.GT.AND P0, PT, R10, UR9, PT ;  /* 0x000000090a007c0c */ /* 0x000fda000bf04270 */
[----:B------:R-:W-:Y:S05]  /*0940*/  @P0 EXIT ;  /* 0x000000000000094d */ /* 0x000fea0003800000 */
[----:B------:R-:W-:Y:S01]  /*0950*/  SHF.R.S32.HI R4, RZ, 0x1f, R3 ;  /* 0x0000001fff047819 */ /* 0x000fe20000011403 */
[----:B------:R-:W0:Y:S01]  /*0960*/  LDCU.128 UR8, c[0x0][0x380] ;  /* 0x00007000ff0877ac */ /* 0x000e220008000c00 */
[----:B------:R-:W-:Y:S02]  /*0970*/  LOP3.LUT R16, R7, 0x7, RZ, 0xc0, !PT ;  /* 0x0000000707107812 */ /* 0x000fe400078ec0ff */
[----:B------:R-:W-:-:S07]  /*0980*/  SHF.L.U64.HI R2, R3, 0x2, R4 ;  /* 0x0000000203027819 */ /* 0x000fce0000010204 */
.L_x_27:
[----:B------:R-:W-:Y:S01]  /*0990*/  IMAD.MOV.U32 R10, RZ, RZ, RZ ;  /* 0x000000ffff0a7224 */ /* 0x000fe200078e00ff */
[----:B------:R-:W-:Y:S01]  /*09a0*/  CS2R R18, SRZ ;  /* 0x0000000000127805 */ /* 0x000fe2000001ff00 */
[----:B01----:R-:W-:-:S07]  /*09b0*/  IMAD.MOV.U32 R8, RZ, RZ, RZ ;  /* 0x000000ffff087224 */ /* 0x003fce00078e00ff */
.L_x_11:
[----:B------:R-:W1:Y:S01]  /*09c0*/  LDC.64 R6, c[0x0][0x3a8] ;  /* 0x0000ea00ff067b82 */ /* 0x000e620000000a00 */
[----:B------:R-:W2:Y:S01]  /*09d0*/  LDCU UR4, c[0x0][0x3a0] ;  /* 0x00007400ff0477ac */ /* 0x000ea20008000800 */
[----:B------:R-:W-:Y:S01]  /*09e0*/  IMAD.MOV.U32 R12, RZ, RZ, R22 ;  /* 0x000000ffff0c7224 */ /* 0x000fe200078e0016 */
[----:B------:R-:W-:Y:S01]  /*09f0*/  BSSY.RECONVERGENT B2, `(.L_x_5) ;  /* 0x0000045000027945 */ /* 0x000fe20003800200 */
[----:B------:R-:W-:-:S03]  /*0a00*/  IMAD.MOV.U32 R13, RZ, RZ, R23 ;  /* 0x000000ffff0d7224 */ /* 0x000fc600078e0017 */
[----:B------:R-:W-:Y:S01]  /*0a10*/  BSSY.RELIABLE B3, `(.L_x_6) ;  /* 0x0000022000037945 */ /* 0x000fe20003800100 */
[----:B-1----:R-:W-:-:S05]  /*0a20*/  IADD3 R5, PT, PT, R10, -R7, R28 ;  /* 0x800000070a057210 */ /* 0x002fca0007ffe01c */
[----:B------:R-:W-:-:S05]  /*0a30*/  VIADD R5, R5, 0x1 ;  /* 0x0000000105057836 */ /* 0x000fca0000000000 */
[----:B------:R-:W-:-:S04]  /*0a40*/  IADD3 R15, PT, PT, R5, 0x1, -R6 ;  /* 0x00000001050f7810 */ /* 0x000fc80007ffe806 */
[----:B------:R-:W-:Y:S01]  /*0a50*/  SHF.R.S32.HI R0, RZ, 0x1f, R15 ;  /* 0x0000001fff007819 */ /* 0x000fe2000001140f */
[----:B--2---:R-:W-:-:S04]  /*0a60*/  IMAD.WIDE.U32 R12, R15, UR4, R12 ;  /* 0x000000040f0c7c25 */ /* 0x004fc8000f8e000c */
[----:B------:R-:W-:Y:S02]  /*0a70*/  IMAD R0, R0, UR4, RZ ;  /* 0x0000000400007c24 */ /* 0x000fe4000f8e02ff */
[----:B------:R-:W-:Y:S02]  /*0a80*/  IMAD.SHL.U32 R20, R12, 0x4, RZ ;  /* 0x000000040c147824 */ /* 0x000fe400078e00ff */
[----:B------:R-:W-:-:S05]  /*0a90*/  IMAD R21, R15, R4, R0 ;  /* 0x000000040f157224 */ /* 0x000fca00078e0200 */
[----:B------:R-:W-:Y:S02]  /*0aa0*/  IADD3 R21, PT, PT, R13, R21, RZ ;  /* 0x000000150d157210 */ /* 0x000fe40007ffe0ff */
[----:B------:R-:W-:Y:S01]  /*0ab0*/  IADD3 R13, PT, PT, R28, -R7, -R6 ;  /* 0x800000071c0d7210 */ /* 0x000fe20007ffe806 */
[----:B------:R-:W-:Y:S01]  /*0ac0*/  IMAD.MOV.U32 R7, RZ, RZ, -0x800000 ;  /* 0xff800000ff077424 */ /* 0x000fe200078e00ff */
[----:B------:R-:W-:Y:S01]  /*0ad0*/  SHF.L.U64.HI R21, R12, 0x2, R21 ;  /* 0x000000020c157819 */ /* 0x000fe20000010215 */
[----:B------:R-:W-:Y:S02]  /*0ae0*/  IMAD.MOV.U32 R6, RZ, RZ, 0x7f800000 ;  /* 0x7f800000ff067424 */ /* 0x000fe400078e00ff */
[----:B------:R-:W-:-:S07]  /*0af0*/  IMAD.IADD R0, R13, 0x1, R10 ;  /* 0x000000010d007824 */ /* 0x000fce00078e020a */
.L_x_8:
[C---:B0-----:R-:W-:Y:S02]  /*0b00*/  IADD3 R12, P1, PT, R20.reuse, UR10, RZ ;  /* 0x0000000a140c7c10 */ /* 0x041fe4000ff3e0ff */
[----:B------:R-:W-:Y:S02]  /*0b10*/  IADD3 R14, P0, PT, R20, UR8, RZ ;  /* 0x00000008140e7c10 */ /* 0x000fe4000ff1e0ff */
[C---:B------:R-:W-:Y:S02]  /*0b20*/  IADD3.X R13, PT, PT, R21.reuse, UR11, RZ, P1, !PT ;  /* 0x0000000b150d7c10 */ /* 0x040fe40008ffe4ff */
[----:B------:R-:W-:-:S04]  /*0b30*/  IADD3.X R15, PT, PT, R21, UR9, RZ, P0, !PT ;  /* 0x00000009150f7c10 */ /* 0x000fc800087fe4ff */
[----:B------:R-:W2:Y:S04]  /*0b40*/  LDG.E.CONSTANT R13, desc[UR6][R12.64] ;  /* 0x000000060c0d7981 */ /* 0x000ea8000c1e9900 */
[----:B------:R-:W3:Y:S01]  /*0b50*/  LDG.E.CONSTANT R14, desc[UR6][R14.64] ;  /* 0x000000060e0e7981 */ /* 0x000ee2000c1e9900 */
[----:B------:R-:W-:Y:S01]  /*0b60*/  IMAD.MOV.U32 R17, RZ, RZ, 0x7fffffff ;  /* 0x7fffffffff117424 */ /* 0x000fe200078e00ff */
[----:B--2---:R-:W-:-:S04]  /*0b70*/  FSETP.NAN.AND P0, PT, R13, R13, PT ;  /* 0x0000000d0d00720b */ /* 0x004fc80003f08000 */
[----:B---3--:R-:W-:-:S13]  /*0b80*/  FSETP.NAN.OR P0, PT, R14, R14, P0 ;  /* 0x0000000e0e00720b */ /* 0x008fda0000708400 */
[----:B------:R-:W-:Y:S05]  /*0b90*/  @P0 BREAK.RELIABLE B3 ;  /* 0x0000000000030942 */ /* 0x000fea0003800100 */
[----:B------:R-:W-:Y:S05]  /*0ba0*/  @P0 BRA `(.L_x_7) ;  /* 0x0000000000a40947 */ /* 0x000fea0003800000 */
[C---:B------:R-:W-:Y:S01]  /*0bb0*/  VIADD R12, R0.reuse, 0x2 ;  /* 0x00000002000c7836 */ /* 0x040fe20000000000 */
[----:B------:R-:W-:Y:S01]  /*0bc0*/  LEA R20, P1, R3, R20, 0x2 ;  /* 0x0000001403147211 */ /* 0x000fe200078210ff */
[----:B------:R-:W-:Y:S01]  /*0bd0*/  VIADD R0, R0, 0x1 ;  /* 0x0000000100007836 */ /* 0x000fe20000000000 */
[----:B------:R-:W-:Y:S02]  /*0be0*/  FMNMX R7, R14, R7, !PT ;  /* 0x000000070e077209 */ /* 0x000fe40007800000 */
[----:B------:R-:W-:Y:S01]  /*0bf0*/  ISETP.GE.AND P0, PT, R12, R5, PT ;  /* 0x000000050c00720c */ /* 0x000fe20003f06270 */
[----:B------:R-:W-:Y:S01]  /*0c00*/  IMAD.X R21, R21, 0x1, R2, P1 ;  /* 0x0000000115157824 */ /* 0x000fe200008e0602 */
[----:B------:R-:W-:-:S11]  /*0c10*/  FMNMX R6, R13, R6, PT ;  /* 0x000000060d067209 */ /* 0x000fd60003800000 */
[----:B------:R-:W-:Y:S05]  /*0c20*/  @!P0 BRA `(.L_x_8) ;  /* 0xfffffffc00b48947 */ /* 0x000fea000383ffff */
[----:B------:R-:W-:Y:S05]  /*0c30*/  BSYNC.RELIABLE B3 ;  /* 0x0000000000037941 */ /* 0x000fea0003800100 */
.L_x_6:
[----:B------:R-:W0:Y:S01]  /*0c40*/  LDCU UR12, c[0x0][0x3a0] ;  /* 0x00007400ff0c77ac */ /* 0x000e220008000800 */
[----:B------:R-:W-:Y:S01]  /*0c50*/  SHF.R.S32.HI R0, RZ, 0x1f, R5 ;  /* 0x0000001fff007819 */ /* 0x000fe20000011405 */
[----:B------:R-:W-:Y:S01]  /*0c60*/  IMAD.MOV.U32 R12, RZ, RZ, R22 ;  /* 0x000000ffff0c7224 */ /* 0x000fe200078e0016 */
[----:B------:R-:W1:Y:S01]  /*0c70*/  LDCU.64 UR4, c[0x0][0x390] ;  /* 0x00007200ff0477ac */ /* 0x000e620008000a00 */
[----:B------:R-:W-:Y:S02]  /*0c80*/  IMAD.MOV.U32 R13, RZ, RZ, R23 ;  /* 0x000000ffff0d7224 */ /* 0x000fe400078e0017 */
[----:B0-----:R-:W-:Y:S02]  /*0c90*/  IMAD R0, R0, UR12, RZ ;  /* 0x0000000c00007c24 */ /* 0x001fe4000f8e02ff */
[----:B------:R-:W-:-:S04]  /*0ca0*/  IMAD.WIDE.U32 R12, R5, UR12, R12 ;  /* 0x0000000c050c7c25 */ /* 0x000fc8000f8e000c */
[----:B------:R-:W-:Y:S01]  /*0cb0*/  IMAD R5, R5, R4, R0 ;  /* 0x0000000405057224 */ /* 0x000fe200078e0200 */
[----:B-1----:R-:W-:-:S03]  /*0cc0*/  LEA R14, P0, R12, UR4, 0x2 ;  /* 0x000000040c0e7c11 */ /* 0x002fc6000f8010ff */
[----:B------:R-:W-:-:S05]  /*0cd0*/  IMAD.IADD R5, R13, 0x1, R5 ;  /* 0x000000010d057824 */ /* 0x000fca00078e0205 */
[----:B------:R-:W-:-:S06]  /*0ce0*/  LEA.HI.X R15, R12, UR5, R5, 0x2, P0 ;  /* 0x000000050c0f7c11 */ /* 0x000fcc00080f1405 */
[----:B------:R-:W2:Y:S02]  /*0cf0*/  LDG.E.CONSTANT R15, desc[UR6][R14.64] ;  /* 0x000000060e0f7981 */ /* 0x000ea4000c1e9900 */
[----:B--2---:R-:W-:-:S13]  /*0d00*/  FSETP.NAN.AND P0, PT, R15, R15, PT ;  /* 0x0000000f0f00720b */ /* 0x004fda0003f08000 */
[----:B------:R-:W-:Y:S05]  /*0d10*/  @P0 BRA `(.L_x_7) ;  /* 0x0000000000480947 */ /* 0x000fea0003800000 */
[----:B------:R-:W-:-:S13]  /*0d20*/  FSETP.GT.AND P0, PT, R7, R6, PT ;  /* 0x000000060700720b */ /* 0x000fda0003f04000 */
[----:B------:R-:W-:Y:S05]  /*0d30*/  @!P0 BRA `(.L_x_7) ;  /* 0x0000000000408947 */ /* 0x000fea0003800000 */
[----:B------:R-:W-:Y:S01]  /*0d40*/  FADD R14, R7, -R6 ;  /* 0x80000006070e7221 */ /* 0x000fe20000000000 */
[----:B------:R-:W-:Y:S03]  /*0d50*/  BSSY.RECONVERGENT B4, `(.L_x_9) ;  /* 0x000000d000047945 */ /* 0x000fe60003800200 */
[----:B------:R-:W0:Y:S08]  /*0d60*/  MUFU.RCP R0, R14 ;  /* 0x0000000e00007308 */ /* 0x000e300000001000 */
[----:B------:R-:W1:Y:S01]  /*0d70*/  FCHK P0, R9, R14 ;  /* 0x0000000e09007302 */ /* 0x000e620000000000 */
[----:B0-----:R-:W-:-:S04]  /*0d80*/  FFMA R5, -R14, R0, 1 ;  /* 0x3f8000000e057423 */ /* 0x001fc80000000100 */
[----:B------:R-:W-:Y:S01]  /*0d90*/  FFMA R0, R0, R5, R0 ;  /* 0x0000000500007223 */ /* 0x000fe20000000000 */
[----:B------:R-:W-:-:S03]  /*0da0*/  FADD R5, -R6, R15 ;  /* 0x0000000f06057221 */ /* 0x000fc60000000100 */
[----:B------:R-:W-:-:S04]  /*0db0*/  FFMA R7, R0, 100, RZ ;  /* 0x42c8000000077823 */ /* 0x000fc800000000ff */
[----:B------:R-:W-:-:S04]  /*0dc0*/  FFMA R12, -R14, R7, 100 ;  /* 0x42c800000e0c7423 */ /* 0x000fc80000000107 */
[----:B------:R-:W-:Y:S01]  /*0dd0*/  FFMA R0, R0, R12, R7 ;  /* 0x0000000c00007223 */ /* 0x000fe20000000007 */
[----:B-1----:R-:W-:Y:S06]  /*0de0*/  @!P0 BRA `(.L_x_10) ;  /* 0x00000000000c8947 */ /* 0x002fec0003800000 */
[----:B------:R-:W-:Y:S01]  /*0df0*/  IMAD.MOV.U32 R0, RZ, RZ, R14 ;  /* 0x000000ffff007224 */ /* 0x000fe200078e000e */
[----:B------:R-:W-:-:S07]  /*0e00*/  MOV R6, 0xe20 ;  /* 0x00000e2000067802 */ /* 0x000fce0000000f00 */
[----:B------:R-:W-:Y:S05]  /*0e10*/  CALL.REL.NOINC `($__internal_1_$__cuda_sm3x_div_rn_noftz_f32_slowpath) ;  /* 0x00000040005c7944 */ /* 0x000fea0003c00000 */
.L_x_10:
[----:B------:R-:W-:Y:S05]  /*0e20*/  BSYNC.RECONVERGENT B4 ;  /* 0x0000000000047941 */ /* 0x000fea0003800200 */
.L_x_9:
[----:B------:R-:W-:-:S07]  /*0e30*/  FMUL R17, R5, R0 ;  /* 0x0000000005117220 */ /* 0x000fce0000400000 */
.L_x_7:
[----:B------:R-:W-:Y:S05]  /*0e40*/  BSYNC.RECONVERGENT B2 ;  /* 0x0000000000027941 */ /* 0x000fea0003800200 */
.L_x_5:
[----:B------:R-:W0:Y:S01]  /*0e50*/  LDCU UR4, c[0x0][0x3ac] ;  /* 0x00007580ff0477ac */ /* 0x000e220008000800 */
[----:B------:R-:W1:Y:S01]  /*0e60*/  F2F.F64.F32 R6, R17 ;  /* 0x0000001100067310 */ /* 0x000e620000201800 */
[----:B------:R-:W-:Y:S01]  /*0e70*/  VIADD R10, R10, 0x1 ;  /* 0x000000010a0a7836 */ /* 0x000fe20000000000 */
[----:B------:R-:W-:Y:S01]  /*0e80*/  FSETP.NAN.AND P0, PT, R17, R17, PT ;  /* 0x000000111100720b */ /* 0x000fe20003f08000 */
[----:B------:R-:W-:Y:S01]  /*0e90*/  VIADD R0, R8, 0x1 ;  /* 0x0000000108007836 */ /* 0x000fe20000000000 */
[----:B-1----:R-:W-:-:S11]  /*0ea0*/  DADD R6, R6, R18 ;  /* 0x0000000006067229 */ /* 0x002fd60000000012 */
[----:B------:R-:W-:Y:S01]  /*0eb0*/  @P0 IMAD.MOV R0, RZ, RZ, R8 ;  /* 0x000000ffff000224 */ /* 0x000fe200078e0208 */
[----:B0-----:R-:W-:-:S03]  /*0ec0*/  ISETP.NE.AND P1, PT, R10, UR4, PT ;  /* 0x000000040a007c0c */ /* 0x001fc6000bf25270 */
[----:B------:R-:W-:Y:S01]  /*0ed0*/  IMAD.MOV.U32 R8, RZ, RZ, R0 ;  /* 0x000000ffff087224 */ /* 0x000fe200078e0000 */
[----:B------:R-:W-:Y:S02]  /*0ee0*/  FSEL R18, R6, R18, !P0 ;  /* 0x0000001206127208 */ /* 0x000fe40004000000 */
[----:B------:R-:W-:-:S07]  /*0ef0*/  FSEL R19, R7, R19, !P0 ;  /* 0x0000001307137208 */ /* 0x000fce0004000000 */
[----:B------:R-:W-:Y:S05]  /*0f00*/  @P1 BRA `(.L_x_11) ;  /* 0xfffffff800ac1947 */ /* 0x000fea000383ffff */
[----:B------:R-:W-:Y:S01]  /*0f10*/  ISETP.NE.AND P0, PT, R8, RZ, PT ;  /* 0x000000ff0800720c */ /* 0x000fe20003f05270 */
[----:B------:R-:W-:Y:S01]  /*0f20*/  BSSY.RECONVERGENT B1, `(.L_x_12) ;  /* 0x000001c000017945 */ /* 0x000fe20003800200 */
[----:B------:R-:W-:-:S11]  /*0f30*/  IMAD.MOV.U32 R5, RZ, RZ, 0x7fffffff ;  /* 0x7fffffffff057424 */ /* 0x000fd600078e00ff */
[----:B------:R-:W-:Y:S05]  /*0f40*/  @!P0 BRA `(.L_x_13) ;  /* 0x0000000000648947 */ /* 0x000fea0003800000 */
[----:B------:R-:W0:Y:S01]  /*0f50*/  I2F.F64.U32 R32, R8 ;  /* 0x0000000800207312 */ /* 0x000e220000201800 */
[----:B------:R-:W-:Y:S01]  /*0f60*/  MOV R6, 0x1 ;  /* 0x0000000100067802 */ /* 0x000fe20000000f00 */
[----:B------:R-:W-:Y:S01]  /*0f70*/  BSSY.RECONVERGENT B2, `(.L_x_14) ;  /* 0x0000015000027945 */ /* 0x000fe20003800200 */
[----:B------:R-:W-:-:S05]  /*0f80*/  FSETP.GEU.AND P1, PT, |R19|, 6.5827683646048100446e-37, PT ;  /* 0x036000001300780b */ /* 0x000fca0003f2e200 */
[----:B0-----:R-:W0:Y:S02]  /*0f90*/  MUFU.RCP64H R7, R33 ;  /* 0x0000002100077308 */ /* 0x001e240000001800 */
[----:B0-----:R-:W-:-:S08]  /*0fa0*/  DFMA R12, -R32, R6, 1 ;  /* 0x3ff00000200c742b */ /* 0x001fd00000000106 */
[----:B------:R-:W-:-:S08]  /*0fb0*/  DFMA R12, R12, R12, R12 ;  /* 0x0000000c0c0c722b */ /* 0x000fd0000000000c */
[----:B------:R-:W-:-:S08]  /*0fc0*/  DFMA R12, R6, R12, R6 ;  /* 0x0000000c060c722b */ /* 0x000fd00000000006 */
[----:B------:R-:W-:-:S08]  /*0fd0*/  DFMA R6, -R32, R12, 1 ;  /* 0x3ff000002006742b */ /* 0x000fd0000000010c */
[----:B------:R-:W-:-:S08]  /*0fe0*/  DFMA R6, R12, R6, R12 ;  /* 0x000000060c06722b */ /* 0x000fd0000000000c */
[----:B------:R-:W-:-:S08]  /*0ff0*/  DMUL R12, R18, R6 ;  /* 0x00000006120c7228 */ /* 0x000fd00000000000 */
[----:B------:R-:W-:-:S08]  /*1000*/  DFMA R14, -R32, R12, R18 ;  /* 0x0000000c200e722b */ /* 0x000fd00000000112 */
[----:B------:R-:W-:-:S10]  /*1010*/  DFMA R6, R6, R14, R12 ;  /* 0x0000000e0606722b */ /* 0x000fd4000000000c */
[----:B------:R-:W-:-:S05]  /*1020*/  FFMA R0, RZ, R33, R7 ;  /* 0x00000021ff007223 */ /* 0x000fca0000000007 */
[----:B------:R-:W-:-:S13]  /*1030*/  FSETP.GT.AND P0, PT, |R0|, 1.469367938527859385e-39, PT ;  /* 0x001000000000780b */ /* 0x000fda0003f04200 */
[----:B------:R-:W-:Y:S05]  /*1040*/  @P0 BRA P1, `(.L_x_15) ;  /* 0x00000000001c0947 */ /* 0x000fea0000800000 */
[----:B------:R-:W-:Y:S01]  /*1050*/  IMAD.MOV.U32 R6, RZ, RZ, R18 ;  /* 0x000000ffff067224 */ /* 0x000fe200078e0012 */
[----:B------:R-:W-:Y:S01]  /*1060*/  MOV R0, 0x10a0 ;  /* 0x000010a000007802 */ /* 0x000fe20000000f00 */
[----:B------:R-:W-:Y:S02]  /*1070*/  IMAD.MOV.U32 R7, RZ, RZ, R19 ;  /* 0x000000ffff077224 */ /* 0x000fe400078e0013 */
[----:B------:R-:W-:-:S07]  /*1080*/  IMAD.MOV.U32 R13, RZ, RZ, R33 ;  /* 0x000000ffff0d7224 */ /* 0x000fce00078e0021 */
[----:B------:R-:W-:Y:S05]  /*1090*/  CALL.REL.NOINC `($__internal_0_$__cuda_sm20_div_rn_f64_full) ;  /* 0x0000003800507944 */ /* 0x000fea0003c00000 */
[----:B------:R-:W-:Y:S02]  /*10a0*/  IMAD.MOV.U32 R6, RZ, RZ, R24 ;  /* 0x000000ffff067224 */ /* 0x000fe400078e0018 */
[----:B------:R-:W-:-:S07]  /*10b0*/  IMAD.MOV.U32 R7, RZ, RZ, R25 ;  /* 0x000000ffff077224 */ /* 0x000fce00078e0019 */
.L_x_15:
[----:B------:R-:W-:Y:S05]  /*10c0*/  BSYNC.RECONVERGENT B2 ;  /* 0x0000000000027941 */ /* 0x000fea0003800200 */
.L_x_14:
[----:B------:R0:W1:Y:S02]  /*10d0*/  F2F.F32.F64 R5, R6 ;  /* 0x0000000600057310 */ /* 0x0000640000301000 */
.L_x_13:
[----:B------:R-:W-:Y:S05]  /*10e0*/  BSYNC.RECONVERGENT B1 ;  /* 0x0000000000017941 */ /* 0x000fea0003800200 */
.L_x_12:
[----:B0-----:R-:W0:Y:S01]  /*10f0*/  LDC R7, c[0x0][0x3a0] ;  /* 0x0000e800ff077b82 */ /* 0x001e220000000800 */
[----:B------:R-:W-:Y:S07]  /*1100*/  BSSY.RECONVERGENT B1, `(.L_x_16) ;  /* 0x0000146000017945 */ /* 0x000fee0003800200 */
[----:B------:R-:W2:Y:S01]  /*1110*/  LDC.64 R14, c[0x0][0x3c0] ;  /* 0x0000f000ff0e7b82 */ /* 0x000ea20000000a00 */
[----:B0-----:R-:W-:-:S04]  /*1120*/  IMAD.WIDE.U32 R12, R28, R7, R22 ;  /* 0x000000071c0c7225 */ /* 0x001fc800078e0016 */
[----:B------:R-:W-:Y:S02]  /*1130*/  IMAD R13, R28, R4, R13 ;  /* 0x000000041c0d7224 */ /* 0x000fe400078e020d */
[----:B------:R-:W-:-:S03]  /*1140*/  IMAD.SHL.U32 R19, R12, 0x4, RZ ;  /* 0x000000040c137824 */ /* 0x000fc600078e00ff */
[----:B------:R-:W-:Y:S02]  /*1150*/  SHF.L.U64.HI R8, R12, 0x2, R13 ;  /* 0x000000020c087819 */ /* 0x000fe4000001020d */
[----:B--2---:R-:W-:-:S05]  /*1160*/  IADD3 R12, P0, PT, R19, R14, RZ ;  /* 0x0000000e130c7210 */ /* 0x004fca0007f1e0ff */
[----:B------:R-:W-:Y:S01]  /*1170*/  IMAD.X R13, R8, 0x1, R15, P0 ;  /* 0x00000001080d7824 */ /* 0x000fe200000e060f */
[----:B------:R-:W-:-:S04]  /*1180*/  ISETP.GE.AND P0, PT, R28, R11, PT ;  /* 0x0000000b1c00720c */ /* 0x000fc80003f06270 */
[----:B-1----:R0:W-:Y:S09]  /*1190*/  STG.E desc[UR6][R12.64], R5 ;  /* 0x000000050c007986 */ /* 0x0021f2000c101906 */
[----:B------:R-:W-:Y:S05]  /*11a0*/  @!P0 BRA `(.L_x_17) ;  /* 0x0000001000ec8947 */ /* 0x000fea0003800000 */
[----:B0-----:R-:W0:Y:S01]  /*11b0*/  LDC R13, c[0x0][0x3b0] ;  /* 0x0000ec00ff0d7b82 */ /* 0x001e220000000800 */
[----:B------:R-:W-:Y:S01]  /*11c0*/  IMAD.MOV.U32 R0, RZ, RZ, RZ ;  /* 0x000000ffff007224 */ /* 0x000fe200078e00ff */
[----:B------:R-:W-:Y:S01]  /*11d0*/  CS2R R26, SRZ ;  /* 0x00000000001a7805 */ /* 0x000fe2000001ff00 */
[----:B------:R-:W-:Y:S01]  /*11e0*/  IMAD.MOV.U32 R10, RZ, RZ, RZ ;  /* 0x000000ffff0a7224 */ /* 0x000fe200078e00ff */
[----:B0-----:R-:W-:Y:S02]  /*11f0*/  ISETP.GE.U32.AND P0, PT, R13, 0x8, PT ;  /* 0x000000080d00780c */ /* 0x001fe40003f06070 */
[----:B------:R-:W-:-:S11]  /*1200*/  IADD3 R17, PT, PT, R28, 0x1, -R13 ;  /* 0x000000011c117810 */ /* 0x000fd60007ffe80d */
[----:B------:R-:W-:Y:S05]  /*1210*/  @!P0 BRA `(.L_x_18) ;  /* 0x00000008001c8947 */ /* 0x000fea0003800000 */
[----:B------:R-:W-:Y:S01]  /*1220*/  IMAD.MOV.U32 R10, RZ, RZ, RZ ;  /* 0x000000ffff0a7224 */ /* 0x000fe200078e00ff */
[----:B------:R-:W-:Y:S01]  /*1230*/  CS2R R26, SRZ ;  /* 0x00000000001a7805 */ /* 0x000fe2000001ff00 */
[----:B------:R-:W-:-:S06]  /*1240*/  UMOV UR4, URZ ;  /* 0x000000ff00047c82 */ /* 0x000fcc0008000000 */
.L_x_19:
[----:B------:R-:W-:-:S04]  /*1250*/  VIADD R29, R17, UR4 ;  /* 0x00000004111d7c36 */ /* 0x000fc80008000000 */
[----:B------:R-:W-:Y:S01]  /*1260*/  IMAD.WIDE.U32 R20, R29, R7, R22 ;  /* 0x000000071d147225 */ /* 0x000fe200078e0016 */
[----:B------:R-:W-:Y:S02]  /*1270*/  SHF.R.S32.HI R0, RZ, 0x1f, R29 ;  /* 0x0000001fff007819 */ /* 0x000fe4000001141d */
[----:B------:R-:W-:-:S03]  /*1280*/  LEA R24, P0, R20, R14, 0x2 ;  /* 0x0000000e14187211 */ /* 0x000fc600078010ff */
[----:B------:R-:W-:-:S04]  /*1290*/  IMAD R0, R0, R7, RZ ;  /* 0x0000000700007224 */ /* 0x000fc800078e02ff */
[----:B------:R-:W-:-:S04]  /*12a0*/  IMAD R25, R29, R4, R0 ;  /* 0x000000041d197224 */ /* 0x000fc800078e0200 */
[----:B------:R-:W-:-:S05]  /*12b0*/  IMAD.IADD R0, R21, 0x1, R25 ;  /* 0x0000000115007824 */ /* 0x000fca00078e0219 */
[----:B------:R-:W-:-:S05]  /*12c0*/  LEA.HI.X R25, R20, R15, R0, 0x2, P0 ;  /* 0x0000000f14197211 */ /* 0x000fca00000f1400 */
[----:B------:R-:W2:Y:S02]  /*12d0*/  LDG.E R24, desc[UR6][R24.64] ;  /* 0x0000000618187981 */ /* 0x000ea4000c1e1900 */
[----:B--2---:R-:W0:Y:S01]  /*12e0*/  F2F.F64.F32 R20, R24 ;  /* 0x0000001800147310 */ /* 0x004e220000201800 */
[----:B------:R-:W-:Y:S01]  /*12f0*/  FSETP.NAN.AND P0, PT, R24, R24, PT ;  /* 0x000000181800720b */ /* 0x000fe20003f08000 */
[----:B0-----:R-:W-:-:S10]  /*1300*/  DADD R20, R20, R26 ;  /* 0x0000000014147229 */ /* 0x001fd4000000001a */
[----:B------:R-:W-:Y:S01]  /*1310*/  FSEL R21, R21, R27, !P0 ;  /* 0x0000001b15157208 */ /* 0x000fe20004000000 */
[----:B------:R-:W-:Y:S01]  /*1320*/  VIADD R27, R29, 0x1 ;  /* 0x000000011d1b7836 */ /* 0x000fe20000000000 */
[----:B------:R-:W-:-:S04]  /*1330*/  FSEL R20, R20, R26, !P0 ;  /* 0x0000001a14147208 */ /* 0x000fc80004000000 */
[----:B------:R-:W-:-:S05]  /*1340*/  SHF.R.S32.HI R0, RZ, 0x1f, R27 ;  /* 0x0000001fff007819 */ /* 0x000fca000001141b */
[-C--:B------:R-:W-:Y:S02]  /*1350*/  IMAD R6, R0, R7.reuse, RZ ;  /* 0x0000000700067224 */ /* 0x080fe400078e02ff */
[----:B------:R-:W-:Y:S02]  /*1360*/  VIADD R0, R10, 0x1 ;  /* 0x000000010a007836 */ /* 0x000fe40000000000 */
[C---:B------:R-:W-:Y:S02]  /*1370*/  IMAD R25, R27.reuse, R4, R6 ;  /* 0x000000041b197224 */ /* 0x040fe400078e0206 */
[----:B------:R-:W-:-:S04]  /*1380*/  IMAD.WIDE.U32 R26, R27, R7, R22 ;  /* 0x000000071b1a7225 */ /* 0x000fc800078e0016 */
[----:B------:R-:W-:Y:S01]  /*1390*/  @P0 IMAD.MOV R0, RZ, RZ, R10 ;  /* 0x000000ffff000224 */ /* 0x000fe200078e020a */
[----:B------:R-:W-:Y:S01]  /*13a0*/  LEA R24, P0, R26, R14, 0x2 ;  /* 0x0000000e1a187211 */ /* 0x000fe200078010ff */
        /* <DEDUP_REMOVED lines=10> */
[----:B------:R-:W-:-:S04]  /*1450*/  IMAD R6, R6, R7, RZ ;  /* 0x0000000706067224 */ /* 0x000fc800078e02ff */
[C---:B------:R-:W-:Y:S02]  /*1460*/  IMAD R31, R27.reuse, R4, R6 ;  /* 0x000000041b1f7224 */ /* 0x040fe400078e0206 */
[----:B------:R-:W-:-:S05]  /*1470*/  IMAD.WIDE.U32 R26, R27, R7, R22 ;  /* 0x000000071b1a7225 */ /* 0x000fca00078e0016 */
[----:B------:R-:W-:Y:S02]  /*1480*/  IADD3 R6, PT, PT, R27, R31, RZ ;  /* 0x0000001f1b067210 */ /* 0x000fe40007ffe0ff */
[----:B------:R-:W-:-:S04]  /*1490*/  LEA R24, P0, R26, R14, 0x2 ;  /* 0x0000000e1a187211 */ /* 0x000fc800078010ff */
        /* <DEDUP_REMOVED lines=11> */
[----:B------:R-:W-:-:S04]  /*1550*/  IMAD.WIDE.U32 R26, R27, R7, R22 ;  /* 0x000000071b1a7225 */ /* 0x000fc800078e0016 */
[----:B------:R-:W-:Y:S01]  /*1560*/  IMAD.IADD R6, R27, 0x1, R31 ;  /* 0x000000011b067824 */ /* 0x000fe200078e021f */
        /* <DEDUP_REMOVED lines=44> */
[----:B------:R-:W2:Y:S01]  /*1830*/  LDG.E R24, desc[UR6][R24.64] ;  /* 0x0000000618187981 */ /* 0x000ea2000c1e1900 */
[----:B------:R-:W-:-:S05]  /*1840*/  VIADD R29, R29, 0x7 ;  /* 0x000000071d1d7836 */ /* 0x000fca0000000000 */
[----:B------:R-:W-:-:S05]  /*1850*/  SHF.R.S32.HI R6, RZ, 0x1f, R29 ;  /* 0x0000001fff067819 */ /* 0x000fca000001141d */
[----:B------:R-:W-:-:S04]  /*1860*/  IMAD R6, R6, R7, RZ ;  /* 0x0000000706067224 */ /* 0x000fc800078e02ff */
[----:B------:R-:W-:Y:S01]  /*1870*/  IMAD R31, R29, R4, R6 ;  /* 0x000000041d1f7224 */ /* 0x000fe200078e0206 */
[----:B--2---:R-:W0:Y:S01]  /*1880*/  F2F.F64.F32 R26, R24 ;  /* 0x00000018001a7310 */ /* 0x004e220000201800 */
[----:B------:R-:W-:Y:S01]  /*1890*/  FSETP.NAN.AND P6, PT, R24, R24, PT ;  /* 0x000000181800720b */ /* 0x000fe20003fc8000 */
[----:B0-----:R-:W-:-:S10]  /*18a0*/  DADD R26, R26, R20 ;  /* 0x000000001a1a7229 */ /* 0x001fd40000000014 */
[----:B------:R-:W-:Y:S02]  /*18b0*/  FSEL R20, R26, R20, !P6 ;  /* 0x000000141a147208 */ /* 0x000fe40007000000 */
[----:B------:R-:W-:Y:S01]  /*18c0*/  FSEL R21, R27, R21, !P6 ;  /* 0x000000151b157208 */ /* 0x000fe20007000000 */
[----:B------:R-:W-:-:S04]  /*18d0*/  IMAD.WIDE.U32 R26, R29, R7, R22 ;  /* 0x000000071d1a7225 */ /* 0x000fc800078e0016 */
[----:B------:R-:W-:Y:S01]  /*18e0*/  IMAD.IADD R6, R27, 0x1, R31 ;  /* 0x000000011b067824 */ /* 0x000fe200078e021f */
[----:B------:R-:W-:-:S04]  /*18f0*/  LEA R24, P0, R26, R14, 0x2 ;  /* 0x0000000e1a187211 */ /* 0x000fc800078010ff */
[----:B------:R-:W-:-:S05]  /*1900*/  LEA.HI.X R25, R26, R15, R6, 0x2, P0 ;  /* 0x0000000f1a197211 */ /* 0x000fca00000f1406 */
[----:B------:R-:W2:Y:S01]  /*1910*/  LDG.E R24, desc[UR6][R24.64] ;  /* 0x0000000618187981 */ /* 0x000ea2000c1e1900 */
[----:B------:R-:W-:Y:S01]  /*1920*/  VIADD R6, R0, 0x1 ;  /* 0x0000000100067836 */ /* 0x000fe20000000000 */
[----:B------:R-:W-:Y:S01]  /*1930*/  UIADD3 UR4, UPT, UPT, UR4, 0x8, URZ ;  /* 0x0000000804047890 */ /* 0x000fe2000fffe0ff */
[----:B------:R-:W-:-:S04]  /*1940*/  @P1 IMAD.MOV R6, RZ, RZ, R0 ;  /* 0x000000ffff061224 */ /* 0x000fc800078e0200 */
[----:B------:R-:W-:Y:S02]  /*1950*/  VIADD R0, R6, 0x1 ;  /* 0x0000000106007836 */ /* 0x000fe40000000000 */
[----:B------:R-:W-:-:S04]  /*1960*/  @P2 IMAD.MOV R0, RZ, RZ, R6 ;  /* 0x000000ffff002224 */ /* 0x000fc800078e0206 */
[----:B------:R-:W-:Y:S02]  /*1970*/  VIADD R6, R0, 0x1 ;  /* 0x0000000100067836 */ /* 0x000fe40000000000 */
[----:B------:R-:W-:-:S04]  /*1980*/  @P3 IMAD.MOV R6, RZ, RZ, R0 ;  /* 0x000000ffff063224 */ /* 0x000fc800078e0200 */
[C---:B------:R-:W-:Y:S01]  /*1990*/  VIADD R0, R6.reuse, 0x1 ;  /* 0x0000000106007836 */ /* 0x040fe20000000000 */
[----:B------:R-:W-:-:S05]  /*19a0*/  @P4 IADD3 R0, PT, PT, R6, RZ, RZ ;  /* 0x000000ff06004210 */ /* 0x000fca0007ffe0ff */
[----:B------:R-:W-:Y:S02]  /*19b0*/  VIADD R6, R0, 0x1 ;  /* 0x0000000100067836 */ /* 0x000fe40000000000 */
[----:B------:R-:W-:Y:S01]  /*19c0*/  @P5 IMAD.MOV R6, RZ, RZ, R0 ;  /* 0x000000ffff065224 */ /* 0x000fe200078e0200 */
[----:B------:R-:W-:-:S03]  /*19d0*/  LOP3.LUT R0, R13, 0x7ffffff8, RZ, 0xc0, !PT ;  /* 0x7ffffff80d007812 */ /* 0x000fc600078ec0ff */
[----:B------:R-:W-:Y:S01]  /*19e0*/  VIADD R12, R6, 0x1 ;  /* 0x00000001060c7836 */ /* 0x000fe20000000000 */
[----:B------:R-:W-:Y:S01]  /*19f0*/  ISETP.NE.AND P1, PT, R0, UR4, PT ;  /* 0x0000000400007c0c */ /* 0x000fe2000bf25270 */
[----:B------:R-:W-:-:S04]  /*1a00*/  @P6 IMAD.MOV R12, RZ, RZ, R6 ;  /* 0x000000ffff0c6224 */ /* 0x000fc800078e0206 */
[----:B------:R-:W-:Y:S01]  /*1a10*/  VIADD R10, R12, 0x1 ;  /* 0x000000010c0a7836 */ /* 0x000fe20000000000 */
[----:B--2---:R-:W0:Y:S01]  /*1a20*/  F2F.F64.F32 R26, R24 ;  /* 0x00000018001a7310 */ /* 0x004e220000201800 */
[----:B------:R-:W-:-:S13]  /*1a30*/  FSETP.NAN.AND P0, PT, R24, R24, PT ;  /* 0x000000181800720b */ /* 0x000fda0003f08000 */
[----:B------:R-:W-:Y:S01]  /*1a40*/  @P0 IMAD.MOV R10, RZ, RZ, R12 ;  /* 0x000000ffff0a0224 */ /* 0x000fe200078e020c */
[----:B0-----:R-:W-:-:S10]  /*1a50*/  DADD R26, R26, R20 ;  /* 0x000000001a1a7229 */ /* 0x001fd40000000014 */
[----:B------:R-:W-:Y:S02]  /*1a60*/  FSEL R26, R26, R20, !P0 ;  /* 0x000000141a1a7208 */ /* 0x000fe40004000000 */
[----:B------:R-:W-:Y:S01]  /*1a70*/  FSEL R27, R27, R21, !P0 ;  /* 0x000000151b1b7208 */ /* 0x000fe20004000000 */
[----:B------:R-:W-:Y:S06]  /*1a80*/  @P1 BRA `(.L_x_19) ;  /* 0xfffffff400f01947 */ /* 0x000fec000383ffff */
.L_x_18:
[----:B------:R-:W-:-:S13]  /*1a90*/  ISETP.NE.AND P0, PT, R16, RZ, PT ;  /* 0x000000ff1000720c */ /* 0x000fda0003f05270 */
[----:B------:R-:W-:Y:S05]  /*1aa0*/  @!P0 BRA `(.L_x_20) ;  /* 0x0000000400fc8947 */ /* 0x000fea0003800000 */
[----:B------:R-:W-:-:S05]  /*1ab0*/  VIADD R6, R16, 0xffffffff ;  /* 0xffffffff10067836 */ /* 0x000fca0000000000 */
[----:B------:R-:W-:-:S13]  /*1ac0*/  ISETP.GE.U32.AND P0, PT, R6, 0x3, PT ;  /* 0x000000030600780c */ /* 0x000fda0003f06070 */
[----:B------:R-:W-:Y:S05]  /*1ad0*/  @!P0 BRA `(.L_x_21) ;  /* 0x00000004000c8947 */ /* 0x000fea0003800000 */
[----:B------:R-:W-:-:S04]  /*1ae0*/  IMAD.IADD R29, R17, 0x1, R0 ;  /* 0x00000001111d7824 */ /* 0x000fc800078e0200 */
[----:B------:R-:W-:Y:S01]  /*1af0*/  IMAD.WIDE.U32 R20, R29, R7, R22 ;  /* 0x000000071d147225 */ /* 0x000fe200078e0016 */
[----:B------:R-:W-:Y:S02]  /*1b00*/  SHF.R.S32.HI R6, RZ, 0x1f, R29 ;  /* 0x0000001fff067819 */ /* 0x000fe4000001141d */
[----:B------:R-:W-:-:S03]  /*1b10*/  LEA R24, P0, R20, R14, 0x2 ;  /* 0x0000000e14187211 */ /* 0x000fc600078010ff */
[----:B------:R-:W-:-:S04]  /*1b20*/  IMAD R6, R6, R7, RZ ;  /* 0x0000000706067224 */ /* 0x000fc800078e02ff */
[----:B------:R-:W-:-:S04]  /*1b30*/  IMAD R25, R29, R4, R6 ;  /* 0x000000041d197224 */ /* 0x000fc800078e0206 */
[----:B------:R-:W-:-:S05]  /*1b40*/  IMAD.IADD R6, R21, 0x1, R25 ;  /* 0x0000000115067824 */ /* 0x000fca00078e0219 */
[----:B------:R-:W-:-:S05]  /*1b50*/  LEA.HI.X R25, R20, R15, R6, 0x2, P0 ;  /* 0x0000000f14197211 */ /* 0x000fca00000f1406 */
[----:B------:R-:W2:Y:S01]  /*1b60*/  LDG.E R12, desc[UR6][R24.64] ;  /* 0x00000006180c7981 */ /* 0x000ea2000c1e1900 */
[----:B------:R-:W-:Y:S01]  /*1b70*/  VIADD R6, R10, 0x1 ;  /* 0x000000010a067836 */ /* 0x000fe20000000000 */
[----:B--2---:R-:W0:Y:S01]  /*1b80*/  F2F.F64.F32 R20, R12 ;  /* 0x0000000c00147310 */ /* 0x004e220000201800 */
[----:B------:R-:W-:-:S13]  /*1b90*/  FSETP.NAN.AND P0, PT, R12, R12, PT ;  /* 0x0000000c0c00720b */ /* 0x000fda0003f08000 */
[----:B------:R-:W-:Y:S01]  /*1ba0*/  @P0 IMAD.MOV R6, RZ, RZ, R10 ;  /* 0x000000ffff060224 */ /* 0x000fe200078e020a */
[----:B0-----:R-:W-:-:S10]  /*1bb0*/  DADD R20, R26, R20 ;  /* 0x000000001a147229 */ /* 0x001fd40000000014 */
[----:B------:R-:W-:Y:S01]  /*1bc0*/  FSEL R21, R21, R27, !P0 ;  /* 0x0000001b15157208 */ /* 0x000fe20004000000 */
[----:B------:R-:W-:Y:S01]  /*1bd0*/  VIADD R27, R29, 0x1 ;  /* 0x000000011d1b7836 */ /* 0x000fe20000000000 */
[----:B------:R-:W-:-:S03]  /*1be0*/  FSEL R20, R20, R26, !P0 ;  /* 0x0000001a14147208 */ /* 0x000fc60004000000 */
        /* <DEDUP_REMOVED lines=36> */
[----:B------:R-:W-:Y:S01]  /*1e30*/  IADD3 R10, PT, PT, R6, 0x1, RZ ;  /* 0x00000001060a7810 */ /* 0x000fe20007ffe0ff */
[----:B------:R-:W-:Y:S02]  /*1e40*/  @P0 IMAD.MOV R10, RZ, RZ, R6 ;  /* 0x000000ffff0a0224 */ /* 0x000fe400078e0206 */
[----:B------:R-:W-:Y:S02]  /*1e50*/  VIADD R0, R0, 0x4 ;  /* 0x0000000400007836 */ /* 0x000fe40000000000 */
[----:B------:R-:W-:Y:S02]  /*1e60*/  VIADD R6, R10, 0x1 ;  /* 0x000000010a067836 */ /* 0x000fe40000000000 */
[----:B------:R-:W-:-:S04]  /*1e70*/  @P1 IMAD.MOV R6, RZ, RZ, R10 ;  /* 0x000000ffff061224 */ /* 0x000fc800078e020a */
[----:B------:R-:W-:Y:S01]  /*1e80*/  VIADD R10, R6, 0x1 ;  /* 0x00000001060a7836 */ /* 0x000fe20000000000 */
[----:B--2---:R-:W0:Y:S01]  /*1e90*/  F2F.F64.F32 R24, R26 ;  /* 0x0000001a00187310 */ /* 0x004e220000201800 */
[----:B------:R-:W-:-:S13]  /*1ea0*/  FSETP.NAN.AND P2, PT, R26, R26, PT ;  /* 0x0000001a1a00720b */ /* 0x000fda0003f48000 */
[----:B------:R-:W-:Y:S01]  /*1eb0*/  @P2 IMAD.MOV R10, RZ, RZ, R6 ;  /* 0x000000ffff0a2224 */ /* 0x000fe200078e0206 */
[----:B0-----:R-:W-:-:S10]  /*1ec0*/  DADD R24, R24, R20 ;  /* 0x0000000018187229 */ /* 0x001fd40000000014 */
[----:B------:R-:W-:Y:S02]  /*1ed0*/  FSEL R12, R24, R20, !P2 ;  /* 0x00000014180c7208 */ /* 0x000fe40005000000 */
[----:B------:R-:W-:-:S03]  /*1ee0*/  FSEL R21, R25, R21, !P2 ;  /* 0x0000001519157208 */ /* 0x000fc60005000000 */
[----:B------:R-:W-:Y:S02]  /*1ef0*/  IMAD.MOV.U32 R26, RZ, RZ, R12 ;  /* 0x000000ffff1a7224 */ /* 0x000fe400078e000c */
[----:B------:R-:W-:-:S07]  /*1f00*/  IMAD.MOV.U32 R27, RZ, RZ, R21 ;  /* 0x000000ffff1b7224 */ /* 0x000fce00078e0015 */
.L_x_21:
[----:B------:R-:W-:-:S13]  /*1f10*/  LOP3.LUT P0, R6, R13, 0x3, RZ, 0xc0, !PT ;  /* 0x000000030d067812 */ /* 0x000fda000780c0ff */
[----:B------:R-:W-:Y:S05]  /*1f20*/  @!P0 BRA `(.L_x_20) ;  /* 0x0000000000dc8947 */ /* 0x000fea0003800000 */
[----:B------:R-:W-:Y:S02]  /*1f30*/  ISETP.NE.AND P0, PT, R6, 0x1, PT ;  /* 0x000000010600780c */ /* 0x000fe40003f05270 */
[----:B------:R-:W-:-:S04]  /*1f40*/  LOP3.LUT R13, R13, 0x1, RZ, 0xc0, !PT ;  /* 0x000000010d0d7812 */ /* 0x000fc800078ec0ff */
[----:B------:R-:W-:-:S07]  /*1f50*/  ISETP.NE.U32.AND P1, PT, R13, 0x1, PT ;  /* 0x000000010d00780c */ /* 0x000fce0003f25070 */
[----:B------:R-:W-:Y:S06]  /*1f60*/  @!P0 BRA `(.L_x_22) ;  /* 0x0000000000848947 */ /* 0x000fec0003800000 */
[----:B------:R-:W-:-:S04]  /*1f70*/  IMAD.IADD R21, R17, 0x1, R0 ;  /* 0x0000000111157824 */ /* 0x000fc800078e0200 */
[----:B------:R-:W-:Y:S01]  /*1f80*/  IMAD.WIDE.U32 R12, R21, R7, R22 ;  /* 0x00000007150c7225 */ /* 0x000fe200078e0016 */
[----:B------:R-:W-:Y:S02]  /*1f90*/  SHF.R.S32.HI R6, RZ, 0x1f, R21 ;  /* 0x0000001fff067819 */ /* 0x000fe40000011415 */
[----:B------:R-:W-:-:S03]  /*1fa0*/  LEA R24, P0, R12, R14, 0x2 ;  /* 0x0000000e0c187211 */ /* 0x000fc600078010ff */
[----:B------:R-:W-:-:S04]  /*1fb0*/  IMAD R6, R6, R7, RZ ;  /* 0x0000000706067224 */ /* 0x000fc800078e02ff */
[C---:B------:R-:W-:Y:S02]  /*1fc0*/  IMAD R25, R21.reuse, R4, R6 ;  /* 0x0000000415197224 */ /* 0x040fe400078e0206 */
[----:B------:R-:W-:Y:S02]  /*1fd0*/  VIADD R21, R21, 0x1 ;  /* 0x0000000115157836 */ /* 0x000fe40000000000 */
[----:B------:R-:W-:-:S05]  /*1fe0*/  IMAD.IADD R25, R13, 0x1, R25 ;  /* 0x000000010d197824 */ /* 0x000fca00078e0219 */
[----:B------:R-:W-:Y:S02]  /*1ff0*/  LEA.HI.X R25, R12, R15, R25, 0x2, P0 ;  /* 0x0000000f0c197211 */ /* 0x000fe400000f1419 */
[----:B------:R-:W-:-:S03]  /*2000*/  SHF.R.S32.HI R6, RZ, 0x1f, R21 ;  /* 0x0000001fff067819 */ /* 0x000fc60000011415 */
[----:B------:R-:W2:Y:S02]  /*2010*/  LDG.E R18, desc[UR6][R24.64] ;  /* 0x0000000618127981 */ /* 0x000ea4000c1e1900 */
[----:B------:R-:W-:-:S04]  /*2020*/  IMAD R6, R6, R7, RZ ;  /* 0x0000000706067224 */ /* 0x000fc800078e02ff */
[C---:B------:R-:W-:Y:S02]  /*2030*/  IMAD R13, R21.reuse, R4, R6 ;  /* 0x00000004150d7224 */ /* 0x040fe400078e0206 */
[----:B------:R-:W-:-:S04]  /*2040*/  IMAD.WIDE.U32 R20, R21, R7, R22 ;  /* 0x0000000715147225 */ /* 0x000fc800078e0016 */
[----:B------:R-:W-:Y:S01]  /*2050*/  IMAD.IADD R13, R21, 0x1, R13 ;  /* 0x00000001150d7824 */ /* 0x000fe200078e020d */
[----:B------:R-:W-:-:S04]  /*2060*/  LEA R12, P0, R20, R14, 0x2 ;  /* 0x0000000e140c7211 */ /* 0x000fc800078010ff */
[----:B------:R-:W-:-:S05]  /*2070*/  LEA.HI.X R13, R20, R15, R13, 0x2, P0 ;  /* 0x0000000f140d7211 */ /* 0x000fca00000f140d */
[----:B------:R-:W3:Y:S01]  /*2080*/  LDG.E R12, desc[UR6][R12.64] ;  /* 0x000000060c0c7981 */ /* 0x000ee2000c1e1900 */
[----:B------:R-:W-:Y:S02]  /*2090*/  VIADD R6, R10, 0x1 ;  /* 0x000000010a067836 */ /* 0x000fe40000000000 */
[----:B------:R-:W-:Y:S01]  /*20a0*/  VIADD R0, R0, 0x2 ;  /* 0x0000000200007836 */ /* 0x000fe20000000000 */
[----:B--2---:R-:W0:Y:S01]  /*20b0*/  F2F.F64.F32 R20, R18 ;  /* 0x0000001200147310 */ /* 0x004e220000201800 */
[----:B------:R-:W-:-:S13]  /*20c0*/  FSETP.NAN.AND P0, PT, R18, R18, PT ;  /* 0x000000121200720b */ /* 0x000fda0003f08000 */
[----:B------:R-:W-:Y:S01]  /*20d0*/  @P0 IMAD.MOV R6, RZ, RZ, R10 ;  /* 0x000000ffff060224 */ /* 0x000fe200078e020a */
[----:B0-----:R-:W-:-:S03]  /*20e0*/  DADD R20, R26, R20 ;  /* 0x000000001a147229 */ /* 0x001fc60000000014 */
[----:B------:R-:W-:Y:S01]  /*20f0*/  VIADD R10, R6, 0x1 ;  /* 0x00000001060a7836 */ /* 0x000fe20000000000 */
[----:B---3--:R-:W-:-:S06]  /*2100*/  FSETP.NAN.AND P2, PT, R12, R12, PT ;  /* 0x0000000c0c00720b */ /* 0x008fcc0003f48000 */
[----:B------:R-:W-:Y:S02]  /*2110*/  FSEL R24, R20, R26, !P0 ;  /* 0x0000001a14187208 */ /* 0x000fe40004000000 */
[----:B------:R-:W-:Y:S02]  /*2120*/  FSEL R25, R21, R27, !P0 ;  /* 0x0000001b15197208 */ /* 0x000fe40004000000 */
[----:B------:R-:W0:Y:S03]  /*2130*/  F2F.F64.F32 R20, R12 ;  /* 0x0000000c00147310 */ /* 0x000e260000201800 */
[----:B------:R-:W-:Y:S01]  /*2140*/  @P2 IMAD.MOV R10, RZ, RZ, R6 ;  /* 0x000000ffff0a2224 */ /* 0x000fe200078e0206 */
[----:B0-----:R-:W-:-:S10]  /*2150*/  DADD R20, R20, R24 ;  /* 0x0000000014147229 */ /* 0x001fd40000000018 */
[----:B------:R-:W-:Y:S02]  /*2160*/  FSEL R26, R20, R24, !P2 ;  /* 0x00000018141a7208 */ /* 0x000fe40005000000 */
[----:B------:R-:W-:-:S07]  /*2170*/  FSEL R27, R21, R25, !P2 ;  /* 0x00000019151b7208 */ /* 0x000fce0005000000 */
.L_x_22:
[----:B------:R-:W-:Y:S05]  /*2180*/  @P1 BRA `(.L_x_20) ;  /* 0x0000000000441947 */ /* 0x000fea0003800000 */
[----:B------:R-:W-:-:S04]  /*2190*/  IADD3 R17, PT, PT, R17, R0, RZ ;  /* 0x0000000011117210 */ /* 0x000fc80007ffe0ff */
[----:B------:R-:W-:-:S05]  /*21a0*/  SHF.R.S32.HI R0, RZ, 0x1f, R17 ;  /* 0x0000001fff007819 */ /* 0x000fca0000011411 */
[-C--:B------:R-:W-:Y:S02]  /*21b0*/  IMAD R0, R0, R7.reuse, RZ ;  /* 0x0000000700007224 */ /* 0x080fe400078e02ff */
[----:B------:R-:W-:-:S04]  /*21c0*/  IMAD.WIDE.U32 R6, R17, R7, R22 ;  /* 0x0000000711067225 */ /* 0x000fc800078e0016 */
[----:B------:R-:W-:Y:S01]  /*21d0*/  IMAD R17, R17, R4, R0 ;  /* 0x0000000411117224 */ /* 0x000fe200078e0200 */
[----:B------:R-:W-:-:S03]  /*21e0*/  LEA R14, P0, R6, R14, 0x2 ;  /* 0x0000000e060e7211 */ /* 0x000fc600078010ff */
[----:B------:R-:W-:-:S05]  /*21f0*/  IMAD.IADD R0, R7, 0x1, R17 ;  /* 0x0000000107007824 */ /* 0x000fca00078e0211 */
[----:B------:R-:W-:-:S05]  /*2200*/  LEA.HI.X R15, R6, R15, R0, 0x2, P0 ;  /* 0x0000000f060f7211 */ /* 0x000fca00000f1400 */
[----:B------:R-:W2:Y:S01]  /*2210*/  LDG.E R14, desc[UR6][R14.64] ;  /* 0x000000060e0e7981 */ /* 0x000ea2000c1e1900 */
[----:B------:R-:W-:Y:S01]  /*2220*/  VIADD R0, R10, 0x1 ;  /* 0x000000010a007836 */ /* 0x000fe20000000000 */
[----:B--2---:R-:W0:Y:S01]  /*2230*/  F2F.F64.F32 R6, R14 ;  /* 0x0000000e00067310 */ /* 0x004e220000201800 */
[----:B------:R-:W-:-:S13]  /*2240*/  FSETP.NAN.AND P0, PT, R14, R14, PT ;  /* 0x0000000e0e00720b */ /* 0x000fda0003f08000 */
[----:B------:R-:W-:Y:S01]  /*2250*/  @P0 IMAD.MOV R0, RZ, RZ, R10 ;  /* 0x000000ffff000224 */ /* 0x000fe200078e020a */
[----:B0-----:R-:W-:-:S03]  /*2260*/  DADD R6, R26, R6 ;  /* 0x000000001a067229 */ /* 0x001fc60000000006 */
[----:B------:R-:W-:-:S07]  /*2270*/  IMAD.MOV.U32 R10, RZ, RZ, R0 ;  /* 0x000000ffff0a7224 */ /* 0x000fce00078e0000 */
[----:B------:R-:W-:Y:S02]  /*2280*/  FSEL R26, R6, R26, !P0 ;  /* 0x0000001a061a7208 */ /* 0x000fe40004000000 */
[----:B------:R-:W-:-:S07]  /*2290*/  FSEL R27, R7, R27, !P0 ;  /* 0x0000001b071b7208 */ /* 0x000fce0004000000 */
.L_x_20:
[----:B------:R-:W-:Y:S01]  /*22a0*/  ISETP.NE.AND P0, PT, R10, RZ, PT ;  /* 0x000000ff0a00720c */ /* 0x000fe20003f05270 */
[----:B------:R-:W-:Y:S01]  /*22b0*/  BSSY.RECONVERGENT B2, `(.L_x_23) ;  /* 0x000001c000027945 */ /* 0x000fe20003800200 */
[----:B------:R-:W-:-:S11]  /*22c0*/  IMAD.MOV.U32 R15, RZ, RZ, 0x7fffffff ;  /* 0x7fffffffff0f7424 */ /* 0x000fd600078e00ff */
[----:B------:R-:W-:Y:S05]  /*22d0*/  @!P0 BRA `(.L_x_24) ;  /* 0x0000000000648947 */ /* 0x000fea0003800000 */
[----:B------:R-:W0:Y:S01]  /*22e0*/  I2F.F64.U32 R32, R10 ;  /* 0x0000000a00207312 */ /* 0x000e220000201800 */
[----:B------:R-:W-:Y:S01]  /*22f0*/  IMAD.MOV.U32 R6, RZ, RZ, 0x1 ;  /* 0x00000001ff067424 */ /* 0x000fe200078e00ff */
[----:B------:R-:W-:Y:S01]  /*2300*/  FSETP.GEU.AND P1, PT, |R27|, 6.5827683646048100446e-37, PT ;  /* 0x036000001b00780b */ /* 0x000fe20003f2e200 */
[----:B------:R-:W-:Y:S05]  /*2310*/  BSSY.RECONVERGENT B4, `(.L_x_25) ;  /* 0x0000014000047945 */ /* 0x000fea0003800200 */
        /* <DEDUP_REMOVED lines=19> */
.L_x_26:
[----:B------:R-:W-:Y:S05]  /*2450*/  BSYNC.RECONVERGENT B4 ;  /* 0x0000000000047941 */ /* 0x000fea0003800200 */
.L_x_25:
[----:B------:R0:W1:Y:S02]  /*2460*/  F2F.F32.F64 R15, R6 ;  /* 0x00000006000f7310 */ /* 0x0000640000301000 */
.L_x_24:
[----:B------:R-:W-:Y:S05]  /*2470*/  BSYNC.RECONVERGENT B2 ;  /* 0x0000000000027941 */ /* 0x000fea0003800200 */
.L_x_23:
[----:B------:R-:W0:Y:S01]  /*2480*/  LDCU.64 UR4, c[0x0][0x3c8] ;  /* 0x00007900ff0477ac */ /* 0x000e220008000a00 */
[C---:B-1----:R-:W-:Y:S01]  /*2490*/  FADD R0, R15.reuse, R15 ;  /* 0x0000000f0f007221 */ /* 0x042fe20000000000 */
[----:B------:R-:W-:Y:S01]  /*24a0*/  FSETP.NAN.AND P1, PT, R15, R15, PT ;  /* 0x0000000f0f00720b */ /* 0x000fe20003f28000 */
[----:B------:R-:W1:Y:S02]  /*24b0*/  LDCU.64 UR12, c[0x0][0x3d0] ;  /* 0x00007a00ff0c77ac */ /* 0x000e640008000a00 */
[C---:B------:R-:W-:Y:S01]  /*24c0*/  FFMA R0, R5.reuse, 3, -R0 ;  /* 0x4040000005007823 */ /* 0x040fe20000000800 */
[----:B------:R-:W-:-:S04]  /*24d0*/  FSETP.NAN.AND P0, PT, R5, R5, PT ;  /* 0x000000050500720b */ /* 0x000fc80003f08000 */
[----:B------:R-:W-:-:S04]  /*24e0*/  FSEL R0, R0, +QNAN , !P1 ;  /* 0x7fffffff00007808 */ /* 0x000fc80004800000 */
[----:B------:R-:W-:Y:S02]  /*24f0*/  FSEL R5, R0, +QNAN , !P0 ;  /* 0x7fffffff00057808 */ /* 0x000fe40004000000 */
[C---:B0-----:R-:W-:Y:S02]  /*2500*/  IADD3 R6, P2, PT, R19.reuse, UR4, RZ ;  /* 0x0000000413067c10 */ /* 0x041fe4000ff5e0ff */
[----:B-1----:R-:W-:Y:S02]  /*2510*/  IADD3 R12, P3, PT, R19, UR12, RZ ;  /* 0x0000000c130c7c10 */ /* 0x002fe4000ff7e0ff */
[C---:B------:R-:W-:Y:S02]  /*2520*/  IADD3.X R7, PT, PT, R8.reuse, UR5, RZ, P2, !PT ;  /* 0x0000000508077c10 */ /* 0x040fe400097fe4ff */
[----:B------:R-:W-:-:S03]  /*2530*/  IADD3.X R13, PT, PT, R8, UR13, RZ, P3, !PT ;  /* 0x0000000d080d7c10 */ /* 0x000fc60009ffe4ff */
[----:B------:R1:W-:Y:S04]  /*2540*/  STG.E desc[UR6][R6.64], R15 ;  /* 0x0000000f06007986 */ /* 0x0003e8000c101906 */
[----:B------:R1:W-:Y:S02]  /*2550*/  STG.E desc[UR6][R12.64], R5 ;  /* 0x000000050c007986 */ /* 0x0003e4000c101906 */
.L_x_17:
[----:B------:R-:W-:Y:S05]  /*2560*/  BSYNC.RECONVERGENT B1 ;  /* 0x0000000000017941 */ /* 0x000fea0003800200 */
.L_x_16:
[----:B------:R-:W2:Y:S01]  /*2570*/  LDCU UR4, c[0x0][0x3a4] ;  /* 0x00007480ff0477ac */ /* 0x000ea20008000800 */
[----:B------:R-:W-:-:S05]  /*2580*/  VIADD R28, R28, 0x1 ;  /* 0x000000011c1c7836 */ /* 0x000fca0000000000 */
[----:B--2---:R-:W-:-:S13]  /*2590*/  ISETP.GE.AND P0, PT, R28, UR4, PT ;  /* 0x000000041c007c0c */ /* 0x004fda000bf06270 */
[----:B------:R-:W-:Y:S05]  /*25a0*/  @!P0 BRA `(.L_x_27) ;  /* 0xffffffe000f88947 */ /* 0x000fea000383ffff */
[----:B------:R-:W-:Y:S05]  /*25b0*/  EXIT ;  /* 0x000000000000794d */ /* 0x000fea0003800000 */
.L_x_4:
[----:B------:R-:W-:-:S04]  /*25c0*/  ISETP.NE.AND P0, PT, R0, 0x1, PT ;  /* 0x000000010000780c */ /* 0x000fc80003f05270 */
[----:B------:R-:W-:-:S13]  /*25d0*/  ISETP.NE.OR P0, PT, R5, 0x1, P0 ;  /* 0x000000010500780c */ /* 0x000fda0000705670 */
[----:B------:R-:W-:Y:S05]  /*25e0*/  @P0 EXIT ;  /* 0x000000000000094d */ /* 0x000fea0003800000 */
[----:B------:R-:W-:Y:S02]  /*25f0*/  VIADD R32, R27, 0x1 ;  /* 0x000000011b207836 */ /* 0x000fe40000000000 */
[----:B------:R-:W-:-:S04]  /*2600*/  IMAD.MOV.U32 R2, RZ, RZ, 0x1 ;  /* 0x00000001ff027424 */ /* 0x000fc800078e00ff */
[----:B------:R-:W0:Y:S08]  /*2610*/  I2F.F64.U32 R32, R32 ;  /* 0x0000002000207312 */ /* 0x000e300000201800 */
[----:B0-----:R-:W0:Y:S02]  /*2620*/  MUFU.RCP64H R3, R33 ;  /* 0x0000002100037308 */ /* 0x001e240000001800 */
[----:B0-----:R-:W-:-:S08]  /*2630*/  DFMA R4, -R32, R2, 1 ;  /* 0x3ff000002004742b */ /* 0x001fd00000000102 */
[----:B------:R-:W-:-:S08]  /*2640*/  DFMA R4, R4, R4, R4 ;  /* 0x000000040404722b */ /* 0x000fd00000000004 */
[----:B------:R-:W-:-:S08]  /*2650*/  DFMA R4, R2, R4, R2 ;  /* 0x000000040204722b */ /* 0x000fd00000000002 */
[----:B------:R-:W-:-:S08]  /*2660*/  DFMA R2, -R32, R4, 1 ;  /* 0x3ff000002002742b */ /* 0x000fd00000000104 */
[----:B------:R-:W-:-:S08]  /*2670*/  DFMA R2, R4, R2, R4 ;  /* 0x000000020402722b */ /* 0x000fd00000000004 */
[----:B------:R-:W-:-:S08]  /*2680*/  DMUL R4, R2, 2 ;  /* 0x4000000002047828 */ /* 0x000fd00000000000 */
[----:B------:R-:W-:-:S08]  /*2690*/  DFMA R6, -R32, R4, 2 ;  /* 0x400000002006742b */ /* 0x000fd00000000104 */
[----:B------:R-:W-:-:S10]  /*26a0*/  DFMA R4, R2, R6, R4 ;  /* 0x000000060204722b */ /* 0x000fd40000000004 */
[----:B------:R-:W-:-:S05]  /*26b0*/  FFMA R0, RZ, R33, R5 ;  /* 0x00000021ff007223 */ /* 0x000fca0000000005 */
[----:B------:R-:W-:-:S13]  /*26c0*/  FSETP.GT.AND P0, PT, |R0|, 1.469367938527859385e-39, PT ;  /* 0x001000000000780b */ /* 0x000fda0003f04200 */
[----:B------:R-:W-:Y:S05]  /*26d0*/  @P0 BRA `(.L_x_28) ;  /* 0x00000000001c0947 */ /* 0x000fea0003800000 */
[----:B------:R-:W-:Y:S01]  /*26e0*/  IMAD.MOV.U32 R13, RZ, RZ, R33 ;  /* 0x000000ffff0d7224 */ /* 0x000fe200078e0021 */
[----:B------:R-:W-:Y:S01]  /*26f0*/  MOV R7, 0x40000000 ;  /* 0x4000000000077802 */ /* 0x000fe20000000f00 */
[----:B------:R-:W-:Y:S01]  /*2700*/  IMAD.MOV.U32 R6, RZ, RZ, RZ ;  /* 0x000000ffff067224 */ /* 0x000fe200078e00ff */
[----:B------:R-:W-:-:S07]  /*2710*/  MOV R0, 0x2730 ;  /* 0x0000273000007802 */ /* 0x000fce0000000f00 */
[----:B------:R-:W-:Y:S05]  /*2720*/  CALL.REL.NOINC `($__internal_0_$__cuda_sm20_div_rn_f64_full) ;  /* 0x0000002000ac7944 */ /* 0x000fea0003c00000 */
[----:B------:R-:W-:Y:S02]  /*2730*/  IMAD.MOV.U32 R4, RZ, RZ, R24 ;  /* 0x000000ffff047224 */ /* 0x000fe400078e0018 */
[----:B------:R-:W-:-:S07]  /*2740*/  IMAD.MOV.U32 R5, RZ, RZ, R25 ;  /* 0x000000ffff057224 */ /* 0x000fce00078e0019 */
.L_x_28:
[----:B------:R-:W0:Y:S01]  /*2750*/  LDCU UR4, c[0x0][0x3b0] ;  /* 0x00007600ff0477ac */ /* 0x000e220008000800 */
[----:B------:R-:W-:Y:S01]  /*2760*/  IMAD.MOV.U32 R2, RZ, RZ, 0x1 ;  /* 0x00000001ff027424 */ /* 0x000fe200078e00ff */
[----:B0-----:R-:W-:-:S09]  /*2770*/  UIADD3 UR4, UPT, UPT, UR4, 0x1, URZ ;  /* 0x0000000104047890 */ /* 0x001fd2000fffe0ff */
[----:B------:R-:W0:Y:S08]  /*2780*/  I2F.F64.U32 R32, UR4 ;  /* 0x0000000400207d12 */ /* 0x000e300008201800 */
        /* <DEDUP_REMOVED lines=14> */
[----:B------:R-:W-:Y:S02]  /*2870*/  IMAD.MOV.U32 R6, RZ, RZ, RZ ;  /* 0x000000ffff067224 */ /* 0x000fe400078e00ff */
[----:B------:R-:W-:-:S07]  /*2880*/  IMAD.MOV.U32 R7, RZ, RZ, 0x40000000 ;  /* 0x40000000ff077424 */ /* 0x000fce00078e00ff */
[----:B------:R-:W-:Y:S05]  /*2890*/  CALL.REL.NOINC `($__internal_0_$__cuda_sm20_div_rn_f64_full) ;  /* 0x0000002000507944 */ /* 0x000fea0003c00000 */
[----:B------:R-:W-:Y:S02]  /*28a0*/  IMAD.MOV.U32 R2, RZ, RZ, R24 ;  /* 0x000000ffff027224 */ /* 0x000fe400078e0018 */
[----:B------:R-:W-:-:S07]  /*28b0*/  IMAD.MOV.U32 R3, RZ, RZ, R25 ;  /* 0x000000ffff037224 */ /* 0x000fce00078e0019 */
.L_x_29:
[----:B------:R-:W0:Y:S01]  /*28c0*/  LDCU UR4, c[0x0][0x3a4] ;  /* 0x00007480ff0477ac */ /* 0x000e220008000800 */
[----:B------:R-:W-:Y:S01]  /*28d0*/  BSSY.RECONVERGENT B2, `(.L_x_30) ;  /* 0x000008c000027945 */ /* 0x000fe20003800200 */
[----:B------:R-:W-:Y:S01]  /*28e0*/  IMAD.MOV.U32 R25, RZ, RZ, RZ ;  /* 0x000000ffff197224 */ /* 0x000fe200078e00ff */
[----:B------:R-:W-:Y:S01]  /*28f0*/  CS2R R20, SRZ ;  /* 0x0000000000147805 */ /* 0x000fe2000001ff00 */
[----:B------:R-:W1:Y:S01]  /*2900*/  LDCU UR5, c[0x0][0x3a0] ;  /* 0x00007400ff0577ac */ /* 0x000e620008000800 */
[----:B------:R-:W-:Y:S02]  /*2910*/  IMAD.MOV.U32 R18, RZ, RZ, 0x0 ;  /* 0x00000000ff127424 */ /* 0x000fe400078e00ff */
[----:B------:R-:W-:Y:S01]  /*2920*/  IMAD.MOV.U32 R19, RZ, RZ, 0x7ff80000 ;  /* 0x7ff80000ff137424 */ /* 0x000fe200078e00ff */
[----:B------:R-:W2:Y:S01]  /*2930*/  LDCU.128 UR8, c[0x0][0x380] ;  /* 0x00007000ff0877ac */ /* 0x000ea20008000c00 */
[----:B0-----:R-:W-:-:S13]  /*2940*/  ISETP.GT.U32.AND P0, PT, R10, UR4, PT ;  /* 0x000000040a007c0c */ /* 0x001fda000bf04070 */
[----:B-12---:R-:W-:Y:S05]  /*2950*/  @P0 BRA `(.L_x_31) ;  /* 0x00000008000c0947 */ /* 0x006fea0003800000 */
[----:B------:R-:W0:Y:S01]  /*2960*/  LDC R21, c[0x0][0x3a0] ;  /* 0x0000e800ff157b82 */ /* 0x000e220000000800 */
[----:B------:R-:W1:Y:S01]  /*2970*/  LDCU UR4, c[0x0][0x3ac] ;  /* 0x00007580ff0477ac */ /* 0x000e620008000800 */
[----:B------:R-:W-:Y:S01]  /*2980*/  BSSY.RECONVERGENT B3, `(.L_x_32) ;  /* 0x0000052000037945 */ /* 0x000fe20003800200 */
[----:B------:R-:W-:Y:S01]  /*2990*/  IMAD.MOV.U32 R20, RZ, RZ, RZ ;  /* 0x000000ffff147224 */ /* 0x000fe200078e00ff */
[----:B------:R-:W-:Y:S01]  /*29a0*/  CS2R R16, SRZ ;  /* 0x0000000000107805 */ /* 0x000fe2000001ff00 */
[----:B-1----:R-:W-:-:S07]  /*29b0*/  VIADD R19, R28, -UR4 ;  /* 0x800000041c137c36 */ /* 0x002fce0008000000 */
.L_x_39:
[----:B------:R-:W1:Y:S01]  /*29c0*/  LDCU UR4, c[0x0][0x3a8] ;  /* 0x00007500ff0477ac */ /* 0x000e620008000800 */
[----:B------:R-:W-:Y:S01]  /*29d0*/  VIADD R7, R19, 0x1 ;  /* 0x0000000113077836 */ /* 0x000fe20000000000 */
[----:B------:R-:W-:Y:S01]  /*29e0*/  BSSY.RECONVERGENT B4, `(.L_x_33) ;  /* 0x0000042000047945 */ /* 0x000fe20003800200 */
[----:B------:R-:W-:Y:S01]  /*29f0*/  IMAD.MOV.U32 R0, RZ, RZ, R19 ;  /* 0x000000ffff007224 */ /* 0x000fe200078e0013 */
[----:B------:R-:W-:Y:S01]  /*2a00*/  MOV R18, 0x7f800000 ;  /* 0x7f80000000127802 */ /* 0x000fe20000000f00 */
[----:B------:R-:W-:Y:S01]  /*2a10*/  IMAD.MOV.U32 R15, RZ, RZ, -0x800000 ;  /* 0xff800000ff0f7424 */ /* 0x000fe200078e00ff */
[C---:B------:R-:W-:Y:S01]  /*2a20*/  ISETP.GE.AND P2, PT, R7.reuse, R28, PT ;  /* 0x0000001c0700720c */ /* 0x040fe20003f46270 */
[----:B-1----:R-:W-:-:S05]  /*2a30*/  VIADD R6, R7, -UR4 ;  /* 0x8000000407067c36 */ /* 0x002fca0008000000 */
[----:B------:R-:W-:Y:S01]  /*2a40*/  ISETP.GT.AND P0, PT, R6, R19, PT ;  /* 0x000000130600720c */ /* 0x000fe20003f04270 */
[----:B------:R-:W-:-:S12]  /*2a50*/  IMAD.MOV.U32 R19, RZ, RZ, R7 ;  /* 0x000000ffff137224 */ /* 0x000fd800078e0007 */
[----:B------:R-:W-:Y:S05]  /*2a60*/  @P0 BRA `(.L_x_34) ;  /* 0x0000000000700947 */ /* 0x000fea0003800000 */
[----:B------:R-:W1:Y:S01]  /*2a70*/  LDCU UR4, c[0x0][0x3a0] ;  /* 0x00007400ff0477ac */ /* 0x000e620008000800 */
[----:B------:R-:W-:Y:S02]  /*2a80*/  VIADD R25, R6, 0x1 ;  /* 0x0000000106197836 */ /* 0x000fe40000000000 */
[----:B------:R-:W-:Y:S02]  /*2a90*/  IMAD.MOV.U32 R6, RZ, RZ, R22 ;  /* 0x000000ffff067224 */ /* 0x000fe400078e0016 */
[----:B------:R-:W-:Y:S02]  /*2aa0*/  IMAD.MOV.U32 R7, RZ, RZ, R23 ;  /* 0x000000ffff077224 */ /* 0x000fe400078e0017 */
[----:B------:R-:W-:Y:S02]  /*2ab0*/  IMAD.MOV.U32 R15, RZ, RZ, -0x800000 ;  /* 0xff800000ff0f7424 */ /* 0x000fe400078e00ff */
[----:B------:R-:W-:Y:S02]  /*2ac0*/  IMAD.MOV.U32 R18, RZ, RZ, 0x7f800000 ;  /* 0x7f800000ff127424 */ /* 0x000fe400078e00ff */
[----:B-1----:R-:W-:-:S04]  /*2ad0*/  IMAD.WIDE R6, R25, UR4, R6 ;  /* 0x0000000419067c25 */ /* 0x002fc8000f8e0206 */
[----:B------:R-:W-:Y:S02]  /*2ae0*/  IMAD.MOV.U32 R24, RZ, RZ, R6 ;  /* 0x000000ffff187224 */ /* 0x000fe400078e0006 */
[----:B------:R-:W-:-:S07]  /*2af0*/  IMAD.MOV.U32 R27, RZ, RZ, R7 ;  /* 0x000000ffff1b7224 */ /* 0x000fce00078e0007 */
.L_x_36:
[C---:B------:R-:W-:Y:S01]  /*2b00*/  IMAD.SHL.U32 R12, R24.reuse, 0x4, RZ ;  /* 0x00000004180c7824 */ /* 0x040fe200078e00ff */
[----:B------:R-:W-:-:S04]  /*2b10*/  SHF.L.U64.HI R13, R24, 0x2, R27 ;  /* 0x00000002180d7819 */ /* 0x000fc8000001021b */
[----:B------:R-:W-:-:S04]  /*2b20*/  IADD3 R6, P0, PT, R12, UR8, RZ ;  /* 0x000000080c067c10 */ /* 0x000fc8000ff1e0ff */
[----:B------:R-:W-:Y:S02]  /*2b30*/  IADD3.X R7, PT, PT, R13, UR9, RZ, P0, !PT ;  /* 0x000000090d077c10 */ /* 0x000fe400087fe4ff */
[----:B------:R-:W-:-:S03]  /*2b40*/  IADD3 R12, P0, PT, R12, UR10, RZ ;  /* 0x0000000a0c0c7c10 */ /* 0x000fc6000ff1e0ff */
[----:B------:R-:W2:Y:S01]  /*2b50*/  LDG.E.CONSTANT R6, desc[UR6][R6.64] ;  /* 0x0000000606067981 */ /* 0x000ea2000c1e9900 */
[----:B------:R-:W-:-:S06]  /*2b60*/  IADD3.X R13, PT, PT, R13, UR11, RZ, P0, !PT ;  /* 0x0000000b0d0d7c10 */ /* 0x000fcc00087fe4ff */
[----:B------:R-:W3:Y:S01]  /*2b70*/  LDG.E.CONSTANT R13, desc[UR6][R12.64] ;  /* 0x000000060c0d7981 */ /* 0x000ee2000c1e9900 */
[----:B------:R-:W-:Y:S01]  /*2b80*/  IMAD.MOV.U32 R14, RZ, RZ, 0x7fffffff ;  /* 0x7fffffffff0e7424 */ /* 0x000fe200078e00ff */
[----:B---3--:R-:W-:-:S04]  /*2b90*/  FSETP.NAN.AND P0, PT, R13, R13, PT ;  /* 0x0000000d0d00720b */ /* 0x008fc80003f08000 */
[----:B--2---:R-:W-:-:S13]  /*2ba0*/  FSETP.NAN.OR P0, PT, R6, R6, P0 ;  /* 0x000000060600720b */ /* 0x004fda0000708400 */
[----:B------:R-:W-:Y:S05]  /*2bb0*/  @P0 BRA `(.L_x_35) ;  /* 0x0000000000900947 */ /* 0x000fea0003800000 */
[C---:B------:R-:W-:Y:S01]  /*2bc0*/  ISETP.GT.AND P0, PT, R25.reuse, R0, PT ;  /* 0x000000001900720c */ /* 0x040fe20003f04270 */
[----:B------:R-:W-:Y:S01]  /*2bd0*/  VIADD R25, R25, 0x1 ;  /* 0x0000000119197836 */ /* 0x000fe20000000000 */
[----:B------:R-:W-:Y:S02]  /*2be0*/  IADD3 R24, P1, PT, R24, UR5, RZ ;  /* 0x0000000518187c10 */ /* 0x000fe4000ff3e0ff */
[----:B------:R-:W-:Y:S02]  /*2bf0*/  FMNMX R15, R6, R15, !PT ;  /* 0x0000000f060f7209 */ /* 0x000fe40007800000 */
[----:B------:R-:W-:Y:S02]  /*2c00*/  FMNMX R18, R13, R18, PT ;  /* 0x000000120d127209 */ /* 0x000fe40003800000 */
[----:B0-----:R-:W-:-:S05]  /*2c10*/  LEA.HI.X.SX32 R27, R21, R27, 0x1, P1 ;  /* 0x0000001b151b7211 */ /* 0x001fca00008f0eff */
[----:B------:R-:W-:Y:S05]  /*2c20*/  @!P0 BRA `(.L_x_36) ;  /* 0xfffffffc00b48947 */ /* 0x000fea000383ffff */
.L_x_34:
[----:B------:R-:W1:Y:S01]  /*2c30*/  LDCU UR4, c[0x0][0x3a0] ;  /* 0x00007400ff0477ac */ /* 0x000e620008000800 */
[----:B------:R-:W-:Y:S02]  /*2c40*/  IMAD.MOV.U32 R6, RZ, RZ, R22 ;  /* 0x000000ffff067224 */ /* 0x000fe400078e0016 */
[----:B------:R-:W-:Y:S01]  /*2c50*/  IMAD.MOV.U32 R7, RZ, RZ, R23 ;  /* 0x000000ffff077224 */ /* 0x000fe200078e0017 */
[----:B------:R-:W2:Y:S01]  /*2c60*/  LDCU.64 UR12, c[0x0][0x390] ;  /* 0x00007200ff0c77ac */ /* 0x000ea20008000a00 */
[----:B-1----:R-:W-:-:S03]  /*2c70*/  IMAD.WIDE R6, R19, UR4, R6 ;  /* 0x0000000413067c25 */ /* 0x002fc6000f8e0206 */
[----:B--2---:R-:W-:-:S04]  /*2c80*/  LEA R12, P0, R6, UR12, 0x2 ;  /* 0x0000000c060c7c11 */ /* 0x004fc8000f8010ff */
[----:B------:R-:W-:-:S06]  /*2c90*/  LEA.HI.X R13, R6, UR13, R7, 0x2, P0 ;  /* 0x0000000d060d7c11 */ /* 0x000fcc00080f1407 */
[----:B------:R-:W2:Y:S01]  /*2ca0*/  LDG.E.CONSTANT R13, desc[UR6][R12.64] ;  /* 0x000000060c0d7981 */ /* 0x000ea2000c1e9900 */
[----:B------:R-:W-:Y:S01]  /*2cb0*/  IMAD.MOV.U32 R14, RZ, RZ, 0x7fffffff ;  /* 0x7fffffffff0e7424 */ /* 0x000fe200078e00ff */
[----:B--2---:R-:W-:-:S13]  /*2cc0*/  FSETP.NAN.AND P0, PT, R13, R13, PT ;  /* 0x0000000d0d00720b */ /* 0x004fda0003f08000 */
[----:B------:R-:W-:Y:S05]  /*2cd0*/  @P0 BRA `(.L_x_35) ;  /* 0x0000000000480947 */ /* 0x000fea0003800000 */
[----:B------:R-:W-:-:S13]  /*2ce0*/  FSETP.GT.AND P0, PT, R15, R18, PT ;  /* 0x000000120f00720b */ /* 0x000fda0003f04000 */
[----:B------:R-:W-:Y:S05]  /*2cf0*/  @!P0 BRA `(.L_x_35) ;  /* 0x0000000000408947 */ /* 0x000fea0003800000 */
[--C-:B------:R-:W-:Y:S01]  /*2d00*/  FADD R12, R15, -R18.reuse ;  /* 0x800000120f0c7221 */ /* 0x100fe20000000000 */
[----:B------:R-:W-:Y:S01]  /*2d10*/  BSSY.RECONVERGENT B5, `(.L_x_37) ;  /* 0x000000d000057945 */ /* 0x000fe20003800200 */
[----:B------:R-:W-:Y:S02]  /*2d20*/  FADD R18, R13, -R18 ;  /* 0x800000120d127221 */ /* 0x000fe40000000000 */
[----:B------:R-:W1:Y:S08]  /*2d30*/  MUFU.RCP R0, R12 ;  /* 0x0000000c00007308 */ /* 0x000e700000001000 */
[----:B------:R-:W2:Y:S01]  /*2d40*/  FCHK P0, R9, R12 ;  /* 0x0000000c09007302 */ /* 0x000ea20000000000 */
[----:B-1----:R-:W-:-:S04]  /*2d50*/  FFMA R7, -R12, R0, 1 ;  /* 0x3f8000000c077423 */ /* 0x002fc80000000100 */
[----:B------:R-:W-:-:S04]  /*2d60*/  FFMA R0, R0, R7, R0 ;  /* 0x0000000700007223 */ /* 0x000fc80000000000 */
[----:B------:R-:W-:-:S04]  /*2d70*/  FFMA R7, R0, 100, RZ ;  /* 0x42c8000000077823 */ /* 0x000fc800000000ff */
[----:B------:R-:W-:-:S04]  /*2d80*/  FFMA R6, -R12, R7, 100 ;  /* 0x42c800000c067423 */ /* 0x000fc80000000107 */
[----:B------:R-:W-:Y:S01]  /*2d90*/  FFMA R0, R0, R6, R7 ;  /* 0x0000000600007223 */ /* 0x000fe20000000007 */
[----:B--2---:R-:W-:Y:S06]  /*2da0*/  @!P0 BRA `(.L_x_38) ;  /* 0x00000000000c8947 */ /* 0x004fec0003800000 */
[----:B------:R-:W-:Y:S01]  /*2db0*/  IMAD.MOV.U32 R0, RZ, RZ, R12 ;  /* 0x000000ffff007224 */ /* 0x000fe200078e000c */
[----:B------:R-:W-:-:S07]  /*2dc0*/  MOV R6, 0x2de0 ;  /* 0x00002de000067802 */ /* 0x000fce0000000f00 */
[----:B0-----:R-:W-:Y:S05]  /*2dd0*/  CALL.REL.NOINC `($__internal_1_$__cuda_sm3x_div_rn_noftz_f32_slowpath) ;  /* 0x00000020006c7944 */ /* 0x001fea0003c00000 */
.L_x_38:
[----:B------:R-:W-:Y:S05]  /*2de0*/  BSYNC.RECONVERGENT B5 ;  /* 0x0000000000057941 */ /* 0x000fea0003800200 */
.L_x_37:
[----:B------:R-:W-:-:S07]  /*2df0*/  FMUL R14, R18, R0 ;  /* 0x00000000120e7220 */ /* 0x000fce0000400000 */
.L_x_35:
[----:B------:R-:W-:Y:S05]  /*2e00*/  BSYNC.RECONVERGENT B4 ;  /* 0x0000000000047941 */ /* 0x000fea0003800200 */
.L_x_33:
[----:B------:R-:W1:Y:S01]  /*2e10*/  F2F.F64.F32 R6, R14 ;  /* 0x0000000e00067310 */ /* 0x000e620000201800 */
[----:B------:R-:W-:Y:S02]  /*2e20*/  FSETP.NAN.AND P0, PT, R14, R14, PT ;  /* 0x0000000e0e00720b */ /* 0x000fe40003f08000 */
[----:B------:R-:W-:-:S11]  /*2e30*/  IADD3 R0, PT, PT, R20, 0x1, RZ ;  /* 0x0000000114007810 */ /* 0x000fd60007ffe0ff */
[----:B------:R-:W-:Y:S01]  /*2e40*/  @P0 IMAD.MOV R0, RZ, RZ, R20 ;  /* 0x000000ffff000224 */ /* 0x000fe200078e0214 */
[----:B-1----:R-:W-:-:S03]  /*2e50*/  DADD R6, R6, R16 ;  /* 0x0000000006067229 */ /* 0x002fc60000000010 */
[----:B------:R-:W-:-:S07]  /*2e60*/  IMAD.MOV.U32 R20, RZ, RZ, R0 ;  /* 0x000000ffff147224 */ /* 0x000fce00078e0000 */
[----:B------:R-:W-:Y:S02]  /*2e70*/  FSEL R16, R6, R16, !P0 ;  /* 0x0000001006107208 */ /* 0x000fe40004000000 */
[----:B------:R-:W-:Y:S01]  /*2e80*/  FSEL R17, R7, R17, !P0 ;  /* 0x0000001107117208 */ /* 0x000fe20004000000 */
[----:B------:R-:W-:Y:S06]  /*2e90*/  @!P2 BRA `(.L_x_39) ;  /* 0xfffffff800c8a947 */ /* 0x000fec000383ffff */
[----:B------:R-:W-:Y:S05]  /*2ea0*/  BSYNC.RECONVERGENT B3 ;  /* 0x0000000000037941 */ /* 0x000fea0003800200 */
.L_x_32:
[----:B------:R-:W-:Y:S01]  /*2eb0*/  ISETP.NE.AND P0, PT, R20, RZ, PT ;  /* 0x000000ff1400720c */ /* 0x000fe20003f05270 */
[----:B------:R-:W-:Y:S01]  /*2ec0*/  BSSY.RECONVERGENT B1, `(.L_x_40) ;  /* 0x000001c000017945 */ /* 0x000fe20003800200 */
[----:B------:R-:W-:Y:S02]  /*2ed0*/  IMAD.MOV.U32 R18, RZ, RZ, 0x0 ;  /* 0x00000000ff127424 */ /* 0x000fe400078e00ff */
[----:B------:R-:W-:-:S09]  /*2ee0*/  IMAD.MOV.U32 R19, RZ, RZ, 0x7ff80000 ;  /* 0x7ff80000ff137424 */ /* 0x000fd200078e00ff */
[----:B------:R-:W-:Y:S05]  /*2ef0*/  @!P0 BRA `(.L_x_41) ;  /* 0x0000000000608947 */ /* 0x000fea0003800000 */
[----:B------:R-:W1:Y:S01]  /*2f00*/  I2F.F64.U32 R32, R20 ;  /* 0x0000001400207312 */ /* 0x000e620000201800 */
[----:B------:R-:W-:Y:S01]  /*2f10*/  IMAD.MOV.U32 R6, RZ, RZ, 0x1 ;  /* 0x00000001ff067424 */ /* 0x000fe200078e00ff */
[----:B------:R-:W-:Y:S01]  /*2f20*/  FSETP.GEU.AND P1, PT, |R17|, 6.5827683646048100446e-37, PT ;  /* 0x036000001100780b */ /* 0x000fe20003f2e200 */
[----:B------:R-:W-:Y:S05]  /*2f30*/  BSSY.RECONVERGENT B3, `(.L_x_41) ;  /* 0x0000014000037945 */ /* 0x000fea0003800200 */
[----:B-1----:R-:W1:Y:S02]  /*2f40*/  MUFU.RCP64H R7, R33 ;  /* 0x0000002100077308 */ /* 0x002e640000001800 */
[----:B-1----:R-:W-:-:S08]  /*2f50*/  DFMA R12, -R32, R6, 1 ;  /* 0x3ff00000200c742b */ /* 0x002fd00000000106 */
        /* <DEDUP_REMOVED lines=14> */
[----:B0-----:R-:W-:Y:S05]  /*3040*/  CALL.REL.NOINC `($__internal_0_$__cuda_sm20_div_rn_f64_full) ;  /* 0x0000001800647944 */ /* 0x001fea0003c00000 */
[----:B------:R-:W-:Y:S02]  /*3050*/  IMAD.MOV.U32 R18, RZ, RZ, R24 ;  /* 0x000000ffff127224 */ /* 0x000fe400078e0018 */
[----:B------:R-:W-:-:S07]  /*3060*/  IMAD.MOV.U32 R19, RZ, RZ, R25 ;  /* 0x000000ffff137224 */ /* 0x000fce00078e0019 */
.L_x_42:
[----:B------:R-:W-:Y:S05]  /*3070*/  BSYNC.RECONVERGENT B3 ;  /* 0x0000000000037941 */ /* 0x000fea0003800200 */
.L_x_41:
[----:B------:R-:W-:Y:S05]  /*3080*/  BSYNC.RECONVERGENT B1 ;  /* 0x0000000000017941 */ /* 0x000fea0003800200 */
.L_x_40:
[----:B------:R-:W1:Y:S01]  /*3090*/  LDCU UR4, c[0x0][0x3a0] ;  /* 0x00007400ff0477ac */ /* 0x000e620008000800 */
[----:B------:R-:W-:Y:S01]  /*30a0*/  IMAD.MOV.U32 R6, RZ, RZ, R22 ;  /* 0x000000ffff067224 */ /* 0x000fe200078e0016 */
[----:B------:R-:W2:Y:S01]  /*30b0*/  F2F.F32.F64 R15, R18 ;  /* 0x00000012000f7310 */ /* 0x000ea20000301000 */
[----:B------:R-:W-:Y:S01]  /*30c0*/  IMAD.MOV.U32 R7, RZ, RZ, R23 ;  /* 0x000000ffff077224 */ /* 0x000fe200078e0017 */
[----:B------:R-:W3:Y:S01]  /*30d0*/  LDCU.64 UR14, c[0x0][0x3c0] ;  /* 0x00007800ff0e77ac */ /* 0x000ee20008000a00 */
[----:B-1----:R-:W-:Y:S02]  /*30e0*/  USHF.R.S32.HI UR12, URZ, 0x1f, UR4 ;  /* 0x0000001fff0c7899 */ /* 0x002fe40008011404 */
[----:B------:R-:W-:-:S04]  /*30f0*/  IMAD.WIDE.U32 R6, R28, UR4, R6 ;  /* 0x000000041c067c25 */ /* 0x000fc8000f8e0006 */
[----:B------:R-:W-:Y:S01]  /*3100*/  IMAD R7, R28, UR12, R7 ;  /* 0x0000000c1c077c24 */ /* 0x000fe2000f8e0207 */
[----:B---3--:R-:W-:-:S04]  /*3110*/  LEA R12, P0, R6, UR14, 0x2 ;  /* 0x0000000e060c7c11 */ /* 0x008fc8000f8010ff */
[----:B------:R-:W-:Y:S01]  /*3120*/  LEA.HI.X R13, R6, UR15, R7, 0x2, P0 ;  /* 0x0000000f060d7c11 */ /* 0x000fe200080f1407 */
[--C-:B------:R-:W-:Y:S02]  /*3130*/  DADD R6, RZ, R18.reuse ;  /* 0x00000000ff067229 */ /* 0x100fe40000000012 */
[----:B------:R-:W-:Y:S02]  /*3140*/  DSETP.NAN.AND P0, PT, R18, R18, PT ;  /* 0x000000121200722a */ /* 0x000fe40003f08000 */
[----:B--2---:R1:W-:Y:S04]  /*3150*/  STG.E desc[UR6][R12.64], R15 ;  /* 0x0000000f0c007986 */ /* 0x0043e8000c101906 */
[----:B------:R-:W-:Y:S02]  /*3160*/  SEL R25, RZ, 0x1, P0 ;  /* 0x00000001ff197807 */ /* 0x000fe40000000000 */
[----:B------:R-:W-:-:S02]  /*3170*/  FSEL R20, R6, RZ, !P0 ;  /* 0x000000ff06147208 */ /* 0x000fc40004000000 */
[----:B0-----:R-:W-:-:S07]  /*3180*/  FSEL R21, R7, RZ, !P0 ;  /* 0x000000ff07157208 */ /* 0x001fce0004000000 */
.L_x_31:
[----:B------:R-:W-:Y:S05]  /*3190*/  BSYNC.RECONVERGENT B2 ;  /* 0x0000000000027941 */ /* 0x000fea0003800200 */
.L_x_30:
[----:B------:R-:W0:Y:S01]  /*31a0*/  LDCU UR4, c[0x0][0x3a4] ;  /* 0x00007480ff0477ac */ /* 0x000e220008000800 */
[----:B------:R-:W-:Y:S01]  /*31b0*/  BSSY.RECONVERGENT B2, `(.L_x_43) ;  /* 0x00000b8000027945 */ /* 0x000fe20003800200 */
[----:B------:R-:W2:Y:S01]  /*31c0*/  LDCU.64 UR14, c[0x0][0x3c0] ;  /* 0x00007800ff0e77ac */ /* 0x000ea20008000a00 */
[----:B------:R-:W3:Y:S01]  /*31d0*/  LDCU.64 UR16, c[0x0][0x3c0] ;  /* 0x00007800ff1077ac */ /* 0x000ee20008000a00 */
[----:B------:R-:W4:Y:S01]  /*31e0*/  LDCU.128 UR8, c[0x0][0x380] ;  /* 0x00007000ff0877ac */ /* 0x000f220008000c00 */
[----:B0-----:R-:W-:-:S04]  /*31f0*/  VIMNMX R29, PT, PT, R8, UR4, PT ;  /* 0x00000004081d7c48 */ /* 0x001fc8000bfe0100 */
[----:B------:R-:W-:-:S13]  /*3200*/  ISETP.GT.AND P0, PT, R29, R10, PT ;  /* 0x0000000a1d00720c */ /* 0x000fda0003f04270 */
[----:B--234-:R-:W-:Y:S05]  /*3210*/  @!P0 BRA `(.L_x_44) ;  /* 0x0000000800c48947 */ /* 0x01cfea0003800000 */
[----:B------:R-:W0:Y:S01]  /*3220*/  LDCU UR4, c[0x0][0x3a8] ;  /* 0x00007500ff0477ac */ /* 0x000e220008000800 */
[----:B-1----:R-:W1:Y:S01]  /*3230*/  LDC R13, c[0x0][0x3a0] ;  /* 0x0000e800ff0d7b82 */ /* 0x002e620000000800 */
[----:B0-----:R-:W-:Y:S01]  /*3240*/  UISETP.GE.AND UP0, UPT, UR4, 0x1, UPT ;  /* 0x000000010400788c */ /* 0x001fe2000bf06270 */
[----:B-1----:R-:W-:-:S08]  /*3250*/  SHF.R.S32.HI R27, RZ, 0x1f, R13 ;  /* 0x0000001fff1b7819 */ /* 0x002fd0000001140d */
[----:B------:R-:W-:Y:S05]  /*3260*/  BRA.U !UP0, `(.L_x_45) ;  /* 0x0000000508987547 */ /* 0x000fea000b800000 */
[----:B------:R-:W-:Y:S01]  /*3270*/  BSSY.RECONVERGENT B3, `(.L_x_46) ;  /* 0x0000064000037945 */ /* 0x000fe20003800200 */
.L_x_53:
[----:B0-----:R-:W0:Y:S01]  /*3280*/  LDC R7, c[0x0][0x3a8] ;  /* 0x0000ea00ff077b82 */ /* 0x001e220000000800 */
[----:B------:R-:W1:Y:S01]  /*3290*/  LDCU UR4, c[0x0][0x3a0] ;  /* 0x00007400ff0477ac */ /* 0x000e620008000800 */
[----:B------:R-:W-:Y:S04]  /*32a0*/  BSSY.RECONVERGENT B4, `(.L_x_47) ;  /* 0x0000041000047945 */ /* 0x000fe80003800200 */
[----:B------:R-:W-:Y:S01]  /*32b0*/  BSSY.RELIABLE B0, `(.L_x_48) ;  /* 0x0000023000007945 */ /* 0x000fe20003800100 */
[----:B------:R-:W-:Y:S02]  /*32c0*/  IMAD.MOV.U32 R15, RZ, RZ, -0x800000 ;  /* 0xff800000ff0f7424 */ /* 0x000fe400078e00ff */
[----:B------:R-:W-:Y:S02]  /*32d0*/  IMAD.MOV.U32 R26, RZ, RZ, 0x7f800000 ;  /* 0x7f800000ff1a7424 */ /* 0x000fe400078e00ff */
[----:B------:R-:W-:-:S02]  /*32e0*/  IMAD.MOV.U32 R16, RZ, RZ, R18 ;  /* 0x000000ffff107224 */ /* 0x000fc400078e0012 */
[----:B------:R-:W-:Y:S01]  /*32f0*/  IMAD.MOV.U32 R17, RZ, RZ, R19 ;  /* 0x000000ffff117224 */ /* 0x000fe200078e0013 */
[----:B0-----:R-:W-:Y:S01]  /*3300*/  IADD3 R0, PT, PT, R10, 0x1, -R7 ;  /* 0x000000010a007810 */ /* 0x001fe20007ffe807 */
[----:B------:R-:W-:-:S03]  /*3310*/  IMAD.MOV.U32 R7, RZ, RZ, R23 ;  /* 0x000000ffff077224 */ /* 0x000fc600078e0017 */
[----:B------:R-:W-:-:S05]  /*3320*/  SHF.R.S32.HI R6, RZ, 0x1f, R0 ;  /* 0x0000001fff067819 */ /* 0x000fca0000011400 */
[----:B-1----:R-:W-:Y:S02]  /*3330*/  IMAD R12, R6, UR4, RZ ;  /* 0x00000004060c7c24 */ /* 0x002fe4000f8e02ff */
[----:B------:R-:W-:Y:S02]  /*3340*/  IMAD.MOV.U32 R6, RZ, RZ, R22 ;  /* 0x000000ffff067224 */ /* 0x000fe400078e0016 */
[C---:B------:R-:W-:Y:S02]  /*3350*/  IMAD R13, R0.reuse, R27, R12 ;  /* 0x0000001b000d7224 */ /* 0x040fe400078e020c */
[----:B------:R-:W-:-:S04]  /*3360*/  IMAD.WIDE.U32 R6, R0, UR4, R6 ;  /* 0x0000000400067c25 */ /* 0x000fc8000f8e0006 */
[----:B------:R-:W-:Y:S01]  /*3370*/  IMAD.MOV.U32 R14, RZ, RZ, R6 ;  /* 0x000000ffff0e7224 */ /* 0x000fe200078e0006 */
[----:B------:R-:W-:-:S07]  /*3380*/  IADD3 R28, PT, PT, R7, R13, RZ ;  /* 0x0000000d071c7210 */ /* 0x000fce0007ffe0ff */
.L_x_50:
        /* <DEDUP_REMOVED lines=11> */
[----:B------:R-:W-:Y:S05]  /*3440*/  @P0 BREAK.RELIABLE B0 ;  /* 0x0000000000000942 */ /* 0x000fea0003800100 */
[----:B------:R-:W-:Y:S05]  /*3450*/  @P0 BRA `(.L_x_49) ;  /* 0x0000000000940947 */ /* 0x000fea0003800000 */
[----:B------:R-:W-:Y:S02]  /*3460*/  FMNMX R26, R13, R26, PT ;  /* 0x0000001a0d1a7209 */ /* 0x000fe40003800000 */
[----:B------:R-:W0:Y:S01]  /*3470*/  LDC R13, c[0x0][0x3a0] ;  /* 0x0000e800ff0d7b82 */ /* 0x000e220000000800 */
[C---:B------:R-:W-:Y:S01]  /*3480*/  ISETP.GE.AND P0, PT, R0.reuse, R10, PT ;  /* 0x0000000a0000720c */ /* 0x040fe20003f06270 */
[----:B------:R-:W-:Y:S01]  /*3490*/  VIADD R0, R0, 0x1 ;  /* 0x0000000100007836 */ /* 0x000fe20000000000 */
[----:B------:R-:W-:Y:S02]  /*34a0*/  FMNMX R15, R6, R15, !PT ;  /* 0x0000000f060f7209 */ /* 0x000fe40007800000 */
[----:B0-----:R-:W-:-:S05]  /*34b0*/  IADD3 R14, P1, PT, R14, R13, RZ ;  /* 0x0000000d0e0e7210 */ /* 0x001fca0007f3e0ff */
[----:B------:R-:W-:-:S04]  /*34c0*/  IMAD.X R28, R27, 0x1, R28, P1 ;  /* 0x000000011b1c7824 */ /* 0x000fc800008e061c */
[----:B------:R-:W-:Y:S05]  /*34d0*/  @!P0 BRA `(.L_x_50) ;  /* 0xfffffffc00ac8947 */ /* 0x000fea000383ffff */
[----:B------:R-:W-:Y:S05]  /*34e0*/  BSYNC.RELIABLE B0 ;  /* 0x0000000000007941 */ /* 0x000fea0003800100 */
.L_x_48:
[----:B------:R-:W0:Y:S01]  /*34f0*/  LDCU.64 UR4, c[0x0][0x390] ;  /* 0x00007200ff0477ac */ /* 0x000e220008000a00 */
[----:B------:R-:W-:Y:S02]  /*3500*/  IMAD.MOV.U32 R6, RZ, RZ, R22 ;  /* 0x000000ffff067224 */ /* 0x000fe400078e0016 */
[----:B------:R-:W-:Y:S02]  /*3510*/  IMAD.MOV.U32 R7, RZ, RZ, R23 ;  /* 0x000000ffff077224 */ /* 0x000fe400078e0017 */
[----:B------:R-:W-:-:S04]  /*3520*/  IMAD.WIDE.U32 R6, R10, R13, R6 ;  /* 0x0000000d0a067225 */ /* 0x000fc800078e0006 */
[----:B------:R-:W-:Y:S01]  /*3530*/  IMAD R7, R10, R27, R7 ;  /* 0x0000001b0a077224 */ /* 0x000fe200078e0207 */
[----:B0-----:R-:W-:-:S04]  /*3540*/  LEA R12, P0, R6, UR4, 0x2 ;  /* 0x00000004060c7c11 */ /* 0x001fc8000f8010ff */
[----:B------:R-:W-:-:S06]  /*3550*/  LEA.HI.X R13, R6, UR5, R7, 0x2, P0 ;  /* 0x00000005060d7c11 */ /* 0x000fcc00080f1407 */
[----:B------:R-:W2:Y:S02]  /*3560*/  LDG.E.CONSTANT R13, desc[UR6][R12.64] ;  /* 0x000000060c0d7981 */ /* 0x000ea4000c1e9900 */
[----:B--2---:R-:W-:-:S13]  /*3570*/  FSETP.NAN.AND P0, PT, R13, R13, PT ;  /* 0x0000000d0d00720b */ /* 0x004fda0003f08000 */
[----:B------:R-:W-:Y:S05]  /*3580*/  @P0 BRA `(.L_x_49) ;  /* 0x0000000000480947 */ /* 0x000fea0003800000 */
[----:B------:R-:W-:-:S13]  /*3590*/  FSETP.GT.AND P0, PT, R15, R26, PT ;  /* 0x0000001a0f00720b */ /* 0x000fda0003f04000 */
[----:B------:R-:W-:Y:S05]  /*35a0*/  @!P0 BRA `(.L_x_49) ;  /* 0x0000000000408947 */ /* 0x000fea0003800000 */
[----:B------:R-:W-:Y:S01]  /*35b0*/  FADD R12, R15, -R26 ;  /* 0x8000001a0f0c7221 */ /* 0x000fe20000000000 */
[----:B------:R-:W-:Y:S01]  /*35c0*/  BSSY.RECONVERGENT B5, `(.L_x_51) ;  /* 0x000000d000057945 */ /* 0x000fe20003800200 */
[----:B------:R-:W-:Y:S02]  /*35d0*/  FADD R26, -R26, R13 ;  /* 0x0000000d1a1a7221 */ /* 0x000fe40000000100 */
[----:B------:R-:W0:Y:S08]  /*35e0*/  MUFU.RCP R0, R12 ;  /* 0x0000000c00007308 */ /* 0x000e300000001000 */
[----:B------:R-:W1:Y:S01]  /*35f0*/  FCHK P0, R9, R12 ;  /* 0x0000000c09007302 */ /* 0x000e620000000000 */
[----:B0-----:R-:W-:-:S04]  /*3600*/  FFMA R7, -R12, R0, 1 ;  /* 0x3f8000000c077423 */ /* 0x001fc80000000100 */
[----:B------:R-:W-:-:S04]  /*3610*/  FFMA R0, R0, R7, R0 ;  /* 0x0000000700007223 */ /* 0x000fc80000000000 */
[----:B------:R-:W-:-:S04]  /*3620*/  FFMA R7, R0, 100, RZ ;  /* 0x42c8000000077823 */ /* 0x000fc800000000ff */
[----:B------:R-:W-:-:S04]  /*3630*/  FFMA R6, -R12, R7, 100 ;  /* 0x42c800000c067423 */ /* 0x000fc80000000107 */
[----:B------:R-:W-:Y:S01]  /*3640*/  FFMA R0, R0, R6, R7 ;  /* 0x0000000600007223 */ /* 0x000fe20000000007 */
[----:B-1----:R-:W-:Y:S06]  /*3650*/  @!P0 BRA `(.L_x_52) ;  /* 0x00000000000c8947 */ /* 0x002fec0003800000 */
[----:B------:R-:W-:Y:S01]  /*3660*/  IMAD.MOV.U32 R0, RZ, RZ, R12 ;  /* 0x000000ffff007224 */ /* 0x000fe200078e000c */
[----:B------:R-:W-:-:S07]  /*3670*/  MOV R6, 0x3690 ;  /* 0x0000369000067802 */ /* 0x000fce0000000f00 */
[----:B------:R-:W-:Y:S05]  /*3680*/  CALL.REL.NOINC `($__internal_1_$__cuda_sm3x_div_rn_noftz_f32_slowpath) ;  /* 0x0000001800407944 */ /* 0x000fea0003c00000 */
.L_x_52:
[----:B------:R-:W-:Y:S05]  /*3690*/  BSYNC.RECONVERGENT B5 ;  /* 0x0000000000057941 */ /* 0x000fea0003800200 */
.L_x_51:
[----:B------:R-:W-:-:S07]  /*36a0*/  FMUL R24, R26, R0 ;  /* 0x000000001a187220 */ /* 0x000fce0000400000 */
.L_x_49:
[----:B------:R-:W-:Y:S05]  /*36b0*/  BSYNC.RECONVERGENT B4 ;  /* 0x0000000000047941 */ /* 0x000fea0003800200 */
.L_x_47:
[----:B------:R-:W-:Y:S01]  /*36c0*/  FSETP.NAN.AND P2, PT, R24, R24, PT ;  /* 0x000000181800720b */ /* 0x000fe20003f48000 */
[----:B------:R-:W0:Y:S01]  /*36d0*/  F2F.F64.F32 R6, R24 ;  /* 0x0000001800067310 */ /* 0x000e220000201800 */
[----:B------:R-:W1:Y:S01]  /*36e0*/  LDCU UR4, c[0x0][0x3a0] ;  /* 0x00007400ff0477ac */ /* 0x000e620008000800 */
[----:B------:R-:W-:Y:S01]  /*36f0*/  VIADD R0, R25, 0x1 ;  /* 0x0000000119007836 */ /* 0x000fe20000000000 */
[----:B------:R-:W2:Y:S09]  /*3700*/  LDCU.64 UR12, c[0x0][0x3c0] ;  /* 0x00007800ff0c77ac */ /* 0x000eb20008000a00 */
[----:B------:R-:W-:-:S14]  /*3710*/  DSETP.NUM.AND P0, PT, R18, R18, !P2 ;  /* 0x000000121200722a */ /* 0x000fdc0005707000 */
[----:B------:R-:W-:-:S06]  /*3720*/  @!P0 DSETP.NAN.AND P1, PT, R18, R18, PT ;  /* 0x000000121200822a */ /* 0x000fcc0003f28000 */
[-C--:B0-----:R-:W-:Y:S02]  /*3730*/  @!P0 FSEL R13, R6, R18.reuse, P1 ;  /* 0x00000012060d8208 */ /* 0x081fe40000800000 */
[-C--:B------:R-:W-:Y:S01]  /*3740*/  @!P0 FSEL R15, R7, R19.reuse, P1 ;  /* 0x00000013070f8208 */ /* 0x080fe20000800000 */
[----:B------:R-:W-:Y:S01]  /*3750*/  @P0 DMUL R6, R6, R4 ;  /* 0x0000000406060228 */ /* 0x000fe20000000000 */
[----:B------:R-:W-:Y:S01]  /*3760*/  @!P0 FSEL R18, R13, R18, !P2 ;  /* 0x000000120d128208 */ /* 0x000fe20005000000 */
[----:B------:R-:W-:Y:S01]  /*3770*/  @P0 DADD R12, -R4, 1 ;  /* 0x3ff00000040c0429 */ /* 0x000fe20000000100 */
[----:B------:R-:W-:-:S07]  /*3780*/  @!P0 FSEL R19, R15, R19, !P2 ;  /* 0x000000130f138208 */ /* 0x000fce0005000000 */
[----:B------:R-:W-:Y:S01]  /*3790*/  @P0 DFMA R18, R12, R16, R6 ;  /* 0x000000100c12022b */ /* 0x000fe20000000006 */
[----:B------:R-:W-:Y:S02]  /*37a0*/  IMAD.MOV.U32 R6, RZ, RZ, R22 ;  /* 0x000000ffff067224 */ /* 0x000fe400078e0016 */
[----:B------:R-:W-:-:S03]  /*37b0*/  IMAD.MOV.U32 R7, RZ, RZ, R23 ;  /* 0x000000ffff077224 */ /* 0x000fc600078e0017 */
[----:B------:R-:W0:Y:S01]  /*37c0*/  F2F.F32.F64 R15, R18 ;  /* 0x00000012000f7310 */ /* 0x000e220000301000 */
[----:B-1----:R-:W-:Y:S01]  /*37d0*/  IMAD.WIDE.U32 R6, R10, UR4, R6 ;  /* 0x000000040a067c25 */ /* 0x002fe2000f8e0006 */
[----:B------:R-:W-:-:S03]  /*37e0*/  DSETP.NAN.AND P1, PT, R18, R18, PT ;  /* 0x000000121200722a */ /* 0x000fc60003f28000 */
[----:B------:R-:W-:Y:S01]  /*37f0*/  IMAD R7, R10, R27, R7 ;  /* 0x0000001b0a077224 */ /* 0x000fe200078e0207 */
[----:B--2---:R-:W-:Y:S01]  /*3800*/  LEA R12, P0, R6, UR12, 0x2 ;  /* 0x0000000c060c7c11 */ /* 0x004fe2000f8010ff */
[----:B------:R-:W-:-:S03]  /*3810*/  VIADD R10, R10, 0x1 ;  /* 0x000000010a0a7836 */ /* 0x000fc60000000000 */
[----:B------:R-:W-:Y:S01]  /*3820*/  LEA.HI.X R13, R6, UR13, R7, 0x2, P0 ;  /* 0x0000000d060d7c11 */ /* 0x000fe200080f1407 */
[----:B------:R-:W-:Y:S01]  /*3830*/  DADD R6, R18, R20 ;  /* 0x0000000012067229 */ /* 0x000fe20000000014 */
[----:B------:R-:W-:-:S03]  /*3840*/  ISETP.GE.AND P0, PT, R10, R29, PT ;  /* 0x0000001d0a00720c */ /* 0x000fc60003f06270 */
[----:B0-----:R0:W-:Y:S01]  /*3850*/  STG.E desc[UR6][R12.64], R15 ;  /* 0x0000000f0c007986 */ /* 0x0011e2000c101906 */
[----:B------:R-:W-:-:S04]  /*3860*/  @P1 IMAD.MOV R0, RZ, RZ, R25 ;  /* 0x000000ffff001224 */ /* 0x000fc800078e0219 */
[----:B------:R-:W-:Y:S01]  /*3870*/  IMAD.MOV.U32 R25, RZ, RZ, R0 ;  /* 0x000000ffff197224 */ /* 0x000fe200078e0000 */
[----:B------:R-:W-:Y:S02]  /*3880*/  FSEL R20, R6, R20, !P1 ;  /* 0x0000001406147208 */ /* 0x000fe40004800000 */
[----:B------:R-:W-:Y:S02]  /*3890*/  FSEL R21, R7, R21, !P1 ;  /* 0x0000001507157208 */ /* 0x000fe40004800000 */
[----:B------:R-:W-:Y:S05]  /*38a0*/  @!P0 BRA `(.L_x_53) ;  /* 0xfffffff800748947 */ /* 0x000fea000383ffff */
[----:B------:R-:W-:Y:S05]  /*38b0*/  BSYNC.RECONVERGENT B3 ;  /* 0x0000000000037941 */ /* 0x000fea0003800200 */
.L_x_46:
[----:B------:R-:W-:Y:S05]  /*38c0*/  BRA `(.L_x_44) ;  /* 0x0000000400187947 */ /* 0x000fea0003800000 */
.L_x_45:
[----:B------:R-:W0:Y:S01]  /*38d0*/  LDCU UR4, c[0x0][0x3ac] ;  /* 0x00007580ff0477ac */ /* 0x000e220008000800 */
[----:B------:R-:W-:Y:S01]  /*38e0*/  BSSY.RECONVERGENT B0, `(.L_x_54) ;  /* 0x000001c000007945 */ /* 0x000fe20003800200 */
[----:B0-----:R-:W-:-:S04]  /*38f0*/  IADD3 R6, PT, PT, R26, UR4, RZ ;  /* 0x000000041a067c10 */ /* 0x001fc8000fffe0ff */
[----:B------:R-:W-:-:S05]  /*3900*/  VIMNMX R0, PT, PT, R6, R29, !PT ;  /* 0x0000001d06007248 */ /* 0x000fca0007fe0100 */
[----:B------:R-:W-:-:S04]  /*3910*/  IMAD.IADD R6, R0, 0x1, -R6 ;  /* 0x0000000100067824 */ /* 0x000fc800078e0a06 */
[C---:B------:R-:W-:Y:S01]  /*3920*/  VIADD R0, R6.reuse, 0x1 ;  /* 0x0000000106007836 */ /* 0x040fe20000000000 */
[----:B------:R-:W-:-:S04]  /*3930*/  ISETP.GE.U32.AND P1, PT, R6, 0x3, PT ;  /* 0x000000030600780c */ /* 0x000fc80003f26070 */
[----:B------:R-:W-:-:S13]  /*3940*/  LOP3.LUT P0, R17, R0, 0x3, RZ, 0xc0, !PT ;  /* 0x0000000300117812 */ /* 0x000fda000780c0ff */
[----:B------:R-:W-:Y:S05]  /*3950*/  @!P0 BRA `(.L_x_55) ;  /* 0x0000000000508947 */ /* 0x000fea0003800000 */
[----:B------:R0:W1:Y:S01]  /*3960*/  F2F.F32.F64 R31, R18 ;  /* 0x00000012001f7310 */ /* 0x0000620000301000 */
[----:B------:R-:W-:Y:S01]  /*3970*/  DSETP.NAN.AND P2, PT, R18, R18, PT ;  /* 0x000000121200722a */ /* 0x000fe20003f48000 */
[----:B------:R-:W-:-:S13]  /*3980*/  IMAD.MOV.U32 R0, RZ, RZ, RZ ;  /* 0x000000ffff007224 */ /* 0x000fda00078e00ff */
.L_x_56:
[----:B------:R-:W-:Y:S02]  /*3990*/  IMAD.MOV.U32 R6, RZ, RZ, R22 ;  /* 0x000000ffff067224 */ /* 0x000fe400078e0016 */
[----:B------:R-:W-:Y:S02]  /*39a0*/  IMAD.MOV.U32 R7, RZ, RZ, R23 ;  /* 0x000000ffff077224 */ /* 0x000fe400078e0017 */
[----:B------:R-:W-:Y:S02]  /*39b0*/  VIADD R0, R0, 0x1 ;  /* 0x0000000100007836 */ /* 0x000fe40000000000 */
[----:B------:R-:W-:-:S04]  /*39c0*/  IMAD.WIDE.U32 R6, R13, R10, R6 ;  /* 0x0000000a0d067225 */ /* 0x000fc800078e0006 */
[----:B------:R-:W-:Y:S01]  /*39d0*/  IMAD R7, R27, R10, R7 ;  /* 0x0000000a1b077224 */ /* 0x000fe200078e0207 */
[C---:B--2---:R-:W-:Y:S01]  /*39e0*/  LEA R14, P0, R6.reuse, UR14, 0x2 ;  /* 0x0000000e060e7c11 */ /* 0x044fe2000f8010ff */
[----:B------:R-:W-:Y:S02]  /*39f0*/  VIADD R12, R25, 0x1 ;  /* 0x00000001190c7836 */ /* 0x000fe40000000000 */
[----:B------:R-:W-:Y:S01]  /*3a00*/  @P2 IMAD.MOV R12, RZ, RZ, R25 ;  /* 0x000000ffff0c2224 */ /* 0x000fe200078e0219 */
[----:B------:R-:W-:Y:S01]  /*3a10*/  LEA.HI.X R15, R6, UR15, R7, 0x2, P0 ;  /* 0x0000000f060f7c11 */ /* 0x000fe200080f1407 */
[----:B------:R-:W-:Y:S01]  /*3a20*/  DADD R6, R18, R20 ;  /* 0x0000000012067229 */ /* 0x000fe20000000014 */
[----:B------:R-:W-:Y:S01]  /*3a30*/  ISETP.NE.AND P0, PT, R0, R17, PT ;  /* 0x000000110000720c */ /* 0x000fe20003f05270 */
[----:B------:R-:W-:Y:S02]  /*3a40*/  IMAD.MOV.U32 R25, RZ, RZ, R12 ;  /* 0x000000ffff197224 */ /* 0x000fe400078e000c */
[----:B-1----:R2:W-:Y:S01]  /*3a50*/  STG.E desc[UR6][R14.64], R31 ;  /* 0x0000001f0e007986 */ /* 0x0025e2000c101906 */
[----:B------:R-:W-:-:S05]  /*3a60*/  VIADD R10, R10, 0x1 ;  /* 0x000000010a0a7836 */ /* 0x000fca0000000000 */
[----:B------:R-:W-:Y:S02]  /*3a70*/  FSEL R20, R6, R20, !P2 ;  /* 0x0000001406147208 */ /* 0x000fe40005000000 */
[----:B------:R-:W-:Y:S02]  /*3a80*/  FSEL R21, R7, R21, !P2 ;  /* 0x0000001507157208 */ /* 0x000fe40005000000 */
[----:B------:R-:W-:Y:S05]  /*3a90*/  @P0 BRA `(.L_x_56) ;  /* 0xfffffffc00bc0947 */ /* 0x000fea000383ffff */
.L_x_55:
[----:B------:R-:W-:Y:S05]  /*3aa0*/  BSYNC.RECONVERGENT B0 ;  /* 0x0000000000007941 */ /* 0x000fea0003800200 */
.L_x_54:
[----:B------:R-:W-:Y:S05]  /*3ab0*/  @!P1 BRA `(.L_x_44) ;  /* 0x00000000009c9947 */ /* 0x000fea0003800000 */
[----:B------:R1:W3:Y:S01]  /*3ac0*/  F2F.F32.F64 R17, R18 ;  /* 0x0000001200117310 */ /* 0x0002e20000301000 */
[----:B------:R-:W-:-:S14]  /*3ad0*/  DSETP.NAN.AND P1, PT, R18, R18, PT ;  /* 0x000000121200722a */ /* 0x000fdc0003f28000 */
.L_x_57:
[----:B--2---:R-:W-:Y:S02]  /*3ae0*/  IMAD.MOV.U32 R14, RZ, RZ, R22 ;  /* 0x000000ffff0e7224 */ /* 0x004fe400078e0016 */
[----:B------:R-:W-:Y:S02]  /*3af0*/  IMAD.MOV.U32 R15, RZ, RZ, R23 ;  /* 0x000000ffff0f7224 */ /* 0x000fe400078e0017 */
[----:B------:R-:W-:Y:S02]  /*3b00*/  VIADD R0, R10, 0x1 ;  /* 0x000000010a007836 */ /* 0x000fe40000000000 */
[----:B------:R-:W-:-:S04]  /*3b10*/  IMAD.WIDE.U32 R6, R13, R10, R14 ;  /* 0x0000000a0d067225 */ /* 0x000fc800078e000e */
[----:B------:R-:W-:Y:S01]  /*3b20*/  IMAD R7, R27, R10, R7 ;  /* 0x0000000a1b077224 */ /* 0x000fe200078e0207 */
[----:B------:R-:W-:-:S04]  /*3b30*/  LEA R34, P0, R6, UR16, 0x2 ;  /* 0x0000001006227c11 */ /* 0x000fc8000f8010ff */
[----:B------:R-:W-:Y:S01]  /*3b40*/  LEA.HI.X R35, R6, UR17, R7, 0x2, P0 ;  /* 0x0000001106237c11 */ /* 0x000fe200080f1407 */
[----:B------:R-:W-:-:S04]  /*3b50*/  IMAD.WIDE.U32 R6, R0, R13, R14 ;  /* 0x0000000d00067225 */ /* 0x000fc800078e000e */
[----:B------:R-:W-:Y:S01]  /*3b60*/  IMAD R7, R0, R27, R7 ;  /* 0x0000001b00077224 */ /* 0x000fe200078e0207 */
[----:B------:R-:W-:Y:S01]  /*3b70*/  LEA R32, P0, R6, UR16, 0x2 ;  /* 0x0000001006207c11 */ /* 0x000fe2000f8010ff */
[----:B------:R-:W-:Y:S01]  /*3b80*/  VIADD R0, R10, 0x2 ;  /* 0x000000020a007836 */ /* 0x000fe20000000000 */
[----:B---3--:R4:W-:Y:S02]  /*3b90*/  STG.E desc[UR6][R34.64], R17 ;  /* 0x0000001122007986 */ /* 0x0089e4000c101906 */
[----:B------:R-:W-:Y:S01]  /*3ba0*/  LEA.HI.X R33, R6, UR17, R7, 0x2, P0 ;  /* 0x0000001106217c11 */ /* 0x000fe200080f1407 */
[----:B------:R-:W-:-:S04]  /*3bb0*/  IMAD.WIDE.U32 R30, R0, R13, R14 ;  /* 0x0000000d001e7225 */ /* 0x000fc800078e000e */
[----:B------:R-:W-:Y:S01]  /*3bc0*/  IMAD R7, R0, R27, R31 ;  /* 0x0000001b00077224 */ /* 0x000fe200078e021f */
[----:B------:R-:W-:Y:S01]  /*3bd0*/  LEA R6, P0, R30, UR16, 0x2 ;  /* 0x000000101e067c11 */ /* 0x000fe2000f8010ff */
[C---:B------:R-:W-:Y:S01]  /*3be0*/  VIADD R0, R10.reuse, 0x3 ;  /* 0x000000030a007836 */ /* 0x040fe20000000000 */
[----:B------:R4:W-:Y:S01]  /*3bf0*/  STG.E desc[UR6][R32.64], R17 ;  /* 0x0000001120007986 */ /* 0x0009e2000c101906 */
[----:B------:R-:W-:Y:S01]  /*3c00*/  VIADD R10, R10, 0x4 ;  /* 0x000000040a0a7836 */ /* 0x000fe20000000000 */
[----:B------:R-:W-:Y:S01]  /*3c10*/  LEA.HI.X R7, R30, UR17, R7, 0x2, P0 ;  /* 0x000000111e077c11 */ /* 0x000fe200080f1407 */
[----:B------:R-:W-:-:S04]  /*3c20*/  IMAD.WIDE.U32 R30, R0, R13, R14 ;  /* 0x0000000d001e7225 */ /* 0x000fc800078e000e */
[----:B------:R-:W-:Y:S01]  /*3c30*/  IMAD R15, R0, R27, R31 ;  /* 0x0000001b000f7224 */ /* 0x000fe200078e021f */
[C---:B------:R-:W-:Y:S01]  /*3c40*/  LEA R14, P0, R30.reuse, UR16, 0x2 ;  /* 0x000000101e0e7c11 */ /* 0x040fe2000f8010ff */
[----:B------:R4:W-:Y:S01]  /*3c50*/  STG.E desc[UR6][R6.64], R17 ;  /* 0x0000001106007986 */ /* 0x0009e2000c101906 */
[C---:B------:R-:W-:Y:S01]  /*3c60*/  VIADD R0, R25.reuse, 0x4 ;  /* 0x0000000419007836 */ /* 0x040fe20000000000 */
[----:B------:R-:W-:Y:S02]  /*3c70*/  @P1 IADD3 R0, PT, PT, R25, RZ, RZ ;  /* 0x000000ff19001210 */ /* 0x000fe40007ffe0ff */
[----:B------:R-:W-:Y:S01]  /*3c80*/  LEA.HI.X R15, R30, UR17, R15, 0x2, P0 ;  /* 0x000000111e0f7c11 */ /* 0x000fe200080f140f */
[C---:B------:R-:W-:Y:S01]  /*3c90*/  DADD R30, R18.reuse, R20 ;  /* 0x00000000121e7229 */ /* 0x040fe20000000014 */
[----:B------:R-:W-:Y:S01]  /*3ca0*/  ISETP.GE.AND P0, PT, R10, R29, PT ;  /* 0x0000001d0a00720c */ /* 0x000fe20003f06270 */
[----:B------:R-:W-:Y:S02]  /*3cb0*/  IMAD.MOV.U32 R25, RZ, RZ, R0 ;  /* 0x000000ffff197224 */ /* 0x000fe400078e0000 */
[----:B------:R4:W-:Y:S04]  /*3cc0*/  STG.E desc[UR6][R14.64], R17 ;  /* 0x000000110e007986 */ /* 0x0009e8000c101906 */
[----:B------:R-:W-:-:S08]  /*3cd0*/  DADD R30, R18, R30 ;  /* 0x00000000121e7229 */ /* 0x000fd0000000001e */
[----:B------:R-:W-:-:S08]  /*3ce0*/  DADD R30, R18, R30 ;  /* 0x00000000121e7229 */ /* 0x000fd0000000001e */
[----:B------:R-:W-:-:S10]  /*3cf0*/  DADD R30, R18, R30 ;  /* 0x00000000121e7229 */ /* 0x000fd4000000001e */
[----:B------:R-:W-:Y:S02]  /*3d00*/  FSEL R20, R30, R20, !P1 ;  /* 0x000000141e147208 */ /* 0x000fe40004800000 */
[----:B------:R-:W-:Y:S01]  /*3d10*/  FSEL R21, R31, R21, !P1 ;  /* 0x000000151f157208 */ /* 0x000fe20004800000 */
[----:B----4-:R-:W-:Y:S06]  /*3d20*/  @!P0 BRA `(.L_x_57) ;  /* 0xfffffffc006c8947 */ /* 0x010fec000383ffff */
.L_x_44:
[----:B------:R-:W-:Y:S05]  /*3d30*/  BSYNC.RECONVERGENT B2 ;  /* 0x0000000000027941 */ /* 0x000fea0003800200 */
.L_x_43:
[----:B------:R-:W-:Y:S05]  /*3d40*/  WARPSYNC.ALL ;  /* 0x0000000000007948 */ /* 0x000fea0003800000 */
[----:B------:R-:W3:Y:S01]  /*3d50*/  LDCU UR4, c[0x0][0x3a4] ;  /* 0x00007480ff0477ac */ /* 0x000ee20008000800 */
[----:B------:R-:W-:Y:S01]  /*3d60*/  BSSY.RECONVERGENT B1, `(.L_x_58) ;  /* 0x000003b000017945 */ /* 0x000fe20003800200 */
[----:B------:R-:W-:Y:S02]  /*3d70*/  IMAD.MOV.U32 R16, RZ, RZ, 0x0 ;  /* 0x00000000ff107424 */ /* 0x000fe400078e00ff */
[----:B------:R-:W-:Y:S01]  /*3d80*/  IMAD.MOV.U32 R17, RZ, RZ, 0x7ff80000 ;  /* 0x7ff80000ff117424 */ /* 0x000fe200078e00ff */
[----:B---3--:R-:W-:-:S13]  /*3d90*/  ISETP.GT.AND P0, PT, R8, UR4, PT ;  /* 0x0000000408007c0c */ /* 0x008fda000bf04270 */
[----:B------:R-:W-:Y:S05]  /*3da0*/  @P0 BRA `(.L_x_59) ;  /* 0x0000000000d80947 */ /* 0x000fea0003800000 */
[----:B------:R-:W-:Y:S01]  /*3db0*/  ISETP.NE.AND P0, PT, R25, RZ, PT ;  /* 0x000000ff1900720c */ /* 0x000fe20003f05270 */
[----:B------:R-:W-:Y:S01]  /*3dc0*/  BSSY.RECONVERGENT B2, `(.L_x_60) ;  /* 0x000001c000027945 */ /* 0x000fe20003800200 */
[----:B------:R-:W-:Y:S02]  /*3dd0*/  IMAD.MOV.U32 R16, RZ, RZ, 0x0 ;  /* 0x00000000ff107424 */ /* 0x000fe400078e00ff */
[----:B------:R-:W-:-:S09]  /*3de0*/  IMAD.MOV.U32 R17, RZ, RZ, 0x7ff80000 ;  /* 0x7ff80000ff117424 */ /* 0x000fd200078e00ff */
[----:B------:R-:W-:Y:S05]  /*3df0*/  @!P0 BRA `(.L_x_61) ;  /* 0x0000000000608947 */ /* 0x000fea0003800000 */
[----:B------:R-:W3:Y:S01]  /*3e00*/  I2F.F64.U32 R32, R25 ;  /* 0x0000001900207312 */ /* 0x000ee20000201800 */
[----:B------:R-:W-:Y:S01]  /*3e10*/  IMAD.MOV.U32 R6, RZ, RZ, 0x1 ;  /* 0x00000001ff067424 */ /* 0x000fe200078e00ff */
[----:B------:R-:W-:Y:S01]  /*3e20*/  FSETP.GEU.AND P1, PT, |R21|, 6.5827683646048100446e-37, PT ;  /* 0x036000001500780b */ /* 0x000fe20003f2e200 */
[----:B------:R-:W-:Y:S05]  /*3e30*/  BSSY.RECONVERGENT B3, `(.L_x_61) ;  /* 0x0000014000037945 */ /* 0x000fea0003800200 */
[----:B---3--:R-:W0:Y:S02]  /*3e40*/  MUFU.RCP64H R7, R33 ;  /* 0x0000002100077308 */ /* 0x008e240000001800 */
[----:B01----:R-:W-:-:S08]  /*3e50*/  DFMA R12, -R32, R6, 1 ;  /* 0x3ff00000200c742b */ /* 0x003fd00000000106 */
        /* <DEDUP_REMOVED lines=14> */
[----:B--2---:R-:W-:Y:S05]  /*3f40*/  CALL.REL.NOINC `($__internal_0_$__cuda_sm20_div_rn_f64_full) ;  /* 0x0000000800a47944 */ /* 0x004fea0003c00000 */
[----:B------:R-:W-:Y:S02]  /*3f50*/  IMAD.MOV.U32 R16, RZ, RZ, R24 ;  /* 0x000000ffff107224 */ /* 0x000fe400078e0018 */
[----:B------:R-:W-:-:S07]  /*3f60*/  IMAD.MOV.U32 R17, RZ, RZ, R25 ;  /* 0x000000ffff117224 */ /* 0x000fce00078e0019 */
.L_x_62:
[----:B------:R-:W-:Y:S05]  /*3f70*/  BSYNC.RECONVERGENT B3 ;  /* 0x0000000000037941 */ /* 0x000fea0003800200 */
.L_x_61:
[----:B------:R-:W-:Y:S05]  /*3f80*/  BSYNC.RECONVERGENT B2 ;  /* 0x0000000000027941 */ /* 0x000fea0003800200 */
.L_x_60:
[----:B------:R-:W3:Y:S01]  /*3f90*/  LDCU UR4, c[0x0][0x3a0] ;  /* 0x00007400ff0477ac */ /* 0x000ee20008000800 */
[----:B------:R-:W-:Y:S01]  /*3fa0*/  IMAD.MOV.U32 R6, RZ, RZ, R22 ;  /* 0x000000ffff067224 */ /* 0x000fe200078e0016 */
[----:B012---:R-:W0:Y:S01]  /*3fb0*/  F2F.F32.F64 R15, R16 ;  /* 0x00000010000f7310 */ /* 0x007e220000301000 */
[----:B------:R-:W-:Y:S01]  /*3fc0*/  IMAD.MOV.U32 R7, RZ, RZ, R23 ;  /* 0x000000ffff077224 */ /* 0x000fe200078e0017 */
[----:B------:R-:W1:Y:S01]  /*3fd0*/  LDCU.128 UR8, c[0x0][0x3c0] ;  /* 0x00007800ff0877ac */ /* 0x000e620008000c00 */
[----:B---3--:R-:W-:Y:S01]  /*3fe0*/  IMAD.WIDE R6, R11, UR4, R6 ;  /* 0x000000040b067c25 */ /* 0x008fe2000f8e0206 */
[----:B------:R-:W2:Y:S03]  /*3ff0*/  LDCU.64 UR4, c[0x0][0x3d0] ;  /* 0x00007a00ff0477ac */ /* 0x000ea60008000a00 */
[C---:B------:R-:W-:Y:S01]  /*4000*/  IMAD.SHL.U32 R12, R6.reuse, 0x4, RZ ;  /* 0x00000004060c7824 */ /* 0x040fe200078e00ff */
[----:B------:R-:W-:-:S04]  /*4010*/  SHF.L.U64.HI R14, R6, 0x2, R7 ;  /* 0x00000002060e7819 */ /* 0x000fc80000010207 */
[C---:B-1----:R-:W-:Y:S02]  /*4020*/  IADD3 R6, P0, PT, R12.reuse, UR10, RZ ;  /* 0x0000000a0c067c10 */ /* 0x042fe4000ff1e0ff */
[----:B------:R-:W-:Y:S02]  /*4030*/  IADD3 R10, P1, PT, R12, UR8, RZ ;  /* 0x000000080c0a7c10 */ /* 0x000fe4000ff3e0ff */
[C---:B------:R-:W-:Y:S02]  /*4040*/  IADD3.X R7, PT, PT, R14.reuse, UR11, RZ, P0, !PT ;  /* 0x0000000b0e077c10 */ /* 0x040fe400087fe4ff */
[----:B------:R-:W-:-:S03]  /*4050*/  IADD3.X R11, PT, PT, R14, UR9, RZ, P1, !PT ;  /* 0x000000090e0b7c10 */ /* 0x000fc60008ffe4ff */
[----:B0-----:R3:W-:Y:S04]  /*4060*/  STG.E desc[UR6][R6.64], R15 ;  /* 0x0000000f06007986 */ /* 0x0017e8000c101906 */
[----:B------:R-:W4:Y:S01]  /*4070*/  LDG.E R10, desc[UR6][R10.64] ;  /* 0x000000060a0a7981 */ /* 0x000f22000c1e1900 */
[----:B------:R-:W-:Y:S01]  /*4080*/  FADD R13, R15, R15 ;  /* 0x0000000f0f0d7221 */ /* 0x000fe20000000000 */
[----:B------:R-:W-:Y:S01]  /*4090*/  DSETP.NAN.AND P1, PT, R16, R16, PT ;  /* 0x000000101000722a */ /* 0x000fe20003f28000 */
[----:B--2---:R-:W-:Y:S02]  /*40a0*/  IADD3 R12, P2, PT, R12, UR4, RZ ;  /* 0x000000040c0c7c10 */ /* 0x004fe4000ff5e0ff */
[C---:B----4-:R-:W-:Y:S01]  /*40b0*/  FFMA R13, R10.reuse, 3, -R13 ;  /* 0x404000000a0d7823 */ /* 0x050fe2000000080d */
[----:B------:R-:W-:-:S04]  /*40c0*/  FSETP.NAN.AND P0, PT, R10, R10, PT ;  /* 0x0000000a0a00720b */ /* 0x000fc80003f08000 */
[----:B------:R-:W-:Y:S02]  /*40d0*/  FSEL R0, R13, +QNAN , !P1 ;  /* 0x7fffffff0d007808 */ /* 0x000fe40004800000 */
[----:B------:R-:W-:Y:S02]  /*40e0*/  IADD3.X R13, PT, PT, R14, UR5, RZ, P2, !PT ;  /* 0x000000050e0d7c10 */ /* 0x000fe400097fe4ff */
[----:B------:R-:W-:-:S05]  /*40f0*/  FSEL R21, R0, +QNAN , !P0 ;  /* 0x7fffffff00157808 */ /* 0x000fca0004000000 */
[----:B------:R3:W-:Y:S02]  /*4100*/  STG.E desc[UR6][R12.64], R21 ;  /* 0x000000150c007986 */ /* 0x0007e4000c101906 */
.L_x_59:
[----:B------:R-:W-:Y:S05]  /*4110*/  BSYNC.RECONVERGENT B1 ;  /* 0x0000000000017941 */ /* 0x000fea0003800200 */
.L_x_58:
[----:B------:R-:W4:Y:S02]  /*4120*/  LDCU UR4, c[0x0][0x3a4] ;  /* 0x00007480ff0477ac */ /* 0x000f240008000800 */
[----:B----4-:R-:W-:-:S13]  /*4130*/  ISETP.GE.AND P0, PT, R8, UR4, PT ;  /* 0x0000000408007c0c */ /* 0x010fda000bf06270 */
[----:B------:R-:W-:Y:S05]  /*4140*/  @P0 EXIT ;  /* 0x000000000000094d */ /* 0x000fea0003800000 */
[----:B------:R-:W4:Y:S01]  /*4150*/  LDCU UR4, c[0x0][0x3a0] ;  /* 0x00007400ff0477ac */ /* 0x000f220008000800 */
[----:B------:R-:W-:Y:S01]  /*4160*/  DADD R28, -R2, 1 ;  /* 0x3ff00000021c7429 */ /* 0x000fe20000000100 */
[----:B------:R-:W0:Y:S01]  /*4170*/  LDCU UR12, c[0x0][0x3a0] ;  /* 0x00007400ff0c77ac */ /* 0x000e220008000800 */
[----:B------:R-:W0:Y:S01]  /*4180*/  LDCU.128 UR8, c[0x0][0x380] ;  /* 0x00007000ff0877ac */ /* 0x000e220008000c00 */
[----:B----4-:R-:W-:-:S12]  /*4190*/  USHF.R.S32.HI UR4, URZ, 0x1f, UR4 ;  /* 0x0000001fff047899 */ /* 0x010fd80008011404 */
.L_x_69:
[----:B----4-:R-:W4:Y:S01]  /*41a0*/  LDC R11, c[0x0][0x3a8] ;  /* 0x0000ea00ff0b7b82 */ /* 0x010f220000000800 */
[----:B------:R-:W-:Y:S01]  /*41b0*/  BSSY.RECONVERGENT B2, `(.L_x_63) ;  /* 0x0000049000027945 */ /* 0x000fe20003800200 */
[----:B------:R-:W-:Y:S01]  /*41c0*/  IMAD.MOV.U32 R10, RZ, RZ, 0x7f800000 ;  /* 0x7f800000ff0a7424 */ /* 0x000fe200078e00ff */
[----:B---3--:R-:W-:Y:S01]  /*41d0*/  MOV R7, 0xff800000 ;  /* 0xff80000000077802 */ /* 0x008fe20000000f00 */
[----:B------:R-:W-:Y:S02]  /*41e0*/  IMAD.MOV.U32 R20, RZ, RZ, R18 ;  /* 0x000000ffff147224 */ /* 0x000fe400078e0012 */
[----:B------:R-:W-:Y:S02]  /*41f0*/  IMAD.MOV.U32 R21, RZ, RZ, R19 ;  /* 0x000000ffff157224 */ /* 0x000fe400078e0013 */
[----:B------:R-:W-:Y:S02]  /*4200*/  IMAD.MOV.U32 R26, RZ, RZ, R16 ;  /* 0x000000ffff1a7224 */ /* 0x000fe400078e0010 */
[----:B------:R-:W-:Y:S01]  /*4210*/  IMAD.MOV.U32 R27, RZ, RZ, R17 ;  /* 0x000000ffff1b7224 */ /* 0x000fe200078e0011 */
[----:B----4-:R-:W-:-:S13]  /*4220*/  ISETP.GE.AND P0, PT, R11, 0x1, PT ;  /* 0x000000010b00780c */ /* 0x010fda0003f06270 */
[----:B------:R-:W-:Y:S05]  /*4230*/  @!P0 BRA `(.L_x_64) ;  /* 0x00000000007c8947 */ /* 0x000fea0003800000 */
[----:B------:R-:W3:Y:S01]  /*4240*/  LDCU UR5, c[0x0][0x3a0] ;  /* 0x00007400ff0577ac */ /* 0x000ee20008000800 */
[----:B------:R-:W-:Y:S01]  /*4250*/  IADD3 R11, PT, PT, R8, 0x1, -R11 ;  /* 0x00000001080b7810 */ /* 0x000fe20007ffe80b */
[----:B01----:R-:W-:Y:S02]  /*4260*/  IMAD.MOV.U32 R12, RZ, RZ, R22 ;  /* 0x000000ffff0c7224 */ /* 0x003fe400078e0016 */
[----:B------:R-:W-:Y:S01]  /*4270*/  IMAD.MOV.U32 R13, RZ, RZ, R23 ;  /* 0x000000ffff0d7224 */ /* 0x000fe200078e0017 */
[----:B------:R-:W-:Y:S01]  /*4280*/  SHF.R.S32.HI R0, RZ, 0x1f, R11 ;  /* 0x0000001fff007819 */ /* 0x000fe2000001140b */
[----:B------:R-:W-:Y:S02]  /*4290*/  IMAD.MOV.U32 R7, RZ, RZ, -0x800000 ;  /* 0xff800000ff077424 */ /* 0x000fe400078e00ff */
[----:B------:R-:W-:Y:S02]  /*42a0*/  IMAD.MOV.U32 R10, RZ, RZ, 0x7f800000 ;  /* 0x7f800000ff0a7424 */ /* 0x000fe400078e00ff */
[----:B---3--:R-:W-:-:S02]  /*42b0*/  IMAD R0, R0, UR5, RZ ;  /* 0x0000000500007c24 */ /* 0x008fc4000f8e02ff */
[----:B------:R-:W-:-:S04]  /*42c0*/  IMAD.WIDE.U32 R12, R11, UR5, R12 ;  /* 0x000000050b0c7c25 */ /* 0x000fc8000f8e000c */
[----:B------:R-:W-:Y:S02]  /*42d0*/  IMAD R25, R11, UR4, R0 ;  /* 0x000000040b197c24 */ /* 0x000fe4000f8e0200 */
[----:B------:R-:W-:Y:S02]  /*42e0*/  IMAD.MOV.U32 R6, RZ, RZ, R12 ;  /* 0x000000ffff067224 */ /* 0x000fe400078e000c */
[----:B------:R-:W-:-:S07]  /*42f0*/  IMAD.IADD R25, R13, 0x1, R25 ;  /* 0x000000010d197824 */ /* 0x000fce00078e0219 */
.L_x_66:
[C---:B--2---:R-:W-:Y:S01]  /*4300*/  IMAD.SHL.U32 R14, R6.reuse, 0x4, RZ ;  /* 0x00000004060e7824 */ /* 0x044fe200078e00ff */
        /* <DEDUP_REMOVED lines=11> */
[C---:B------:R-:W-:Y:S01]  /*43c0*/  ISETP.GE.AND P0, PT, R11.reuse, R8, PT ;  /* 0x000000080b00720c */ /* 0x040fe20003f06270 */
[----:B------:R-:W-:Y:S01]  /*43d0*/  VIADD R11, R11, 0x1 ;  /* 0x000000010b0b7836 */ /* 0x000fe20000000000 */
[----:B------:R-:W-:Y:S02]  /*43e0*/  IADD3 R6, P1, PT, R6, UR12, RZ ;  /* 0x0000000c06067c10 */ /* 0x000fe4000ff3e0ff */
[----:B------:R-:W-:Y:S02]  /*43f0*/  FMNMX R7, R12, R7, !PT ;  /* 0x000000070c077209 */ /* 0x000fe40007800000 */
[----:B------:R-:W-:Y:S02]  /*4400*/  FMNMX R10, R15, R10, PT ;  /* 0x0000000a0f0a7209 */ /* 0x000fe40003800000 */
[----:B------:R-:W-:-:S05]  /*4410*/  IADD3.X R25, PT, PT, R25, UR4, RZ, P1, !PT ;  /* 0x0000000419197c10 */ /* 0x000fca0008ffe4ff */
[----:B------:R-:W-:Y:S05]  /*4420*/  @!P0 BRA `(.L_x_66) ;  /* 0xfffffffc00b48947 */ /* 0x000fea000383ffff */
.L_x_64:
[----:B------:R-:W3:Y:S01]  /*4430*/  LDCU UR5, c[0x0][0x3a0] ;  /* 0x00007400ff0577ac */ /* 0x000ee20008000800 */
[----:B------:R-:W-:Y:S01]  /*4440*/  SHF.R.S32.HI R0, RZ, 0x1f, R8 ;  /* 0x0000001fff007819 */ /* 0x000fe20000011408 */
[----:B01----:R-:W-:Y:S01]  /*4450*/  IMAD.MOV.U32 R12, RZ, RZ, R22 ;  /* 0x000000ffff0c7224 */ /* 0x003fe200078e0016 */
[----:B------:R-:W2:Y:S01]  /*4460*/  LDCU.64 UR14, c[0x0][0x390] ;  /* 0x00007200ff0e77ac */ /* 0x000ea20008000a00 */
[----:B------:R-:W-:Y:S02]  /*4470*/  IMAD.MOV.U32 R13, RZ, RZ, R23 ;  /* 0x000000ffff0d7224 */ /* 0x000fe400078e0017 */
[----:B---3--:R-:W-:Y:S02]  /*4480*/  IMAD R11, R0, UR5, RZ ;  /* 0x00000005000b7c24 */ /* 0x008fe4000f8e02ff */
[----:B------:R-:W-:-:S04]  /*4490*/  IMAD.WIDE.U32 R12, R8, UR5, R12 ;  /* 0x00000005080c7c25 */ /* 0x000fc8000f8e000c */
[----:B------:R-:W-:Y:S01]  /*44a0*/  IMAD R11, R8, UR4, R11 ;  /* 0x00000004080b7c24 */ /* 0x000fe2000f8e020b */
[----:B--2---:R-:W-:-:S03]  /*44b0*/  LEA R14, P0, R12, UR14, 0x2 ;  /* 0x0000000e0c0e7c11 */ /* 0x004fc6000f8010ff */
[----:B------:R-:W-:-:S05]  /*44c0*/  IMAD.IADD R11, R13, 0x1, R11 ;  /* 0x000000010d0b7824 */ /* 0x000fca00078e020b */
[----:B------:R-:W-:-:S06]  /*44d0*/  LEA.HI.X R15, R12, UR15, R11, 0x2, P0 ;  /* 0x0000000f0c0f7c11 */ /* 0x000fcc00080f140b */
[----:B------:R-:W2:Y:S01]  /*44e0*/  LDG.E.CONSTANT R15, desc[UR6][R14.64] ;  /* 0x000000060e0f7981 */ /* 0x000ea2000c1e9900 */
[----:B------:R-:W-:Y:S02]  /*44f0*/  MOV R0, 0x7fffffff ;  /* 0x7fffffff00007802 */ /* 0x000fe40000000f00 */
[----:B--2---:R-:W-:-:S13]  /*4500*/  FSETP.NAN.AND P0, PT, R15, R15, PT ;  /* 0x0000000f0f00720b */ /* 0x004fda0003f08000 */
[----:B------:R-:W-:Y:S05]  /*4510*/  @P0 BRA `(.L_x_65) ;  /* 0x0000000000480947 */ /* 0x000fea0003800000 */
[----:B------:R-:W-:-:S13]  /*4520*/  FSETP.GT.AND P0, PT, R7, R10, PT ;  /* 0x0000000a0700720b */ /* 0x000fda0003f04000 */
[----:B------:R-:W-:Y:S05]  /*4530*/  @!P0 BRA `(.L_x_65) ;  /* 0x0000000000408947 */ /* 0x000fea0003800000 */
[--C-:B------:R-:W-:Y:S01]  /*4540*/  FADD R12, R7, -R10.reuse ;  /* 0x8000000a070c7221 */ /* 0x100fe20000000000 */
[----:B------:R-:W-:Y:S01]  /*4550*/  BSSY.RECONVERGENT B3, `(.L_x_67) ;  /* 0x000000d000037945 */ /* 0x000fe20003800200 */
[----:B------:R-:W-:Y:S02]  /*4560*/  FADD R10, R15, -R10 ;  /* 0x8000000a0f0a7221 */ /* 0x000fe40000000000 */
        /* <DEDUP_REMOVED lines=11> */
.L_x_68:
[----:B------:R-:W-:Y:S05]  /*4620*/  BSYNC.RECONVERGENT B3 ;  /* 0x0000000000037941 */ /* 0x000fea0003800200 */
.L_x_67:
[----:B------:R-:W-:-:S07]  /*4630*/  FMUL R0, R10, R0 ;  /* 0x000000000a007220 */ /* 0x000fce0000400000 */
.L_x_65:
[----:B------:R-:W-:Y:S05]  /*4640*/  BSYNC.RECONVERGENT B2 ;  /* 0x0000000000027941 */ /* 0x000fea0003800200 */
.L_x_63:
[----:B------:R-:W-:Y:S01]  /*4650*/  DSETP.NAN.AND P0, PT, R18, R18, PT ;  /* 0x000000121200722a */ /* 0x000fe20003f08000 */
[----:B------:R-:W0:Y:S01]  /*4660*/  F2F.F64.F32 R6, R0 ;  /* 0x0000000000067310 */ /* 0x000e220000201800 */
[----:B------:R-:W1:Y:S04]  /*4670*/  LDCU UR5, c[0x0][0x3a0] ;  /* 0x00007400ff0577ac */ /* 0x000e680008000800 */
[CC--:B------:R-:W-:Y:S01]  /*4680*/  FSETP.NAN.OR P1, PT, R0.reuse, R0.reuse, P0 ;  /* 0x000000000000720b */ /* 0x0c0fe20000728400 */
[----:B------:R-:W2:Y:S01]  /*4690*/  LDCU.64 UR14, c[0x0][0x3c0] ;  /* 0x00007800ff0e77ac */ /* 0x000ea20008000a00 */
[----:B------:R-:W3:Y:S01]  /*46a0*/  LDCU.64 UR16, c[0x0][0x3c8] ;  /* 0x00007900ff1077ac */ /* 0x000ee20008000a00 */
[----:B------:R-:W4:Y:S10]  /*46b0*/  LDCU.64 UR18, c[0x0][0x3d0] ;  /* 0x00007a00ff1277ac */ /* 0x000f340008000a00 */
[----:B------:R-:W-:Y:S01]  /*46c0*/  @!P1 DADD R12, -R4, 1 ;  /* 0x3ff00000040c9429 */ /* 0x000fe20000000100 */
[----:B------:R-:W-:Y:S01]  /*46d0*/  @P1 FSETP.NAN.AND P2, PT, R0, R0, PT ;  /* 0x000000000000120b */ /* 0x000fe20003f48000 */
[----:B0-----:R-:W-:Y:S01]  /*46e0*/  @!P1 DMUL R10, R6, R4 ;  /* 0x00000004060a9228 */ /* 0x001fe20000000000 */
[----:B------:R-:W-:-:S02]  /*46f0*/  @P1 FSEL R15, R6, R20, P0 ;  /* 0x00000014060f1208 */ /* 0x000fc40000000000 */
[-C--:B------:R-:W-:Y:S02]  /*4700*/  @P1 FSEL R7, R7, R21.reuse, P0 ;  /* 0x0000001507071208 */ /* 0x080fe40000000000 */
[----:B------:R-:W-:Y:S02]  /*4710*/  @P1 FSEL R6, R15, R20, !P2 ;  /* 0x000000140f061208 */ /* 0x000fe40005000000 */
[----:B------:R-:W-:Y:S01]  /*4720*/  @P1 FSEL R7, R7, R21, !P2 ;  /* 0x0000001507071208 */ /* 0x000fe20005000000 */
[----:B------:R-:W-:Y:S01]  /*4730*/  @!P1 DFMA R18, R12, R18, R10 ;  /* 0x000000120c12922b */ /* 0x000fe2000000000a */
[----:B------:R-:W-:Y:S01]  /*4740*/  SHF.R.S32.HI R0, RZ, 0x1f, R8 ;  /* 0x0000001fff007819 */ /* 0x000fe20000011408 */
[----:B------:R-:W-:-:S04]  /*4750*/  DSETP.NAN.AND P2, PT, R16, R16, PT ;  /* 0x000000101000722a */ /* 0x000fc80003f48000 */
[----:B------:R-:W-:Y:S02]  /*4760*/  @P1 IMAD.MOV.U32 R18, RZ, RZ, R6 ;  /* 0x000000ffff121224 */ /* 0x000fe400078e0006 */
[----:B------:R-:W-:-:S04]  /*4770*/  @P1 IMAD.MOV.U32 R19, RZ, RZ, R7 ;  /* 0x000000ffff131224 */ /* 0x000fc800078e0007 */
[----:B------:R-:W-:Y:S02]  /*4780*/  F2F.F32.F64 R21, R18 ;  /* 0x0000001200157310 */ /* 0x000fe40000301000 */
[----:B------:R-:W-:-:S14]  /*4790*/  DSETP.NAN.OR P0, PT, R18, R18, P2 ;  /* 0x000000121200722a */ /* 0x000fdc0001708400 */
[C---:B------:R-:W-:Y:S01]  /*47a0*/  @!P0 DMUL R6, R18.reuse, R2 ;  /* 0x0000000212068228 */ /* 0x040fe20000000000 */
[----:B------:R-:W-:Y:S01]  /*47b0*/  @P0 FSEL R11, R19, R27, P2 ;  /* 0x0000001b130b0208 */ /* 0x000fe20001000000 */
[----:B------:R-:W-:-:S06]  /*47c0*/  @P0 DSETP.NAN.AND P1, PT, R18, R18, PT ;  /* 0x000000121200022a */ /* 0x000fcc0003f28000 */
[----:B------:R-:W-:Y:S01]  /*47d0*/  @!P0 DFMA R16, R28, R16, R6 ;  /* 0x000000101c10822b */ /* 0x000fe20000000006 */
[----:B------:R-:W-:Y:S01]  /*47e0*/  @P0 FSEL R7, R18, R26, P2 ;  /* 0x0000001a12070208 */ /* 0x000fe20001000000 */
[----:B------:R-:W-:Y:S01]  /*47f0*/  IMAD.MOV.U32 R6, RZ, RZ, R22 ;  /* 0x000000ffff067224 */ /* 0x000fe200078e0016 */
[----:B------:R-:W-:-:S03]  /*4800*/  DSETP.NAN.AND P2, PT, R18, R18, PT ;  /* 0x000000121200722a */ /* 0x000fc60003f48000 */
[----:B------:R-:W-:Y:S01]  /*4810*/  @P0 FSEL R16, R7, R26, !P1 ;  /* 0x0000001a07100208 */ /* 0x000fe20004800000 */
[----:B------:R-:W-:Y:S01]  /*4820*/  IMAD.MOV.U32 R7, RZ, RZ, R23 ;  /* 0x000000ffff077224 */ /* 0x000fe200078e0017 */
[----:B------:R-:W-:Y:S01]  /*4830*/  @P0 FSEL R17, R11, R27, !P1 ;  /* 0x0000001b0b110208 */ /* 0x000fe20004800000 */
[----:B-1----:R-:W-:Y:S02]  /*4840*/  IMAD R11, R0, UR5, RZ ;  /* 0x00000005000b7c24 */ /* 0x002fe4000f8e02ff */
[C---:B------:R-:W-:Y:S01]  /*4850*/  IMAD.WIDE.U32 R6, R8.reuse, UR5, R6 ;  /* 0x0000000508067c25 */ /* 0x040fe2000f8e0006 */
[----:B------:R-:W0:Y:S01]  /*4860*/  F2F.F32.F64 R25, R16 ;  /* 0x0000001000197310 */ /* 0x000e220000301000 */
[----:B------:R-:W1:Y:S01]  /*4870*/  LDCU UR5, c[0x0][0x3a4] ;  /* 0x00007480ff0577ac */ /* 0x000e620008000800 */
[----:B------:R-:W-:Y:S01]  /*4880*/  DSETP.NAN.AND P3, PT, R16, R16, PT ;  /* 0x000000101000722a */ /* 0x000fe20003f68000 */
[----:B------:R-:W-:Y:S02]  /*4890*/  IMAD R11, R8, UR4, R11 ;  /* 0x00000004080b7c24 */ /* 0x000fe4000f8e020b */
[----:B------:R-:W-:-:S02]  /*48a0*/  IMAD.SHL.U32 R12, R6, 0x4, RZ ;  /* 0x00000004060c7824 */ /* 0x000fc400078e00ff */
[----:B------:R-:W-:Y:S02]  /*48b0*/  IMAD.IADD R11, R7, 0x1, R11 ;  /* 0x00000001070b7824 */ /* 0x000fe400078e020b */
[----:B------:R-:W-:Y:S01]  /*48c0*/  VIADD R8, R8, 0x1 ;  /* 0x0000000108087836 */ /* 0x000fe20000000000 */
[----:B---3--:R-:W-:Y:S02]  /*48d0*/  IADD3 R10, P1, PT, R12, UR16, RZ ;  /* 0x000000100c0a7c10 */ /* 0x008fe4000ff3e0ff */
[----:B------:R-:W-:Y:S02]  /*48e0*/  SHF.L.U64.HI R13, R6, 0x2, R11 ;  /* 0x00000002060d7819 */ /* 0x000fe4000001020b */
[C---:B--2---:R-:W-:Y:S01]  /*48f0*/  IADD3 R6, P0, PT, R12.reuse, UR14, RZ ;  /* 0x0000000e0c067c10 */ /* 0x044fe2000ff1e0ff */
[----:B0-----:R-:W-:Y:S01]  /*4900*/  FADD R0, R25, R25 ;  /* 0x0000001919007221 */ /* 0x001fe20000000000 */
[C---:B------:R-:W-:Y:S02]  /*4910*/  IADD3.X R11, PT, PT, R13.reuse, UR17, RZ, P1, !PT ;  /* 0x000000110d0b7c10 */ /* 0x040fe40008ffe4ff */
[----:B------:R-:W-:Y:S01]  /*4920*/  IADD3.X R7, PT, PT, R13, UR15, RZ, P0, !PT ;  /* 0x0000000f0d077c10 */ /* 0x000fe200087fe4ff */
[----:B------:R-:W-:Y:S01]  /*4930*/  FFMA R0, R21, 3, -R0 ;  /* 0x4040000015007823 */ /* 0x000fe20000000800 */
[----:B----4-:R-:W-:-:S03]  /*4940*/  IADD3 R12, P0, PT, R12, UR18, RZ ;  /* 0x000000120c0c7c10 */ /* 0x010fc6000ff1e0ff */
[----:B------:R4:W-:Y:S01]  /*4950*/  STG.E desc[UR6][R6.64], R21 ;  /* 0x0000001506007986 */ /* 0x0009e2000c101906 */
[----:B------:R-:W-:Y:S02]  /*4960*/  FSEL R0, R0, +QNAN , !P3 ;  /* 0x7fffffff00007808 */ /* 0x000fe40005800000 */
[----:B------:R-:W-:Y:S01]  /*4970*/  IADD3.X R13, PT, PT, R13, UR19, RZ, P0, !PT ;  /* 0x000000130d0d7c10 */ /* 0x000fe200087fe4ff */
[----:B------:R4:W-:Y:S01]  /*4980*/  STG.E desc[UR6][R10.64], R25 ;  /* 0x000000190a007986 */ /* 0x0009e2000c101906 */
[----:B------:R-:W-:Y:S02]  /*4990*/  FSEL R15, R0, +QNAN , !P2 ;  /* 0x7fffffff000f7808 */ /* 0x000fe40005000000 */
[----:B-1----:R-:W-:-:S03]  /*49a0*/  ISETP.GE.AND P0, PT, R8, UR5, PT ;  /* 0x0000000508007c0c */ /* 0x002fc6000bf06270 */
[----:B------:R4:W-:Y:S10]  /*49b0*/  STG.E desc[UR6][R12.64], R15 ;  /* 0x0000000f0c007986 */ /* 0x0009f4000c101906 */
[----:B------:R-:W-:Y:S05]  /*49c0*/  @!P0 BRA `(.L_x_69) ;  /* 0xfffffff400f48947 */ /* 0x000fea000383ffff */
[----:B------:R-:W-:Y:S05]  /*49d0*/  EXIT ;  /* 0x000000000000794d */ /* 0x000fea0003800000 */
        .weak           $__internal_0_$__cuda_sm20_div_rn_f64_full
        .type           $__internal_0_$__cuda_sm20_div_rn_f64_full,@function
        .size           $__internal_0_$__cuda_sm20_div_rn_f64_full,($__internal_1_$__cuda_sm3x_div_rn_noftz_f32_slowpath - $__internal_0_$__cuda_sm20_div_rn_f64_full)
$__internal_0_$__cuda_sm20_div_rn_f64_full:
[----:B------:R-:W-:Y:S01]  /*49e0*/  FSETP.GEU.AND P2, PT, |R7|, 1.469367938527859385e-39, PT ;  /* 0x001000000700780b */ /* 0x000fe20003f4e200 */
[----:B------:R-:W-:Y:S01]  /*49f0*/  IMAD.MOV.U32 R12, RZ, RZ, R32 ;  /* 0x000000ffff0c7224 */ /* 0x000fe200078e0020 */
[C---:B------:R-:W-:Y:S01]  /*4a00*/  FSETP.GEU.AND P0, PT, |R13|.reuse, 1.469367938527859385e-39, PT ;  /* 0x001000000d00780b */ /* 0x040fe20003f0e200 */
[----:B------:R-:W-:Y:S01]  /*4a10*/  IMAD.MOV.U32 R27, RZ, RZ, 0x1ca00000 ;  /* 0x1ca00000ff1b7424 */ /* 0x000fe200078e00ff */
[----:B------:R-:W-:Y:S01]  /*4a20*/  LOP3.LUT R33, R13, 0x800fffff, RZ, 0xc0, !PT ;  /* 0x800fffff0d217812 */ /* 0x000fe200078ec0ff */
[----:B------:R-:W-:Y:S01]  /*4a30*/  IMAD.MOV.U32 R30, RZ, RZ, R6 ;  /* 0x000000ffff1e7224 */ /* 0x000fe200078e0006 */
[----:B------:R-:W-:Y:S01]  /*4a40*/  LOP3.LUT R17, R7, 0x7ff00000, RZ, 0xc0, !PT ;  /* 0x7ff0000007117812 */ /* 0x000fe200078ec0ff */
[----:B------:R-:W-:Y:S01]  /*4a50*/  IMAD.MOV.U32 R20, RZ, RZ, 0x1 ;  /* 0x00000001ff147424 */ /* 0x000fe200078e00ff */
[----:B------:R-:W-:Y:S01]  /*4a60*/  LOP3.LUT R33, R33, 0x3ff00000, RZ, 0xfc, !PT ;  /* 0x3ff0000021217812 */ /* 0x000fe200078efcff */
[----:B------:R-:W-:Y:S01]  /*4a70*/  BSSY.RECONVERGENT B0, `(.L_x_70) ;  /* 0x000004e000007945 */ /* 0x000fe20003800200 */
[----:B------:R-:W-:-:S03]  /*4a80*/  LOP3.LUT R34, R13, 0x7ff00000, RZ, 0xc0, !PT ;  /* 0x7ff000000d227812 */ /* 0x000fc600078ec0ff */
[----:B------:R-:W-:Y:S02]  /*4a90*/  @!P2 LOP3.LUT R14, R13, 0x7ff00000, RZ, 0xc0, !PT ;  /* 0x7ff000000d0ea812 */ /* 0x000fe400078ec0ff */
[----:B------:R-:W-:Y:S01]  /*4aa0*/  @!P0 DMUL R32, R12, 8.98846567431157953865e+307 ;  /* 0x7fe000000c208828 */ /* 0x000fe20000000000 */
[C---:B------:R-:W-:Y:S02]  /*4ab0*/  ISETP.GE.U32.AND P1, PT, R17.reuse, R34, PT ;  /* 0x000000221100720c */ /* 0x040fe40003f26070 */
[----:B------:R-:W-:Y:S01]  /*4ac0*/  @!P2 ISETP.GE.U32.AND P3, PT, R17, R14, PT ;  /* 0x0000000e1100a20c */ /* 0x000fe20003f66070 */
[----:B------:R-:W-:Y:S01]  /*4ad0*/  @!P2 IMAD.MOV.U32 R14, RZ, RZ, RZ ;  /* 0x000000ffff0ea224 */ /* 0x000fe200078e00ff */
[C---:B------:R-:W-:Y:S01]  /*4ae0*/  SEL R31, R27.reuse, 0x63400000, !P1 ;  /* 0x634000001b1f7807 */ /* 0x040fe20004800000 */
[----:B------:R-:W0:Y:S01]  /*4af0*/  MUFU.RCP64H R21, R33 ;  /* 0x0000002100157308 */ /* 0x000e220000001800 */
[----:B------:R-:W-:Y:S02]  /*4b00*/  @!P2 SEL R15, R27, 0x63400000, !P3 ;  /* 0x634000001b0fa807 */ /* 0x000fe40005800000 */
[----:B------:R-:W-:-:S02]  /*4b10*/  LOP3.LUT R31, R31, 0x800fffff, R7, 0xf8, !PT ;  /* 0x800fffff1f1f7812 */ /* 0x000fc400078ef807 */
[----:B------:R-:W-:Y:S02]  /*4b20*/  @!P2 LOP3.LUT R15, R15, 0x80000000, R7, 0xf8, !PT ;  /* 0x800000000f0fa812 */ /* 0x000fe400078ef807 */
[----:B------:R-:W-:Y:S02]  /*4b30*/  @!P0 LOP3.LUT R34, R33, 0x7ff00000, RZ, 0xc0, !PT ;  /* 0x7ff0000021228812 */ /* 0x000fe400078ec0ff */
[----:B------:R-:W-:-:S06]  /*4b40*/  @!P2 LOP3.LUT R15, R15, 0x100000, RZ, 0xfc, !PT ;  /* 0x001000000f0fa812 */ /* 0x000fcc00078efcff */
[----:B------:R-:W-:Y:S02]  /*4b50*/  @!P2 DFMA R30, R30, 2, -R14 ;  /* 0x400000001e1ea82b */ /* 0x000fe4000000080e */
[----:B0-----:R-:W-:-:S08]  /*4b60*/  DFMA R14, R20, -R32, 1 ;  /* 0x3ff00000140e742b */ /* 0x001fd00000000820 */
[----:B------:R-:W-:-:S08]  /*4b70*/  DFMA R14, R14, R14, R14 ;  /* 0x0000000e0e0e722b */ /* 0x000fd0000000000e */
[----:B------:R-:W-:-:S08]  /*4b80*/  DFMA R14, R20, R14, R20 ;  /* 0x0000000e140e722b */ /* 0x000fd00000000014 */
[----:B------:R-:W-:-:S08]  /*4b90*/  DFMA R24, R14, -R32, 1 ;  /* 0x3ff000000e18742b */ /* 0x000fd00000000820 */
[----:B------:R-:W-:-:S08]  /*4ba0*/  DFMA R24, R14, R24, R14 ;  /* 0x000000180e18722b */ /* 0x000fd0000000000e */
[----:B------:R-:W-:-:S08]  /*4bb0*/  DMUL R14, R24, R30 ;  /* 0x0000001e180e7228 */ /* 0x000fd00000000000 */
[----:B------:R-:W-:-:S08]  /*4bc0*/  DFMA R20, R14, -R32, R30 ;  /* 0x800000200e14722b */ /* 0x000fd0000000001e */
[----:B------:R-:W-:Y:S01]  /*4bd0*/  DFMA R20, R24, R20, R14 ;  /* 0x000000141814722b */ /* 0x000fe2000000000e */
[----:B------:R-:W-:Y:S01]  /*4be0*/  IMAD.MOV.U32 R14, RZ, RZ, R17 ;  /* 0x000000ffff0e7224 */ /* 0x000fe200078e0011 */
[----:B------:R-:W-:-:S05]  /*4bf0*/  @!P2 LOP3.LUT R14, R31, 0x7ff00000, RZ, 0xc0, !PT ;  /* 0x7ff000001f0ea812 */ /* 0x000fca00078ec0ff */
[----:B------:R-:W-:-:S05]  /*4c00*/  VIADD R15, R14, 0xffffffff ;  /* 0xffffffff0e0f7836 */ /* 0x000fca0000000000 */
[----:B------:R-:W-:Y:S01]  /*4c10*/  ISETP.GT.U32.AND P0, PT, R15, 0x7feffffe, PT ;  /* 0x7feffffe0f00780c */ /* 0x000fe20003f04070 */
[----:B------:R-:W-:-:S05]  /*4c20*/  VIADD R15, R34, 0xffffffff ;  /* 0xffffffff220f7836 */ /* 0x000fca0000000000 */
[----:B------:R-:W-:-:S13]  /*4c30*/  ISETP.GT.U32.OR P0, PT, R15, 0x7feffffe, P0 ;  /* 0x7feffffe0f00780c */ /* 0x000fda0000704470 */
[----:B------:R-:W-:Y:S05]  /*4c40*/  @P0 BRA `(.L_x_71) ;  /* 0x00000000006c0947 */ /* 0x000fea0003800000 */
[----:B------:R-:W-:-:S04]  /*4c50*/  LOP3.LUT R14, R13, 0x7ff00000, RZ, 0xc0, !PT ;  /* 0x7ff000000d0e7812 */ /* 0x000fc800078ec0ff */
[CC--:B------:R-:W-:Y:S02]  /*4c60*/  VIADDMNMX R6, R17.reuse, -R14.reuse, 0xb9600000, !PT ;  /* 0xb960000011067446 */ /* 0x0c0fe4000780090e */
[----:B------:R-:W-:Y:S02]  /*4c70*/  ISETP.GE.U32.AND P0, PT, R17, R14, PT ;  /* 0x0000000e1100720c */ /* 0x000fe40003f06070 */
[----:B------:R-:W-:Y:S02]  /*4c80*/  VIMNMX R6, PT, PT, R6, 0x46a00000, PT ;  /* 0x46a0000006067848 */ /* 0x000fe40003fe0100 */
[----:B------:R-:W-:-:S04]  /*4c90*/  SEL R27, R27, 0x63400000, !P0 ;  /* 0x634000001b1b7807 */ /* 0x000fc80004000000 */
[----:B------:R-:W-:Y:S01]  /*4ca0*/  IADD3 R14, PT, PT, -R27, R6, RZ ;  /* 0x000000061b0e7210 */ /* 0x000fe20007ffe1ff */
[----:B------:R-:W-:-:S04]  /*4cb0*/  IMAD.MOV.U32 R6, RZ, RZ, RZ ;  /* 0x000000ffff067224 */ /* 0x000fc800078e00ff */
[----:B------:R-:W-:-:S06]  /*4cc0*/  VIADD R7, R14, 0x7fe00000 ;  /* 0x7fe000000e077836 */ /* 0x000fcc0000000000 */
[----:B------:R-:W-:-:S10]  /*4cd0*/  DMUL R24, R20, R6 ;  /* 0x0000000614187228 */ /* 0x000fd40000000000 */
[----:B------:R-:W-:-:S13]  /*4ce0*/  FSETP.GTU.AND P0, PT, |R25|, 1.469367938527859385e-39, PT ;  /* 0x001000001900780b */ /* 0x000fda0003f0c200 */
[----:B------:R-:W-:Y:S05]  /*4cf0*/  @P0 BRA `(.L_x_72) ;  /* 0x0000000000940947 */ /* 0x000fea0003800000 */
[----:B------:R-:W-:Y:S01]  /*4d00*/  DFMA R30, R20, -R32, R30 ;  /* 0x80000020141e722b */ /* 0x000fe2000000001e */
[----:B------:R-:W-:-:S09]  /*4d10*/  IMAD.MOV.U32 R12, RZ, RZ, RZ ;  /* 0x000000ffff0c7224 */ /* 0x000fd200078e00ff */
[C---:B------:R-:W-:Y:S02]  /*4d20*/  FSETP.NEU.AND P0, PT, R31.reuse, RZ, PT ;  /* 0x000000ff1f00720b */ /* 0x040fe40003f0d000 */
[----:B------:R-:W-:-:S04]  /*4d30*/  LOP3.LUT R15, R31, 0x80000000, R13, 0x48, !PT ;  /* 0x800000001f0f7812 */ /* 0x000fc800078e480d */
[----:B------:R-:W-:-:S07]  /*4d40*/  LOP3.LUT R13, R15, R7, RZ, 0xfc, !PT ;  /* 0x000000070f0d7212 */ /* 0x000fce00078efcff */
[----:B------:R-:W-:Y:S05]  /*4d50*/  @!P0 BRA `(.L_x_72) ;  /* 0x00000000007c8947 */ /* 0x000fea0003800000 */
[----:B------:R-:W-:Y:S01]  /*4d60*/  IMAD.MOV R7, RZ, RZ, -R14 ;  /* 0x000000ffff077224 */ /* 0x000fe200078e0a0e */
[----:B------:R-:W-:Y:S01]  /*4d70*/  DMUL.RP R12, R20, R12 ;  /* 0x0000000c140c7228 */ /* 0x000fe20000008000 */
[----:B------:R-:W-:-:S06]  /*4d80*/  IMAD.MOV.U32 R6, RZ, RZ, RZ ;  /* 0x000000ffff067224 */ /* 0x000fcc00078e00ff */
[----:B------:R-:W-:-:S03]  /*4d90*/  DFMA R6, R24, -R6, R20 ;  /* 0x800000061806722b */ /* 0x000fc60000000014 */
[----:B------:R-:W-:-:S03]  /*4da0*/  LOP3.LUT R15, R13, R15, RZ, 0x3c, !PT ;  /* 0x0000000f0d0f7212 */ /* 0x000fc600078e3cff */
[----:B------:R-:W-:-:S04]  /*4db0*/  IADD3 R6, PT, PT, -R14, -0x43300000, RZ ;  /* 0xbcd000000e067810 */ /* 0x000fc80007ffe1ff */
[----:B------:R-:W-:-:S04]  /*4dc0*/  FSETP.NEU.AND P0, PT, |R7|, R6, PT ;  /* 0x000000060700720b */ /* 0x000fc80003f0d200 */
[----:B------:R-:W-:Y:S02]  /*4dd0*/  FSEL R24, R12, R24, !P0 ;  /* 0x000000180c187208 */ /* 0x000fe40004000000 */
[----:B------:R-:W-:Y:S01]  /*4de0*/  FSEL R25, R15, R25, !P0 ;  /* 0x000000190f197208 */ /* 0x000fe20004000000 */
[----:B------:R-:W-:Y:S06]  /*4df0*/  BRA `(.L_x_72) ;  /* 0x0000000000547947 */ /* 0x000fec0003800000 */
.L_x_71:
[----:B------:R-:W-:-:S14]  /*4e00*/  DSETP.NAN.AND P0, PT, R6, R6, PT ;  /* 0x000000060600722a */ /* 0x000fdc0003f08000 */
[----:B------:R-:W-:Y:S05]  /*4e10*/  @P0 BRA `(.L_x_73) ;  /* 0x0000000000440947 */ /* 0x000fea0003800000 */
[----:B------:R-:W-:-:S14]  /*4e20*/  DSETP.NAN.AND P0, PT, R12, R12, PT ;  /* 0x0000000c0c00722a */ /* 0x000fdc0003f08000 */
[----:B------:R-:W-:Y:S05]  /*4e30*/  @P0 BRA `(.L_x_74) ;  /* 0x0000000000300947 */ /* 0x000fea0003800000 */
[----:B------:R-:W-:Y:S01]  /*4e40*/  ISETP.NE.AND P0, PT, R14, R34, PT ;  /* 0x000000220e00720c */ /* 0x000fe20003f05270 */
[----:B------:R-:W-:Y:S02]  /*4e50*/  IMAD.MOV.U32 R24, RZ, RZ, 0x0 ;  /* 0x00000000ff187424 */ /* 0x000fe400078e00ff */
[----:B------:R-:W-:-:S10]  /*4e60*/  IMAD.MOV.U32 R25, RZ, RZ, -0x80000 ;  /* 0xfff80000ff197424 */ /* 0x000fd400078e00ff */
[----:B------:R-:W-:Y:S05]  /*4e70*/  @!P0 BRA `(.L_x_72) ;  /* 0x0000000000348947 */ /* 0x000fea0003800000 */
[----:B------:R-:W-:Y:S02]  /*4e80*/  ISETP.NE.AND P0, PT, R14, 0x7ff00000, PT ;  /* 0x7ff000000e00780c */ /* 0x000fe40003f05270 */
[----:B------:R-:W-:Y:S02]  /*4e90*/  LOP3.LUT R25, R7, 0x80000000, R13, 0x48, !PT ;  /* 0x8000000007197812 */ /* 0x000fe400078e480d */
[----:B------:R-:W-:-:S13]  /*4ea0*/  ISETP.EQ.OR P0, PT, R34, RZ, !P0 ;  /* 0x000000ff2200720c */ /* 0x000fda0004702670 */
[----:B------:R-:W-:Y:S01]  /*4eb0*/  @P0 LOP3.LUT R6, R25, 0x7ff00000, RZ, 0xfc, !PT ;  /* 0x7ff0000019060812 */ /* 0x000fe200078efcff */
[----:B------:R-:W-:Y:S02]  /*4ec0*/  @!P0 IMAD.MOV.U32 R24, RZ, RZ, RZ ;  /* 0x000000ffff188224 */ /* 0x000fe400078e00ff */
[----:B------:R-:W-:Y:S02]  /*4ed0*/  @P0 IMAD.MOV.U32 R24, RZ, RZ, RZ ;  /* 0x000000ffff180224 */ /* 0x000fe400078e00ff */
[----:B------:R-:W-:Y:S01]  /*4ee0*/  @P0 IMAD.MOV.U32 R25, RZ, RZ, R6 ;  /* 0x000000ffff190224 */ /* 0x000fe200078e0006 */
[----:B------:R-:W-:Y:S06]  /*4ef0*/  BRA `(.L_x_72) ;  /* 0x0000000000147947 */ /* 0x000fec0003800000 */
.L_x_74:
[----:B------:R-:W-:Y:S01]  /*4f00*/  LOP3.LUT R25, R13, 0x80000, RZ, 0xfc, !PT ;  /* 0x000800000d197812 */ /* 0x000fe200078efcff */
[----:B------:R-:W-:Y:S01]  /*4f10*/  IMAD.MOV.U32 R24, RZ, RZ, R12 ;  /* 0x000000ffff187224 */ /* 0x000fe200078e000c */
[----:B------:R-:W-:Y:S06]  /*4f20*/  BRA `(.L_x_72) ;  /* 0x0000000000087947 */ /* 0x000fec0003800000 */
.L_x_73:
[----:B------:R-:W-:Y:S01]  /*4f30*/  LOP3.LUT R25, R7, 0x80000, RZ, 0xfc, !PT ;  /* 0x0008000007197812 */ /* 0x000fe200078efcff */
[----:B------:R-:W-:-:S07]  /*4f40*/  IMAD.MOV.U32 R24, RZ, RZ, R6 ;  /* 0x000000ffff187224 */ /* 0x000fce00078e0006 */
.L_x_72:
[----:B------:R-:W-:Y:S05]  /*4f50*/  BSYNC.RECONVERGENT B0 ;  /* 0x0000000000007941 */ /* 0x000fea0003800200 */
.L_x_70:
[----:B------:R-:W-:Y:S02]  /*4f60*/  IMAD.MOV.U32 R6, RZ, RZ, R0 ;  /* 0x000000ffff067224 */ /* 0x000fe400078e0000 */
[----:B------:R-:W-:-:S04]  /*4f70*/  IMAD.MOV.U32 R7, RZ, RZ, 0x0 ;  /* 0x00000000ff077424 */ /* 0x000fc800078e00ff */
[----:B------:R-:W-:Y:S05]  /*4f80*/  RET.REL.NODEC R6 `(kdj_many_series_one_param_f32) ;  /* 0xffffffb0061c7950 */ /* 0x000fea0003c3ffff */
        .weak           $__internal_1_$__cuda_sm3x_div_rn_noftz_f32_slowpath
        .type           $__internal_1_$__cuda_sm3x_div_rn_noftz_f32_slowpath,@function
        .size           $__internal_1_$__cuda_sm3x_div_rn_noftz_f32_slowpath,(.L_x_191 - $__internal_1_$__cuda_sm3x_div_rn_noftz_f32_slowpath)
$__internal_1_$__cuda_sm3x_div_rn_noftz_f32_slowpath:
[----:B------:R-:W-:Y:S01]  /*4f90*/  SHF.R.U32.HI R12, RZ, 0x17, R0 ;  /* 0x00000017ff0c7819 */ /* 0x000fe20000011600 */
[----:B------:R-:W-:Y:S01]  /*4fa0*/  BSSY.RECONVERGENT B0, `(.L_x_75) ;  /* 0x0000064000007945 */ /* 0x000fe20003800200 */
[----:B------:R-:W-:Y:S02]  /*4fb0*/  SHF.R.U32.HI R14, RZ, 0x17, R9 ;  /* 0x00000017ff0e7819 */ /* 0x000fe40000011609 */
[----:B------:R-:W-:Y:S02]  /*4fc0*/  LOP3.LUT R12, R12, 0xff, RZ, 0xc0, !PT ;  /* 0x000000ff0c0c7812 */ /* 0x000fe400078ec0ff */
[----:B------:R-:W-:Y:S02]  /*4fd0*/  LOP3.LUT R14, R14, 0xff, RZ, 0xc0, !PT ;  /* 0x000000ff0e0e7812 */ /* 0x000fe400078ec0ff */
[----:B------:R-:W-:Y:S01]  /*4fe0*/  MOV R13, 0x42c80000 ;  /* 0x42c80000000d7802 */ /* 0x000fe20000000f00 */
[----:B------:R-:W-:Y:S02]  /*4ff0*/  VIADD R15, R12, 0xffffffff ;  /* 0xffffffff0c0f7836 */ /* 0x000fe40000000000 */
[----:B------:R-:W-:-:S03]  /*5000*/  VIADD R24, R14, 0xffffffff ;  /* 0xffffffff0e187836 */ /* 0x000fc60000000000 */
[----:B------:R-:W-:-:S04]  /*5010*/  ISETP.GT.U32.AND P0, PT, R15, 0xfd, PT ;  /* 0x000000fd0f00780c */ /* 0x000fc80003f04070 */
[----:B------:R-:W-:-:S13]  /*5020*/  ISETP.GT.U32.OR P0, PT, R24, 0xfd, P0 ;  /* 0x000000fd1800780c */ /* 0x000fda0000704470 */
[----:B------:R-:W-:Y:S01]  /*5030*/  @!P0 IMAD.MOV.U32 R7, RZ, RZ, RZ ;  /* 0x000000ffff078224 */ /* 0x000fe200078e00ff */
[----:B------:R-:W-:Y:S06]  /*5040*/  @!P0 BRA `(.L_x_76) ;  /* 0x0000000000608947 */ /* 0x000fec0003800000 */
[----:B------:R-:W-:Y:S01]  /*5050*/  IMAD.MOV.U32 R7, RZ, RZ, 0x42c80000 ;  /* 0x42c80000ff077424 */ /* 0x000fe200078e00ff */
[----:B------:R-:W-:-:S04]  /*5060*/  FSETP.GTU.FTZ.AND P1, PT, |R0|, +INF , PT ;  /* 0x7f8000000000780b */ /* 0x000fc80003f3c200 */
[----:B------:R-:W-:-:S04]  /*5070*/  FSETP.GTU.FTZ.AND P0, PT, |R7|, +INF , PT ;  /* 0x7f8000000700780b */ /* 0x000fc80003f1c200 */
[----:B------:R-:W-:-:S13]  /*5080*/  PLOP3.LUT P0, PT, P0, P1, PT, 0xf8, 0x8f ;  /* 0x00000000008f781c */ /* 0x000fda0000703f70 */
[----:B------:R-:W-:Y:S05]  /*5090*/  @P0 BRA `(.L_x_77) ;  /* 0x00000004004c0947 */ /* 0x000fea0003800000 */
[----:B------:R-:W-:-:S13]  /*50a0*/  LOP3.LUT P0, RZ, R0, 0x7fffffff, R13, 0xc8, !PT ;  /* 0x7fffffff00ff7812 */ /* 0x000fda000780c80d */
[----:B------:R-:W-:Y:S05]  /*50b0*/  @!P0 BRA `(.L_x_78) ;  /* 0x00000004003c8947 */ /* 0x000fea0003800000 */
[C---:B------:R-:W-:Y:S02]  /*50c0*/  FSETP.NEU.FTZ.AND P0, PT, |R7|.reuse, +INF , PT ;  /* 0x7f8000000700780b */ /* 0x040fe40003f1d200 */
[----:B------:R-:W-:Y:S02]  /*50d0*/  FSETP.NEU.FTZ.AND P3, PT, |R0|, +INF , PT ;  /* 0x7f8000000000780b */ /* 0x000fe40003f7d200 */
[----:B------:R-:W-:-:S11]  /*50e0*/  FSETP.NEU.FTZ.AND P1, PT, |R7|, +INF , PT ;  /* 0x7f8000000700780b */ /* 0x000fd60003f3d200 */
[----:B------:R-:W-:Y:S05]  /*50f0*/  @!P3 BRA !P0, `(.L_x_78) ;  /* 0x00000004002cb947 */ /* 0x000fea0004000000 */
[----:B------:R-:W-:-:S04]  /*5100*/  LOP3.LUT P0, RZ, R13, 0x7fffffff, RZ, 0xc0, !PT ;  /* 0x7fffffff0dff7812 */ /* 0x000fc8000780c0ff */
[----:B------:R-:W-:-:S13]  /*5110*/  PLOP3.LUT P0, PT, P3, P0, PT, 0x2f, 0xf2 ;  /* 0x0000000000f2781c */ /* 0x000fda0001f00577 */
[----:B------:R-:W-:Y:S05]  /*5120*/  @P0 BRA `(.L_x_79) ;  /* 0x0000000400180947 */ /* 0x000fea0003800000 */
[----:B------:R-:W-:-:S04]  /*5130*/  LOP3.LUT P0, RZ, R0, 0x7fffffff, RZ, 0xc0, !PT ;  /* 0x7fffffff00ff7812 */ /* 0x000fc8000780c0ff */
[----:B------:R-:W-:-:S13]  /*5140*/  PLOP3.LUT P0, PT, P1, P0, PT, 0x2f, 0xf2 ;  /* 0x0000000000f2781c */ /* 0x000fda0000f00577 */
[----:B------:R-:W-:Y:S05]  /*5150*/  @P0 BRA `(.L_x_80) ;  /* 0x0000000400000947 */ /* 0x000fea0003800000 */
[----:B------:R-:W-:Y:S02]  /*5160*/  ISETP.GE.AND P0, PT, R24, RZ, PT ;  /* 0x000000ff1800720c */ /* 0x000fe40003f06270 */
[----:B------:R-:W-:-:S11]  /*5170*/  ISETP.GE.AND P1, PT, R15, RZ, PT ;  /* 0x000000ff0f00720c */ /* 0x000fd60003f26270 */
[----:B------:R-:W-:Y:S01]  /*5180*/  @!P0 FFMA R13, R7, 1.84467440737095516160e+19, RZ ;  /* 0x5f800000070d8823 */ /* 0x000fe200000000ff */
[----:B------:R-:W-:Y:S02]  /*5190*/  @P0 IMAD.MOV.U32 R7, RZ, RZ, RZ ;  /* 0x000000ffff070224 */ /* 0x000fe400078e00ff */
[----:B------:R-:W-:Y:S01]  /*51a0*/  @!P1 FFMA R0, R0, 1.84467440737095516160e+19, RZ ;  /* 0x5f80000000009823 */ /* 0x000fe200000000ff */
[----:B------:R-:W-:-:S04]  /*51b0*/  @!P0 IMAD.MOV.U32 R7, RZ, RZ, -0x40 ;  /* 0xffffffc0ff078424 */ /* 0x000fc800078e00ff */
[----:B------:R-:W-:-:S07]  /*51c0*/  @!P1 VIADD R7, R7, 0x40 ;  /* 0x0000004007079836 */ /* 0x000fce0000000000 */
.L_x_76:
[----:B------:R-:W-:Y:S01]  /*51d0*/  LEA R15, R12, 0xc0800000, 0x17 ;  /* 0xc08000000c0f7811 */ /* 0x000fe200078eb8ff */
[----:B------:R-:W-:Y:S01]  /*51e0*/  VIADD R14, R14, 0xffffff81 ;  /* 0xffffff810e0e7836 */ /* 0x000fe20000000000 */
[----:B------:R-:W-:Y:S03]  /*51f0*/  BSSY.RECONVERGENT B1, `(.L_x_81) ;  /* 0x0000035000017945 */ /* 0x000fe60003800200 */
[----:B------:R-:W-:Y:S01]  /*5200*/  IMAD.IADD R24, R0, 0x1, -R15 ;  /* 0x0000000100187824 */ /* 0x000fe200078e0a0f */
[C---:B------:R-:W-:Y:S01]  /*5210*/  IADD3 R12, PT, PT, R14.reuse, 0x7f, -R12 ;  /* 0x0000007f0e0c7810 */ /* 0x040fe20007ffe80c */
[----:B------:R-:W-:Y:S02]  /*5220*/  IMAD R0, R14, -0x800000, R13 ;  /* 0xff8000000e007824 */ /* 0x000fe400078e020d */
[----:B------:R-:W0:Y:S01]  /*5230*/  MUFU.RCP R15, R24 ;  /* 0x00000018000f7308 */ /* 0x000e220000001000 */
[----:B------:R-:W-:Y:S01]  /*5240*/  FADD.FTZ R31, -R24, -RZ ;  /* 0x800000ff181f7221 */ /* 0x000fe20000010100 */
[----:B------:R-:W-:-:S03]  /*5250*/  IMAD.IADD R7, R12, 0x1, R7 ;  /* 0x000000010c077824 */ /* 0x000fc600078e0207 */
[----:B0-----:R-:W-:-:S04]  /*5260*/  FFMA R14, R15, R31, 1 ;  /* 0x3f8000000f0e7423 */ /* 0x001fc8000000001f */
[----:B------:R-:W-:-:S04]  /*5270*/  FFMA R15, R15, R14, R15 ;  /* 0x0000000e0f0f7223 */ /* 0x000fc8000000000f */
[----:B------:R-:W-:-:S04]  /*5280*/  FFMA R12, R0, R15, RZ ;  /* 0x0000000f000c7223 */ /* 0x000fc800000000ff */
[----:B------:R-:W-:-:S04]  /*5290*/  FFMA R13, R31, R12, R0 ;  /* 0x0000000c1f0d7223 */ /* 0x000fc80000000000 */
[----:B------:R-:W-:-:S04]  /*52a0*/  FFMA R12, R15, R13, R12 ;  /* 0x0000000d0f0c7223 */ /* 0x000fc8000000000c */
[----:B------:R-:W-:-:S04]  /*52b0*/  FFMA R31, R31, R12, R0 ;  /* 0x0000000c1f1f7223 */ /* 0x000fc80000000000 */
[----:B------:R-:W-:-:S05]  /*52c0*/  FFMA R0, R15, R31, R12 ;  /* 0x0000001f0f007223 */ /* 0x000fca000000000c */
[----:B------:R-:W-:-:S04]  /*52d0*/  SHF.R.U32.HI R13, RZ, 0x17, R0 ;  /* 0x00000017ff0d7819 */ /* 0x000fc80000011600 */
[----:B------:R-:W-:-:S05]  /*52e0*/  LOP3.LUT R14, R13, 0xff, RZ, 0xc0, !PT ;  /* 0x000000ff0d0e7812 */ /* 0x000fca00078ec0ff */
[----:B------:R-:W-:-:S04]  /*52f0*/  IMAD.IADD R13, R14, 0x1, R7 ;  /* 0x000000010e0d7824 */ /* 0x000fc800078e0207 */
[----:B------:R-:W-:-:S05]  /*5300*/  VIADD R14, R13, 0xffffffff ;  /* 0xffffffff0d0e7836 */ /* 0x000fca0000000000 */
[----:B------:R-:W-:-:S13]  /*5310*/  ISETP.GE.U32.AND P0, PT, R14, 0xfe, PT ;  /* 0x000000fe0e00780c */ /* 0x000fda0003f06070 */
[----:B------:R-:W-:Y:S05]  /*5320*/  @!P0 BRA `(.L_x_82) ;  /* 0x0000000000808947 */ /* 0x000fea0003800000 */
[----:B------:R-:W-:-:S13]  /*5330*/  ISETP.GT.AND P0, PT, R13, 0xfe, PT ;  /* 0x000000fe0d00780c */ /* 0x000fda0003f04270 */
[----:B------:R-:W-:Y:S05]  /*5340*/  @P0 BRA `(.L_x_83) ;  /* 0x00000000006c0947 */ /* 0x000fea0003800000 */
[----:B------:R-:W-:-:S13]  /*5350*/  ISETP.GE.AND P0, PT, R13, 0x1, PT ;  /* 0x000000010d00780c */ /* 0x000fda0003f06270 */
[----:B------:R-:W-:Y:S05]  /*5360*/  @P0 BRA `(.L_x_84) ;  /* 0x0000000000740947 */ /* 0x000fea0003800000 */
[----:B------:R-:W-:Y:S02]  /*5370*/  ISETP.GE.AND P0, PT, R13, -0x18, PT ;  /* 0xffffffe80d00780c */ /* 0x000fe40003f06270 */
[----:B------:R-:W-:-:S11]  /*5380*/  LOP3.LUT R0, R0, 0x80000000, RZ, 0xc0, !PT ;  /* 0x8000000000007812 */ /* 0x000fd600078ec0ff */
[----:B------:R-:W-:Y:S05]  /*5390*/  @!P0 BRA `(.L_x_84) ;  /* 0x0000000000688947 */ /* 0x000fea0003800000 */
[CCC-:B------:R-:W-:Y:S01]  /*53a0*/  FFMA.RP R7, R15.reuse, R31.reuse, R12.reuse ;  /* 0x0000001f0f077223 */ /* 0x1c0fe2000000800c */
[CCC-:B------:R-:W-:Y:S01]  /*53b0*/  FFMA.RM R14, R15.reuse, R31.reuse, R12.reuse ;  /* 0x0000001f0f0e7223 */ /* 0x1c0fe2000000400c */
[----:B------:R-:W-:Y:S01]  /*53c0*/  FFMA.RZ R12, R15, R31, R12 ;  /* 0x0000001f0f0c7223 */ /* 0x000fe2000000c00c */
[C---:B------:R-:W-:Y:S02]  /*53d0*/  ISETP.NE.AND P3, PT, R13.reuse, RZ, PT ;  /* 0x000000ff0d00720c */ /* 0x040fe40003f65270 */
[----:B------:R-:W-:Y:S02]  /*53e0*/  ISETP.NE.AND P1, PT, R13, RZ, PT ;  /* 0x000000ff0d00720c */ /* 0x000fe40003f25270 */
[----:B------:R-:W-:Y:S02]  /*53f0*/  LOP3.LUT R12, R12, 0x7fffff, RZ, 0xc0, !PT ;  /* 0x007fffff0c0c7812 */ /* 0x000fe400078ec0ff */
[----:B------:R-:W-:Y:S01]  /*5400*/  FSETP.NEU.FTZ.AND P0, PT, R7, R14, PT ;  /* 0x0000000e0700720b */ /* 0x000fe20003f1d000 */
[----:B------:R-:W-:Y:S01]  /*5410*/  VIADD R7, R13, 0x20 ;  /* 0x000000200d077836 */ /* 0x000fe20000000000 */
[----:B------:R-:W-:Y:S01]  /*5420*/  LOP3.LUT R12, R12, 0x800000, RZ, 0xfc, !PT ;  /* 0x008000000c0c7812 */ /* 0x000fe200078efcff */
[----:B------:R-:W-:-:S03]  /*5430*/  IMAD.MOV R13, RZ, RZ, -R13 ;  /* 0x000000ffff0d7224 */ /* 0x000fc600078e0a0d */
[----:B------:R-:W-:Y:S02]  /*5440*/  SHF.L.U32 R7, R12, R7, RZ ;  /* 0x000000070c077219 */ /* 0x000fe400000006ff */
[----:B------:R-:W-:Y:S02]  /*5450*/  SEL R13, R13, RZ, P3 ;  /* 0x000000ff0d0d7207 */ /* 0x000fe40001800000 */
[----:B------:R-:W-:Y:S02]  /*5460*/  ISETP.NE.AND P1, PT, R7, RZ, P1 ;  /* 0x000000ff0700720c */ /* 0x000fe40000f25270 */
[----:B------:R-:W-:Y:S02]  /*5470*/  SHF.R.U32.HI R14, RZ, R13, R12 ;  /* 0x0000000dff0e7219 */ /* 0x000fe4000001160c */
[----:B------:R-:W-:Y:S02]  /*5480*/  PLOP3.LUT P0, PT, P0, P1, PT, 0xf8, 0x8f ;  /* 0x00000000008f781c */ /* 0x000fe40000703f70 */
[----:B------:R-:W-:-:S02]  /*5490*/  SHF.R.U32.HI R12, RZ, 0x1, R14 ;  /* 0x00000001ff0c7819 */ /* 0x000fc4000001160e */
[----:B------:R-:W-:-:S04]  /*54a0*/  SEL R7, RZ, 0x1, !P0 ;  /* 0x00000001ff077807 */ /* 0x000fc80004000000 */
[----:B------:R-:W-:-:S04]  /*54b0*/  LOP3.LUT R7, R7, 0x1, R12, 0xf8, !PT ;  /* 0x0000000107077812 */ /* 0x000fc800078ef80c */
[----:B------:R-:W-:-:S05]  /*54c0*/  LOP3.LUT R7, R7, R14, RZ, 0xc0, !PT ;  /* 0x0000000e07077212 */ /* 0x000fca00078ec0ff */
[----:B------:R-:W-:-:S05]  /*54d0*/  IMAD.IADD R7, R12, 0x1, R7 ;  /* 0x000000010c077824 */ /* 0x000fca00078e0207 */
[----:B------:R-:W-:Y:S01]  /*54e0*/  LOP3.LUT R0, R7, R0, RZ, 0xfc, !PT ;  /* 0x0000000007007212 */ /* 0x000fe200078efcff */
[----:B------:R-:W-:Y:S06]  /*54f0*/  BRA `(.L_x_84) ;  /* 0x0000000000107947 */ /* 0x000fec0003800000 */
.L_x_83:
[----:B------:R-:W-:-:S04]  /*5500*/  LOP3.LUT R0, R0, 0x80000000, RZ, 0xc0, !PT ;  /* 0x8000000000007812 */ /* 0x000fc800078ec0ff */
[----:B------:R-:W-:Y:S01]  /*5510*/  LOP3.LUT R0, R0, 0x7f800000, RZ, 0xfc, !PT ;  /* 0x7f80000000007812 */ /* 0x000fe200078efcff */
[----:B------:R-:W-:Y:S06]  /*5520*/  BRA `(.L_x_84) ;  /* 0x0000000000047947 */ /* 0x000fec0003800000 */
.L_x_82:
[----:B------:R-:W-:-:S07]  /*5530*/  IMAD R0, R7, 0x800000, R0 ;  /* 0x0080000007007824 */ /* 0x000fce00078e0200 */
.L_x_84:
[----:B------:R-:W-:Y:S05]  /*5540*/  BSYNC.RECONVERGENT B1 ;  /* 0x0000000000017941 */ /* 0x000fea0003800200 */
.L_x_81:
[----:B------:R-:W-:Y:S05]  /*5550*/  BRA `(.L_x_85) ;  /* 0x0000000000207947 */ /* 0x000fea0003800000 */
.L_x_80:
[----:B------:R-:W-:-:S04]  /*5560*/  LOP3.LUT R0, R0, 0x80000000, R13, 0x48, !PT ;  /* 0x8000000000007812 */ /* 0x000fc800078e480d */
[----:B------:R-:W-:Y:S01]  /*5570*/  LOP3.LUT R0, R0, 0x7f800000, RZ, 0xfc, !PT ;  /* 0x7f80000000007812 */ /* 0x000fe200078efcff */
[----:B------:R-:W-:Y:S06]  /*5580*/  BRA `(.L_x_85) ;  /* 0x0000000000147947 */ /* 0x000fec0003800000 */
.L_x_79:
[----:B------:R-:W-:Y:S01]  /*5590*/  LOP3.LUT R0, R0, 0x80000000, R13, 0x48, !PT ;  /* 0x8000000000007812 */ /* 0x000fe200078e480d */
[----:B------:R-:W-:Y:S06]  /*55a0*/  BRA `(.L_x_85) ;  /* 0x00000000000c7947 */ /* 0x000fec0003800000 */
.L_x_78:
[----:B------:R-:W0:Y:S01]  /*55b0*/  MUFU.RSQ R0, -QNAN ;  /* 0xffc0000000007908 */ /* 0x000e220000001400 */
[----:B------:R-:W-:Y:S05]  /*55c0*/  BRA `(.L_x_85) ;  /* 0x0000000000047947 */ /* 0x000fea0003800000 */
.L_x_77:
[----:B------:R-:W-:-:S07]  /*55d0*/  FADD.FTZ R0, R7, R0 ;  /* 0x0000000007007221 */ /* 0x000fce0000010000 */
.L_x_85:
[----:B------:R-:W-:Y:S05]  /*55e0*/  BSYNC.RECONVERGENT B0 ;  /* 0x0000000000007941 */ /* 0x000fea0003800200 */
.L_x_75:
[----:B------:R-:W-:-:S04]  /*55f0*/  IMAD.MOV.U32 R7, RZ, RZ, 0x0 ;  /* 0x00000000ff077424 */ /* 0x000fc800078e00ff */
[----:B0-----:R-:W-:Y:S05]  /*5600*/  RET.REL.NODEC R6 `(kdj_many_series_one_param_f32) ;  /* 0xffffffa8067c7950 */ /* 0x001fea0003c3ffff */
.L_x_86:
[----:B------:R-:W-:-:S00]  /*5610*/  BRA `(.L_x_86) ;  /* 0xfffffffc00fc7947 */ /* 0x000fc0000383ffff */
[----:B------:R-:W-:-:S00]  /*5620*/  NOP ;  /* 0x0000000000007918 */ /* 0x000fc00000000000 */
        /* <DEDUP_REMOVED lines=13> */
.L_x_191:


//--------------------- .text.kdj_batch_f32       --------------------------
	.section	.text.kdj_batch_f32,"ax",@progbits
	.align	128
        .global         kdj_batch_f32
        .type           kdj_batch_f32,@function
        .size           kdj_batch_f32,(.L_x_192 - kdj_batch_f32)
        .other          kdj_batch_f32,@"STO_CUDA_ENTRY STV_DEFAULT"
kdj_batch_f32:
.text.kdj_batch_f32:
[----:B------:R-:W-:Y:S08]  /*0000*/  LDC R1, c[0x0][0x37c] ;  /* 0x0000df00ff017b82 */ /* 0x000ff00000000800 */
[----:B------:R-:W0:Y:S01]  /*0010*/  S2UR UR10, SR_CTAID.X ;  /* 0x00000000000a79c3 */ /* 0x000e220000002500 */
[----:B------:R-:W0:Y:S02]  /*0020*/  LDCU UR4, c[0x0][0x3f4] ;  /* 0x00007e80ff0477ac */ /* 0x000e240008000800 */
[----:B0-----:R-:W-:-:S06]  /*0030*/  UISETP.GE.AND UP0, UPT, UR10, UR4, UPT ;  /* 0x000000040a00728c */ /* 0x001fcc000bf06270 */
[----:B------:R-:W-:-:S13]  /*0040*/  PLOP3.LUT P0, PT, PT, PT, UP0, 0x80, 0x8 ;  /* 0x000000000008781c */ /* 0x000fda0003f0f008 */
[----:B------:R-:W-:Y:S05]  /*0050*/  @P0 EXIT ;  /* 0x000000000000094d */ /* 0x000fea0003800000 */
[----:B------:R-:W0:Y:S01]  /*0060*/  S2R R11, SR_TID.X ;  /* 0x00000000000b7919 */ /* 0x000e220000002100 */
[----:B------:R-:W1:Y:S01]  /*0070*/  LDCU UR11, c[0x0][0x3e8] ;  /* 0x00007d00ff0b77ac */ /* 0x000e620008000800 */
[----:B------:R-:W-:Y:S01]  /*0080*/  BSSY.RECONVERGENT B0, `(.L_x_87) ;  /* 0x0000016000007945 */ /* 0x000fe20003800200 */
[----:B------:R-:W2:Y:S01]  /*0090*/  LDCU UR14, c[0x0][0x3ec] ;  /* 0x00007d80ff0e77ac */ /* 0x000ea20008000800 */
[----:B------:R-:W3:Y:S01]  /*00a0*/  LDCU.64 UR12, c[0x0][0x358] ;  /* 0x00006b00ff0c77ac */ /* 0x000ee20008000a00 */
[----:B-1----:R-:W-:Y:S02]  /*00b0*/  UIMAD UR15, UR10, UR11, URZ ;  /* 0x0000000b0a0f72a4 */ /* 0x002fe4000f8e02ff */
[----:B0-----:R-:W-:-:S13]  /*00c0*/  ISETP.GE.AND P0, PT, R11, UR11, PT ;  /* 0x0000000b0b007c0c */ /* 0x001fda000bf06270 */
[----:B--23--:R-:W-:Y:S05]  /*00d0*/  @P0 BRA `(.L_x_88) ;  /* 0x0000000000400947 */ /* 0x00cfea0003800000 */
[----:B------:R-:W0:Y:S01]  /*00e0*/  LDC R17, c[0x0][0x360] ;  /* 0x0000d800ff117b82 */ /* 0x000e220000000800 */
[----:B------:R-:W-:-:S07]  /*00f0*/  MOV R0, R11 ;  /* 0x0000000b00007202 */ /* 0x000fce0000000f00 */
[----:B------:R-:W1:Y:S08]  /*0100*/  LDC.64 R8, c[0x0][0x3f8] ;  /* 0x0000fe00ff087b82 */ /* 0x000e700000000a00 */
[----:B------:R-:W2:Y:S08]  /*0110*/  LDC.64 R12, c[0x0][0x400] ;  /* 0x00010000ff0c7b82 */ /* 0x000eb00000000a00 */
[----:B------:R-:W3:Y:S02]  /*0120*/  LDC.64 R14, c[0x0][0x408] ;  /* 0x00010200ff0e7b82 */ /* 0x000ee40000000a00 */
.L_x_89:
[----:B----4-:R-:W-:Y:S01]  /*0130*/  VIADD R7, R0, UR15 ;  /* 0x0000000f00077c36 */ /* 0x010fe20008000000 */
[----:B------:R-:W-:Y:S01]  /*0140*/  MOV R19, 0x7fffffff ;  /* 0x7fffffff00137802 */ /* 0x000fe20000000f00 */
[----:B0-----:R-:W-:Y:S02]  /*0150*/  IMAD.IADD R0, R17, 0x1, R0 ;  /* 0x0000000111007824 */ /* 0x001fe400078e0200 */
[----:B-1----:R-:W-:-:S03]  /*0160*/  IMAD.WIDE R2, R7, 0x4, R8 ;  /* 0x0000000407027825 */ /* 0x002fc600078e0208 */
[----:B------:R-:W-:Y:S01]  /*0170*/  ISETP.GE.AND P0, PT, R0, UR11, PT ;  /* 0x0000000b00007c0c */ /* 0x000fe2000bf06270 */
[C---:B--2---:R-:W-:Y:S01]  /*0180*/  IMAD.WIDE R4, R7.reuse, 0x4, R12 ;  /* 0x0000000407047825 */ /* 0x044fe200078e020c */
[----:B------:R4:W-:Y:S03]  /*0190*/  STG.E desc[UR12][R2.64], R19 ;  /* 0x0000001302007986 */ /* 0x0009e6000c10190c */
[----:B---3--:R-:W-:Y:S01]  /*01a0*/  IMAD.WIDE R6, R7, 0x4, R14 ;  /* 0x0000000407067825 */ /* 0x008fe200078e020e */
[----:B------:R4:W-:Y:S04]  /*01b0*/  STG.E desc[UR12][R4.64], R19 ;  /* 0x0000001304007986 */ /* 0x0009e8000c10190c */
[----:B------:R4:W-:Y:S03]  /*01c0*/  STG.E desc[UR12][R6.64], R19 ;  /* 0x0000001306007986 */ /* 0x0009e6000c10190c */
[----:B------:R-:W-:Y:S05]  /*01d0*/  @!P0 BRA `(.L_x_89) ;  /* 0xfffffffc00d48947 */ /* 0x000fea000383ffff */
.L_x_88:
[----:B------:R-:W-:Y:S05]  /*01e0*/  BSYNC.RECONVERGENT B0 ;  /* 0x0000000000007941 */ /* 0x000fea0003800200 */
.L_x_87:
[----:B------:R-:W-:Y:S01]  /*01f0*/  BAR.SYNC.DEFER_BLOCKING 0x0 ;  /* 0x0000000000007b1d */ /* 0x000fe20000010000 */
[----:B------:R-:W-:-:S04]  /*0200*/  UISETP.GE.AND UP0, UPT, UR14, UR11, UPT ;  /* 0x0000000b0e00728c */ /* 0x000fc8000bf06270 */
[----:B------:R-:W-:-:S06]  /*0210*/  UISETP.LT.OR UP0, UPT, UR14, URZ, UP0 ;  /* 0x000000ff0e00728c */ /* 0x000fcc0008701670 */
[----:B------:R-:W-:-:S13]  /*0220*/  PLOP3.LUT P0, PT, PT, PT, UP0, 0x80, 0x8 ;  /* 0x000000000008781c */ /* 0x000fda0003f0f008 */
[----:B------:R-:W-:Y:S05]  /*0230*/  @P0 EXIT ;  /* 0x000000000000094d */ /* 0x000fea0003800000 */
[----:B------:R-:W0:Y:S01]  /*0240*/  LDCU.128 UR4, c[0x0][0x3c0] ;  /* 0x00007800ff0477ac */ /* 0x000e220008000c00 */
[----:B------:R-:W1:Y:S01]  /*0250*/  LDCU.64 UR8, c[0x0][0x3d0] ;  /* 0x00007a00ff0877ac */ /* 0x000e620008000a00 */
[----:B0-----:R-:W-:Y:S02]  /*0260*/  UIMAD.WIDE.U32 UR6, UR10, 0x4, UR6 ;  /* 0x000000040a0678a5 */ /* 0x001fe4000f8e0006 */
[----:B------:R-:W-:Y:S02]  /*0270*/  UIMAD.WIDE.U32 UR4, UR10, 0x4, UR4 ;  /* 0x000000040a0478a5 */ /* 0x000fe4000f8e0004 */
[----:B-1----:R-:W-:Y:S02]  /*0280*/  UIMAD.WIDE.U32 UR8, UR10, 0x4, UR8 ;  /* 0x000000040a0878a5 */ /* 0x002fe4000f8e0008 */
[----:B----4-:R-:W-:Y:S01]  /*0290*/  MOV R4, UR6 ;  /* 0x0000000600047c02 */ /* 0x010fe20008000f00 */
[----:B------:R-:W-:Y:S01]  /*02a0*/  IMAD.U32 R5, RZ, RZ, UR7 ;  /* 0x00000007ff057e24 */ /* 0x000fe2000f8e00ff */
[----:B------:R-:W-:Y:S01]  /*02b0*/  MOV R2, UR4 ;  /* 0x0000000400027c02 */ /* 0x000fe20008000f00 */
[----:B------:R-:W-:Y:S01]  /*02c0*/  IMAD.U32 R3, RZ, RZ, UR5 ;  /* 0x00000005ff037e24 */ /* 0x000fe2000f8e00ff */
[----:B------:R-:W-:Y:S01]  /*02d0*/  MOV R6, UR8 ;  /* 0x0000000800067c02 */ /* 0x000fe20008000f00 */
[----:B------:R-:W-:Y:S01]  /*02e0*/  IMAD.U32 R7, RZ, RZ, UR9 ;  /* 0x00000009ff077e24 */ /* 0x000fe2000f8e00ff */
[----:B------:R-:W2:Y:S01]  /*02f0*/  LDG.E.CONSTANT R4, desc[UR12][R4.64] ;  /* 0x0000000c04047981 */ /* 0x000ea2000c1e9900 */
[----:B------:R-:W0:Y:S03]  /*0300*/  LDCU UR5, c[0x0][0x3f0] ;  /* 0x00007e00ff0577ac */ /* 0x000e260008000800 */
[----:B------:R-:W3:Y:S04]  /*0310*/  LDG.E.CONSTANT R2, desc[UR12][R2.64] ;  /* 0x0000000c02027981 */ /* 0x000ee8000c1e9900 */
[----:B------:R-:W4:Y:S01]  /*0320*/  LDG.E.CONSTANT R6, desc[UR12][R6.64] ;  /* 0x0000000c06067981 */ /* 0x000f22000c1e9900 */
[----:B--2---:R-:W-:-:S02]  /*0330*/  R2UR UR16, R4 ;  /* 0x00000000041072ca */ /* 0x004fc400000e0000 */
[----:B---3--:R-:W-:Y:S02]  /*0340*/  R2UR UR18, R2 ;  /* 0x00000000021272ca */ /* 0x008fe400000e0000 */
[----:B----4-:R-:W-:-:S09]  /*0350*/  R2UR UR17, R6 ;  /* 0x00000000061172ca */ /* 0x010fd200000e0000 */
[----:B------:R-:W-:Y:S02]  /*0360*/  IMAD.U32 R9, RZ, RZ, UR16 ;  /* 0x00000010ff097e24 */ /* 0x000fe4000f8e00ff */
[----:B------:R-:W-:-:S04]  /*0370*/  MOV R0, UR18 ;  /* 0x0000001200007c02 */ /* 0x000fc80008000f00 */
[----:B------:R-:W-:-:S04]  /*0380*/  VIMNMX3 R0, R0, UR17, R9, PT ;  /* 0x0000001100007c0f */ /* 0x000fc8000b800109 */
[----:B0-----:R-:W-:-:S04]  /*0390*/  VIMNMX R0, PT, PT, R0, UR5, PT ;  /* 0x0000000500007c48 */ /* 0x001fc8000bfe0100 */
[----:B------:R-:W-:-:S13]  /*03a0*/  ISETP.GE.AND P0, PT, R0, 0x1, PT ;  /* 0x000000010000780c */ /* 0x000fda0003f06270 */
[----:B------:R-:W-:Y:S05]  /*03b0*/  @!P0 EXIT ;  /* 0x000000000000894d */ /* 0x000fea0003800000 */
[----:B------:R-:W-:-:S04]  /*03c0*/  UIADD3 UR4, UPT, UPT, UR18, UR14, URZ ;  /* 0x0000000e12047290 */ /* 0x000fc8000fffe0ff */
[----:B------:R-:W-:-:S06]  /*03d0*/  UISETP.GT.AND UP0, UPT, UR4, UR11, UPT ;  /* 0x0000000b0400728c */ /* 0x000fcc000bf04270 */
[----:B------:R-:W-:-:S13]  /*03e0*/  PLOP3.LUT P0, PT, PT, PT, UP0, 0x80, 0x8 ;  /* 0x000000000008781c */ /* 0x000fda0003f0f008 */
[----:B------:R-:W-:Y:S05]  /*03f0*/  @P0 EXIT ;  /* 0x000000000000094d */ /* 0x000fea0003800000 */
[----:B------:R-:W0:Y:S01]  /*0400*/  LDCU.64 UR6, c[0x0][0x398] ;  /* 0x00007300ff0677ac */ /* 0x000e220008000a00 */
[----:B------:R-:W1:Y:S01]  /*0410*/  LDCU.64 UR8, c[0x0][0x3e0] ;  /* 0x00007c00ff0877ac */ /* 0x000e620008000a00 */
[----:B0-----:R-:W-:-:S06]  /*0420*/  UIMAD.WIDE.U32 UR6, UR18, 0x4, UR6 ;  /* 0x00000004120678a5 */ /* 0x001fcc000f8e0006 */
[----:B------:R-:W-:Y:S01]  /*0430*/  MOV R2, UR6 ;  /* 0x0000000600027c02 */ /* 0x000fe20008000f00 */
[----:B------:R-:W-:-:S04]  /*0440*/  IMAD.U32 R3, RZ, RZ, UR7 ;  /* 0x00000007ff037e24 */ /* 0x000fc8000f8e00ff */
[----:B------:R-:W0:Y:S01]  /*0450*/  LDCU.64 UR6, c[0x0][0x3d8] ;  /* 0x00007b00ff0677ac */ /* 0x000e220008000a00 */
[----:B------:R-:W2:Y:S01]  /*0460*/  LDG.E.CONSTANT R5, desc[UR12][R2.64] ;  /* 0x0000000c02057981 */ /* 0x000ea2000c1e9900 */
[----:B-1----:R-:W-:Y:S02]  /*0470*/  UIMAD.WIDE.U32 UR8, UR10, 0x4, UR8 ;  /* 0x000000040a0878a5 */ /* 0x002fe4000f8e0008 */
[----:B0-----:R-:W-:Y:S01]  /*0480*/  UIMAD.WIDE.U32 UR6, UR10, 0x4, UR6 ;  /* 0x000000040a0678a5 */ /* 0x001fe2000f8e0006 */
[----:B--2---:R-:W-:-:S13]  /*0490*/  ISETP.GE.U32.AND P0, PT, R5, UR5, PT ;  /* 0x0000000505007c0c */ /* 0x004fda000bf06070 */
[----:B------:R-:W-:Y:S05]  /*04a0*/  @P0 EXIT ;  /* 0x000000000000094d */ /* 0x000fea0003800000 */
[----:B------:R-:W-:Y:S01]  /*04b0*/  MOV R28, UR6 ;  /* 0x00000006001c7c02 */ /* 0x000fe20008000f00 */
[----:B------:R-:W-:Y:S01]  /*04c0*/  IMAD.U32 R29, RZ, RZ, UR7 ;  /* 0x00000007ff1d7e24 */ /* 0x000fe2000f8e00ff */
[----:B------:R-:W-:Y:S01]  /*04d0*/  MOV R2, UR8 ;  /* 0x0000000800027c02 */ /* 0x000fe20008000f00 */
[----:B------:R-:W-:Y:S01]  /*04e0*/  IMAD.U32 R3, RZ, RZ, UR9 ;  /* 0x00000009ff037e24 */ /* 0x000fe2000f8e00ff */
[----:B------:R-:W-:Y:S01]  /*04f0*/  ISETP.GT.U32.AND P0, PT, R11, 0x1f, PT ;  /* 0x0000001f0b00780c */ /* 0x000fe20003f04070 */
[----:B------:R-:W0:Y:S01]  /*0500*/  LDCU.64 UR8, c[0x0][0x3a8] ;  /* 0x00007500ff0877ac */ /* 0x000e220008000a00 */
[----:B------:R1:W5:Y:S01]  /*0510*/  LDG.E.CONSTANT R28, desc[UR12][R28.64] ;  /* 0x0000000c1c1c7981 */ /* 0x000362000c1e9900 */
[----:B------:R-:W2:Y:S03]  /*0520*/  LDCU.64 UR20, c[0x0][0x3b0] ;  /* 0x00007600ff1477ac */ /* 0x000ea60008000a00 */
[----:B------:R1:W5:Y:S01]  /*0530*/  LDG.E.CONSTANT R9, desc[UR12][R2.64] ;  /* 0x0000000c02097981 */ /* 0x000362000c1e9900 */
[----:B------:R-:W-:Y:S01]  /*0540*/  BSSY.RECONVERGENT B0, `(.L_x_90) ;  /* 0x0000184000007945 */ /* 0x000fe20003800200 */
[----:B------:R-:W-:-:S05]  /*0550*/  UIADD3 UR7, UPT, UPT, UR4, -0x1, URZ ;  /* 0xffffffff04077890 */ /* 0x000fca000fffe0ff */
[----:B------:R-:W-:Y:S07]  /*0560*/  @P0 BRA `(.L_x_91) ;  /* 0x0000001800040947 */ /* 0x000fee0003800000 */
[----:B-1----:R-:W1:Y:S02]  /*0570*/  LDC.64 R2, c[0x0][0x3a0] ;  /* 0x0000e800ff027b82 */ /* 0x002e640000000a00 */
[----:B-1----:R-:W-:-:S05]  /*0580*/  IMAD.WIDE.U32 R2, R5, 0x4, R2 ;  /* 0x0000000405027825 */ /* 0x002fca00078e0002 */
[----:B------:R1:W5:Y:S01]  /*0590*/  LDG.E.CONSTANT R10, desc[UR12][R2.64] ;  /* 0x0000000c020a7981 */ /* 0x000362000c1e9900 */
[----:B------:R-:W-:Y:S01]  /*05a0*/  LOP3.LUT R13, R11, 0x1f, RZ, 0xc0, !PT ;  /* 0x0000001f0b0d7812 */ /* 0x000fe200078ec0ff */
[----:B------:R-:W-:Y:S03]  /*05b0*/  BSSY.RECONVERGENT B1, `(.L_x_92) ;  /* 0x000003d000017945 */ /* 0x000fe60003800200 */
[----:B------:R-:W-:-:S04]  /*05c0*/  MOV R0, R13 ;  /* 0x0000000d00007202 */ /* 0x000fc80000000f00 */
[----:B------:R-:W-:-:S13]  /*05d0*/  ISETP.GE.AND P0, PT, R0, UR7, PT ;  /* 0x0000000700007c0c */ /* 0x000fda000bf06270 */
[----:B-1----:R-:W-:Y:S05]  /*05e0*/  @P0 BRA `(.L_x_93) ;  /* 0x0000000000e40947 */ /* 0x002fea0003800000 */
[----:B------:R-:W-:Y:S01]  /*05f0*/  IMAD.U32 R4, RZ, RZ, UR4 ;  /* 0x00000004ff047e24 */ /* 0x000fe2000f8e00ff */
[----:B------:R-:W-:Y:S04]  /*0600*/  BSSY.RECONVERGENT B2, `(.L_x_94) ;  /* 0x0000019000027945 */ /* 0x000fe80003800200 */
[----:B------:R-:W-:-:S04]  /*0610*/  IADD3 R4, PT, PT, R4, -0x2, -R11 ;  /* 0xfffffffe04047810 */ /* 0x000fc80007ffe80b */
[C---:B------:R-:W-:Y:S02]  /*0620*/  ISETP.GE.U32.AND P0, PT, R4.reuse, 0xe0, PT ;  /* 0x000000e00400780c */ /* 0x040fe40003f06070 */
[----:B------:R-:W-:-:S04]  /*0630*/  LEA.HI R8, R4, 0x1, RZ, 0x1b ;  /* 0x0000000104087811 */ /* 0x000fc800078fd8ff */
[----:B------:R-:W-:-:S07]  /*0640*/  LOP3.LUT P1, R14, R8, 0x7, RZ, 0xc0, !PT ;  /* 0x00000007080e7812 */ /* 0x000fce000782c0ff */
[----:B------:R-:W-:Y:S06]  /*0650*/  @!P0 BRA `(.L_x_95) ;  /* 0x00000000004c8947 */ /* 0x000fec0003800000 */
[----:B------:R-:W1:Y:S01]  /*0660*/  LDC.64 R6, c[0x0][0x408] ;  /* 0x00010200ff067b82 */ /* 0x000e620000000a00 */
[----:B------:R-:W-:Y:S02]  /*0670*/  LOP3.LUT R2, R8, 0xffffff8, RZ, 0xc0, !PT ;  /* 0x0ffffff808027812 */ /* 0x000fe400078ec0ff */
[----:B------:R-:W-:-:S03]  /*0680*/  IADD3 R15, PT, PT, R0, UR15, RZ ;  /* 0x0000000f000f7c10 */ /* 0x000fc6000fffe0ff */
[----:B------:R-:W-:-:S07]  /*0690*/  IMAD.MOV R12, RZ, RZ, -R2 ;  /* 0x000000ffff0c7224 */ /* 0x000fce00078e0a02 */
.L_x_96:
[----:B---3--:R-:W-:Y:S01]  /*06a0*/  MOV R17, 0x7fffffff ;  /* 0x7fffffff00117802 */ /* 0x008fe20000000f00 */
[----:B-1----:R-:W-:Y:S01]  /*06b0*/  IMAD.WIDE R2, R15, 0x4, R6 ;  /* 0x000000040f027825 */ /* 0x002fe200078e0206 */
[----:B------:R-:W-:-:S03]  /*06c0*/  IADD3 R0, PT, PT, R0, 0x100, RZ ;  /* 0x0000010000007810 */ /* 0x000fc60007ffe0ff */
[----:B------:R-:W-:Y:S01]  /*06d0*/  VIADD R12, R12, 0x8 ;  /* 0x000000080c0c7836 */ /* 0x000fe20000000000 */
[----:B------:R3:W-:Y:S01]  /*06e0*/  STG.E desc[UR12][R2.64], R17 ;  /* 0x0000001102007986 */ /* 0x0007e2000c10190c */
[----:B------:R-:W-:-:S03]  /*06f0*/  VIADD R15, R15, 0x100 ;  /* 0x000001000f0f7836 */ /* 0x000fc60000000000 */
[----:B------:R3:W-:Y:S01]  /*0700*/  STG.E desc[UR12][R2.64+0x80], R17 ;  /* 0x0000801102007986 */ /* 0x0007e2000c10190c */
[----:B------:R-:W-:-:S03]  /*0710*/  ISETP.NE.AND P0, PT, R12, RZ, PT ;  /* 0x000000ff0c00720c */ /* 0x000fc60003f05270 */
[----:B------:R3:W-:Y:S04]  /*0720*/  STG.E desc[UR12][R2.64+0x100], R17 ;  /* 0x0001001102007986 */ /* 0x0007e8000c10190c */
[----:B------:R3:W-:Y:S04]  /*0730*/  STG.E desc[UR12][R2.64+0x180], R17 ;  /* 0x0001801102007986 */ /* 0x0007e8000c10190c */
[----:B------:R3:W-:Y:S04]  /*0740*/  STG.E desc[UR12][R2.64+0x200], R17 ;  /* 0x0002001102007986 */ /* 0x0007e8000c10190c */
[----:B------:R3:W-:Y:S04]  /*0750*/  STG.E desc[UR12][R2.64+0x280], R17 ;  /* 0x0002801102007986 */ /* 0x0007e8000c10190c */
[----:B------:R3:W-:Y:S04]  /*0760*/  STG.E desc[UR12][R2.64+0x300], R17 ;  /* 0x0003001102007986 */ /* 0x0007e8000c10190c */
[----:B------:R3:W-:Y:S01]  /*0770*/  STG.E desc[UR12][R2.64+0x380], R17 ;  /* 0x0003801102007986 */ /* 0x0007e2000c10190c */
[----:B------:R-:W-:Y:S05]  /*0780*/  @P0 BRA `(.L_x_96) ;  /* 0xfffffffc00c40947 */ /* 0x000fea000383ffff */
.L_x_95:
[----:B0-2---:R-:W-:Y:S05]  /*0790*/  BSYNC.RECONVERGENT B2 ;  /* 0x0000000000027941 */ /* 0x005fea0003800200 */
.L_x_94:
[----:B------:R-:W-:Y:S05]  /*07a0*/  @!P1 BRA `(.L_x_93) ;  /* 0x0000000000749947 */ /* 0x000fea0003800000 */
[----:B------:R-:W-:Y:S01]  /*07b0*/  ISETP.GE.U32.AND P0, PT, R14, 0x4, PT ;  /* 0x000000040e00780c */ /* 0x000fe20003f06070 */
[----:B------:R-:W-:Y:S01]  /*07c0*/  BSSY.RECONVERGENT B2, `(.L_x_97) ;  /* 0x000000c000027945 */ /* 0x000fe20003800200 */
[----:B------:R-:W-:-:S11]  /*07d0*/  LOP3.LUT P1, R8, R8, 0x3, RZ, 0xc0, !PT ;  /* 0x0000000308087812 */ /* 0x000fd6000782c0ff */
[----:B------:R-:W-:Y:S05]  /*07e0*/  @!P0 BRA `(.L_x_98) ;  /* 0x0000000000248947 */ /* 0x000fea0003800000 */
[----:B---3--:R-:W0:Y:S01]  /*07f0*/  LDC.64 R2, c[0x0][0x408] ;  /* 0x00010200ff027b82 */ /* 0x008e220000000a00 */
[C---:B------:R-:W-:Y:S01]  /*0800*/  IADD3 R7, PT, PT, R0.reuse, UR15, RZ ;  /* 0x0000000f00077c10 */ /* 0x040fe2000fffe0ff */
[----:B------:R-:W-:Y:S01]  /*0810*/  IMAD.MOV.U32 R15, RZ, RZ, 0x7fffffff ;  /* 0x7fffffffff0f7424 */ /* 0x000fe200078e00ff */
[----:B------:R-:W-:-:S03]  /*0820*/  IADD3 R0, PT, PT, R0, 0x80, RZ ;  /* 0x0000008000007810 */ /* 0x000fc60007ffe0ff */
[----:B0-----:R-:W-:-:S05]  /*0830*/  IMAD.WIDE R2, R7, 0x4, R2 ;  /* 0x0000000407027825 */ /* 0x001fca00078e0202 */
[----:B------:R0:W-:Y:S04]  /*0840*/  STG.E desc[UR12][R2.64], R15 ;  /* 0x0000000f02007986 */ /* 0x0001e8000c10190c */
[----:B------:R0:W-:Y:S04]  /*0850*/  STG.E desc[UR12][R2.64+0x80], R15 ;  /* 0x0000800f02007986 */ /* 0x0001e8000c10190c */
[----:B------:R0:W-:Y:S04]  /*0860*/  STG.E desc[UR12][R2.64+0x100], R15 ;  /* 0x0001000f02007986 */ /* 0x0001e8000c10190c */
[----:B------:R0:W-:Y:S02]  /*0870*/  STG.E desc[UR12][R2.64+0x180], R15 ;  /* 0x0001800f02007986 */ /* 0x0001e4000c10190c */
.L_x_98:
[----:B------:R-:W-:Y:S05]  /*0880*/  BSYNC.RECONVERGENT B2 ;  /* 0x0000000000027941 */ /* 0x000fea0003800200 */
.L_x_97:
[----:B------:R-:W-:Y:S05]  /*0890*/  @!P1 BRA `(.L_x_93) ;  /* 0x0000000000389947 */ /* 0x000fea0003800000 */
[----:B------:R-:W-:Y:S02]  /*08a0*/  ISETP.NE.AND P1, PT, R8, 0x1, PT ;  /* 0x000000010800780c */ /* 0x000fe40003f25270 */
[----:B------:R-:W-:-:S11]  /*08b0*/  LOP3.LUT P0, RZ, R4, 0x20, RZ, 0xc0, !PT ;  /* 0x0000002004ff7812 */ /* 0x000fd6000780c0ff */
[----:B0--3--:R-:W0:Y:S01]  /*08c0*/  @P1 LDC.64 R2, c[0x0][0x408] ;  /* 0x00010200ff021b82 */ /* 0x009e220000000a00 */
[C---:B------:R-:W-:Y:S01]  /*08d0*/  @P1 VIADD R7, R0.reuse, UR15 ;  /* 0x0000000f00071c36 */ /* 0x040fe20008000000 */
[----:B------:R-:W-:Y:S02]  /*08e0*/  @P1 IADD3 R0, PT, PT, R0, 0x40, RZ ;  /* 0x0000004000001810 */ /* 0x000fe40007ffe0ff */
[----:B------:R-:W-:-:S03]  /*08f0*/  @P1 MOV R19, 0x7fffffff ;  /* 0x7fffffff00131802 */ /* 0x000fc60000000f00 */
[----:B------:R-:W-:Y:S01]  /*0900*/  @!P0 VIADD R17, R0, UR15 ;  /* 0x0000000f00118c36 */ /* 0x000fe20008000000 */
[----:B------:R-:W1:Y:S01]  /*0910*/  @!P0 LDC.64 R14, c[0x0][0x408] ;  /* 0x00010200ff0e8b82 */ /* 0x000e620000000a00 */
[----:B0-----:R-:W-:-:S05]  /*0920*/  @P1 IMAD.WIDE R6, R7, 0x4, R2 ;  /* 0x0000000407061825 */ /* 0x001fca00078e0202 */
[----:B------:R4:W-:Y:S01]  /*0930*/  @P1 STG.E desc[UR12][R6.64], R19 ;  /* 0x0000001306001986 */ /* 0x0009e2000c10190c */
[----:B-1----:R-:W-:-:S03]  /*0940*/  @!P0 IMAD.WIDE R2, R17, 0x4, R14 ;  /* 0x0000000411028825 */ /* 0x002fc600078e020e */
[----:B------:R4:W-:Y:S01]  /*0950*/  @P1 STG.E desc[UR12][R6.64+0x80], R19 ;  /* 0x0000801306001986 */ /* 0x0009e2000c10190c */
[----:B------:R-:W-:-:S05]  /*0960*/  @!P0 IMAD.MOV.U32 R15, RZ, RZ, 0x7fffffff ;  /* 0x7fffffffff0f8424 */ /* 0x000fca00078e00ff */
[----:B------:R4:W-:Y:S02]  /*0970*/  @!P0 STG.E desc[UR12][R2.64], R15 ;  /* 0x0000000f02008986 */ /* 0x0009e4000c10190c */
.L_x_93:
[----:B0-2---:R-:W-:Y:S05]  /*0980*/  BSYNC.RECONVERGENT B1 ;  /* 0x0000000000017941 */ /* 0x005fea0003800200 */
.L_x_92:
[----:B------:R-:W-:-:S04]  /*0990*/  IADD3 R0, PT, PT, R13, UR7, RZ ;  /* 0x000000070d007c10 */ /* 0x000fc8000fffe0ff */
[----:B------:R-:W-:-:S13]  /*09a0*/  ISETP.GE.AND P0, PT, R0, UR11, PT ;  /* 0x0000000b00007c0c */ /* 0x000fda000bf06270 */
[----:B------:R-:W-:Y:S05]  /*09b0*/  @P0 BRA `(.L_x_91) ;  /* 0x0000001000f00947 */ /* 0x000fea0003800000 */
[----:B---34-:R-:W-:Y:S01]  /*09c0*/  IMAD.MOV.U32 R3, RZ, RZ, 0x20 ;  /* 0x00000020ff037424 */ /* 0x018fe200078e00ff */
[----:B------:R-:W-:Y:S04]  /*09d0*/  BSSY.RECONVERGENT B3, `(.L_x_99) ;  /* 0x0000059000037945 */ /* 0x000fe80003800200 */
[----:B------:R-:W-:-:S04]  /*09e0*/  VIADDMNMX R14, R0, R3, UR11, !PT ;  /* 0x0000000b000e7e46 */ /* 0x000fc8000f800103 */
[----:B------:R-:W-:-:S04]  /*09f0*/  IADD3 R14, PT, PT, R14, -UR4, -R11 ;  /* 0x800000040e0e7c10 */ /* 0x000fc8000fffe80b */
[----:B------:R-:W-:-:S04]  /*0a00*/  LOP3.LUT R2, R14, 0x60, RZ, 0xc0, !PT ;  /* 0x000000600e027812 */ /* 0x000fc800078ec0ff */
[----:B------:R-:W-:Y:S02]  /*0a10*/  ISETP.NE.AND P0, PT, R2, 0x60, PT ;  /* 0x000000600200780c */ /* 0x000fe40003f05270 */
[----:B------:R-:W-:-:S04]  /*0a20*/  MOV R2, 0xffffffff ;  /* 0xffffffff00027802 */ /* 0x000fc80000000f00 */
[----:B------:R-:W-:-:S07]  /*0a30*/  SHF.L.U32 R5, R2, R5, RZ ;  /* 0x0000000502057219 */ /* 0x000fce00000006ff */
[----:B------:R-:W-:Y:S05]  /*0a40*/  @!P0 BRA `(.L_x_100) ;  /* 0x0000000400448947 */ /* 0x000fea0003800000 */
[----:B------:R-:W0:Y:S01]  /*0a50*/  LDC.64 R16, c[0x0][0x408] ;  /* 0x00010200ff107b82 */ /* 0x000e220000000a00 */
[----:B------:R-:W-:Y:S01]  /*0a60*/  LEA.HI R0, R14, 0x1, RZ, 0x1b ;  /* 0x000000010e007811 */ /* 0x000fe200078fd8ff */
[----:B------:R-:W-:Y:S01]  /*0a70*/  IMAD.U32 R12, RZ, RZ, UR15 ;  /* 0x0000000fff0c7e24 */ /* 0x000fe2000f8e00ff */
[----:B------:R-:W-:Y:S01]  /*0a80*/  IADD3 R8, PT, PT, R13, UR14, RZ ;  /* 0x0000000e0d087c10 */ /* 0x000fe2000fffe0ff */
[----:B------:R-:W-:Y:S01]  /*0a90*/  BSSY.RECONVERGENT B4, `(.L_x_101) ;  /* 0x000004b000047945 */ /* 0x000fe20003800200 */
[----:B------:R-:W-:Y:S02]  /*0aa0*/  LOP3.LUT R0, R0, 0x3, RZ, 0xc0, !PT ;  /* 0x0000000300007812 */ /* 0x000fe400078ec0ff */
[----:B-----5:R-:W-:Y:S01]  /*0ab0*/  IADD3 R7, PT, PT, R5, UR18, R10 ;  /* 0x0000001205077c10 */ /* 0x020fe2000fffe00a */
[----:B------:R-:W1:Y:S01]  /*0ac0*/  LDC.64 R22, c[0x0][0x3a8] ;  /* 0x0000ea00ff167b82 */ /* 0x000e620000000a00 */
[C---:B------:R-:W-:Y:S01]  /*0ad0*/  IADD3 R12, PT, PT, R13.reuse, UR4, R12 ;  /* 0x000000040d0c7c10 */ /* 0x040fe2000fffe00c */
[----:B------:R-:W-:Y:S01]  /*0ae0*/  VIADD R13, R13, UR4 ;  /* 0x000000040d0d7c36 */ /* 0x000fe20008000000 */
[----:B------:R-:W-:Y:S01]  /*0af0*/  IADD3 R7, PT, PT, R7, R8, RZ ;  /* 0x0000000807077210 */ /* 0x000fe20007ffe0ff */
[----:B------:R-:W-:-:S04]  /*0b00*/  IMAD.MOV R6, RZ, RZ, -R0 ;  /* 0x000000ffff067224 */ /* 0x000fc800078e0a00 */
[----:B------:R-:W2:Y:S08]  /*0b10*/  LDC.64 R20, c[0x0][0x3b0] ;  /* 0x0000ec00ff147b82 */ /* 0x000eb00000000a00 */
[----:B------:R-:W3:Y:S02]  /*0b20*/  LDC.64 R18, c[0x0][0x390] ;  /* 0x0000e400ff127b82 */ /* 0x000ee40000000a00 */
.L_x_106:
[----:B----4-:R-:W4:Y:S01]  /*0b30*/  LDC.64 R24, c[0x0][0x3b8] ;  /* 0x0000ee00ff187b82 */ /* 0x010f220000000a00 */
[----:B------:R-:W-:Y:S01]  /*0b40*/  IADD3 R15, PT, PT, R13, -0x1, RZ ;  /* 0xffffffff0d0f7810 */ /* 0x000fe20007ffe0ff */
[----:B------:R-:W-:-:S04]  /*0b50*/  VIADD R27, R8, 0xffffffff ;  /* 0xffffffff081b7836 */ /* 0x000fc80000000000 */
[----:B----4-:R-:W-:-:S04]  /*0b60*/  IMAD.WIDE R2, R15, 0x4, R24 ;  /* 0x000000040f027825 */ /* 0x010fc800078e0218 */
[----:B------:R-:W-:Y:S02]  /*0b70*/  IMAD.WIDE R24, R27, 0x4, R24 ;  /* 0x000000041b187825 */ /* 0x000fe400078e0218 */
[----:B------:R-:W4:Y:S04]  /*0b80*/  LDG.E.CONSTANT R2, desc[UR12][R2.64+0x4] ;  /* 0x0000040c02027981 */ /* 0x000f28000c1e9900 */
[----:B------:R-:W4:Y:S01]  /*0b90*/  LDG.E.CONSTANT R25, desc[UR12][R24.64+0x4] ;  /* 0x0000040c18197981 */ /* 0x000f22000c1e9900 */
[----:B------:R-:W-:Y:S01]  /*0ba0*/  BSSY.RECONVERGENT B5, `(.L_x_102) ;  /* 0x000002f000057945 */ /* 0x000fe20003800200 */
[----:B------:R-:W-:Y:S02]  /*0bb0*/  MOV R4, 0x7fffffff ;  /* 0x7fffffff00047802 */ /* 0x000fe40000000f00 */
[----:B----4-:R-:W-:-:S13]  /*0bc0*/  ISETP.NE.AND P0, PT, R2, R25, PT ;  /* 0x000000190200720c */ /* 0x010fda0003f05270 */
[----:B------:R-:W-:Y:S05]  /*0bd0*/  @P0 BRA `(.L_x_103) ;  /* 0x0000000000ac0947 */ /* 0x000fea0003800000 */
[----:B------:R-:W-:Y:S01]  /*0be0*/  IADD3 R0, P0, PT, R10, R27, RZ ;  /* 0x0000001b0a007210 */ /* 0x000fe20007f1e0ff */
[----:B-1----:R-:W-:Y:S01]  /*0bf0*/  IMAD.WIDE R30, R7, 0x4, R22 ;  /* 0x00000004071e7825 */ /* 0x002fe200078e0216 */
[----:B------:R-:W-:-:S03]  /*0c00*/  SHF.R.S32.HI R3, RZ, 0x1f, R27 ;  /* 0x0000001fff037819 */ /* 0x000fc6000001141b */
[----:B------:R-:W-:Y:S01]  /*0c10*/  IMAD.SHL.U32 R2, R0, 0x4, RZ ;  /* 0x0000000400027824 */ /* 0x000fe200078e00ff */
[----:B------:R-:W-:Y:S01]  /*0c20*/  LEA.HI.X.SX32 R3, R10, R3, 0x1, P0 ;  /* 0x000000030a037211 */ /* 0x000fe200000f0eff */
[----:B--2---:R-:W-:Y:S01]  /*0c30*/  IMAD.WIDE R26, R7, 0x4, R20 ;  /* 0x00000004071a7825 */ /* 0x004fe200078e0214 */
[----:B------:R-:W2:Y:S02]  /*0c40*/  LDG.E.CONSTANT R31, desc[UR12][R30.64] ;  /* 0x0000000c1e1f7981 */ /* 0x000ea4000c1e9900 */
[----:B------:R-:W-:Y:S02]  /*0c50*/  SHF.L.U64.HI R0, R0, 0x2, R3 ;  /* 0x0000000200007819 */ /* 0x000fe40000010203 */
[C---:B------:R-:W-:Y:S01]  /*0c60*/  IADD3 R24, P1, PT, R2.reuse, UR20, RZ ;  /* 0x0000001402187c10 */ /* 0x040fe2000ff3e0ff */
[----:B------:R-:W4:Y:S01]  /*0c70*/  LDG.E.CONSTANT R27, desc[UR12][R26.64] ;  /* 0x0000000c1a1b7981 */ /* 0x000f22000c1e9900 */
[----:B------:R-:W-:Y:S02]  /*0c80*/  IADD3 R2, P0, PT, R2, UR8, RZ ;  /* 0x0000000802027c10 */ /* 0x000fe4000ff1e0ff */
[----:B------:R-:W-:-:S02]  /*0c90*/  IADD3.X R25, PT, PT, R0, UR21, RZ, P1, !PT ;  /* 0x0000001500197c10 */ /* 0x000fc40008ffe4ff */
[----:B------:R-:W-:-:S03]  /*0ca0*/  IADD3.X R3, PT, PT, R0, UR9, RZ, P0, !PT ;  /* 0x0000000900037c10 */ /* 0x000fc600087fe4ff */
[----:B------:R-:W4:Y:S01]  /*0cb0*/  LDG.E.CONSTANT R24, desc[UR12][R24.64+0x4] ;  /* 0x0000040c18187981 */ /* 0x000f22000c1e9900 */
[----:B---3--:R-:W-:-:S03]  /*0cc0*/  IMAD.WIDE R32, R15, 0x4, R18 ;  /* 0x000000040f207825 */ /* 0x008fc600078e0212 */
[----:B------:R-:W2:Y:S04]  /*0cd0*/  LDG.E.CONSTANT R2, desc[UR12][R2.64+0x4] ;  /* 0x0000040c02027981 */ /* 0x000ea8000c1e9900 */
[----:B------:R-:W3:Y:S01]  /*0ce0*/  LDG.E.CONSTANT R32, desc[UR12][R32.64] ;  /* 0x0000000c20207981 */ /* 0x000ee2000c1e9900 */
[----:B----4-:R-:W-:Y:S02]  /*0cf0*/  FMNMX R15, R24, R27, PT ;  /* 0x0000001b180f7209 */ /* 0x010fe40003800000 */
[----:B--2---:R-:W-:Y:S02]  /*0d00*/  FMNMX R0, R2, R31, !PT ;  /* 0x0000001f02007209 */ /* 0x004fe40007800000 */
[----:B------:R-:W-:-:S04]  /*0d10*/  FSETP.NAN.AND P0, PT, R15, R15, PT ;  /* 0x0000000f0f00720b */ /* 0x000fc80003f08000 */
[C---:B------:R-:W-:Y:S01]  /*0d20*/  FSETP.NAN.OR P0, PT, R0.reuse, R0, P0 ;  /* 0x000000000000720b */ /* 0x040fe20000708400 */
[----:B------:R-:W-:-:S03]  /*0d30*/  FADD R29, R0, -R15 ;  /* 0x8000000f001d7221 */ /* 0x000fc60000000000 */
[----:B---3--:R-:W-:-:S04]  /*0d40*/  FSETP.NAN.OR P0, PT, R32, R32, P0 ;  /* 0x000000202000720b */ /* 0x008fc80000708400 */
[----:B------:R-:W-:-:S13]  /*0d50*/  FSETP.LE.OR P0, PT, R29, RZ, P0 ;  /* 0x000000ff1d00720b */ /* 0x000fda0000703400 */
[----:B------:R-:W-:Y:S05]  /*0d60*/  @P0 BRA `(.L_x_103) ;  /* 0x0000000000480947 */ /* 0x000fea0003800000 */
[----:B------:R-:W1:Y:S01]  /*0d70*/  MUFU.RCP R0, R29 ;  /* 0x0000001d00007308 */ /* 0x000e620000001000 */
[----:B------:R-:W-:Y:S01]  /*0d80*/  UMOV UR5, 0x42c80000 ;  /* 0x42c8000000057882 */ /* 0x000fe20000000000 */
[----:B------:R-:W-:Y:S01]  /*0d90*/  BSSY.RECONVERGENT B6, `(.L_x_104) ;  /* 0x000000e000067945 */ /* 0x000fe20003800200 */
[----:B------:R-:W-:Y:S01]  /*0da0*/  MOV R24, UR5 ;  /* 0x0000000500187c02 */ /* 0x000fe20008000f00 */
[----:B------:R-:W-:-:S04]  /*0db0*/  FADD R4, -R15, R32 ;  /* 0x000000200f047221 */ /* 0x000fc80000000100 */
[----:B------:R-:W2:Y:S01]  /*0dc0*/  FCHK P0, R24, R29 ;  /* 0x0000001d18007302 */ /* 0x000ea20000000000 */
[----:B-1----:R-:W-:-:S04]  /*0dd0*/  FFMA R3, -R29, R0, 1 ;  /* 0x3f8000001d037423 */ /* 0x002fc80000000100 */
[----:B------:R-:W-:-:S04]  /*0de0*/  FFMA R0, R0, R3, R0 ;  /* 0x0000000300007223 */ /* 0x000fc80000000000 */
[----:B------:R-:W-:-:S04]  /*0df0*/  FFMA R3, R0, 100, RZ ;  /* 0x42c8000000037823 */ /* 0x000fc800000000ff */
[----:B------:R-:W-:-:S04]  /*0e00*/  FFMA R2, -R29, R3, 100 ;  /* 0x42c800001d027423 */ /* 0x000fc80000000103 */
[----:B------:R-:W-:Y:S01]  /*0e10*/  FFMA R0, R0, R2, R3 ;  /* 0x0000000200007223 */ /* 0x000fe20000000003 */
[----:B--2---:R-:W-:Y:S06]  /*0e20*/  @!P0 BRA `(.L_x_105) ;  /* 0x0000000000108947 */ /* 0x004fec0003800000 */
[----:B------:R-:W-:Y:S02]  /*0e30*/  HFMA2 R0, -RZ, RZ, 3.390625, 0 ;  /* 0x42c80000ff007431 */ /* 0x000fe400000001ff */
[----:B------:R-:W-:Y:S01]  /*0e40*/  IMAD.MOV.U32 R3, RZ, RZ, R29 ;  /* 0x000000ffff037224 */ /* 0x000fe200078e001d */
[----:B------:R-:W-:-:S07]  /*0e50*/  MOV R30, 0xe70 ;  /* 0x00000e70001e7802 */ /* 0x000fce0000000f00 */
[----:B0-----:R-:W-:Y:S05]  /*0e60*/  CALL.REL.NOINC `($__internal_2_$__cuda_sm3x_div_rn_noftz_f32_slowpath) ;  /* 0x0000005800147944 */ /* 0x001fea0003c00000 */
.L_x_105:
[----:B------:R-:W-:Y:S05]  /*0e70*/  BSYNC.RECONVERGENT B6 ;  /* 0x0000000000067941 */ /* 0x000fea0003800200 */
.L_x_104:
[----:B------:R-:W-:-:S07]  /*0e80*/  FMUL R4, R4, R0 ;  /* 0x0000000004047220 */ /* 0x000fce0000400000 */
.L_x_103:
[----:B------:R-:W-:Y:S05]  /*0e90*/  BSYNC.RECONVERGENT B5 ;  /* 0x0000000000057941 */ /* 0x000fea0003800200 */
.L_x_102:
[----:B------:R-:W-:Y:S01]  /*0ea0*/  VIADD R3, R12, 0xffffffff ;  /* 0xffffffff0c037836 */ /* 0x000fe20000000000 */
[----:B------:R-:W-:Y:S01]  /*0eb0*/  IADD3 R6, PT, PT, R6, 0x1, RZ ;  /* 0x0000000106067810 */ /* 0x000fe20007ffe0ff */
[----:B------:R-:W-:Y:S01]  /*0ec0*/  VIADD R13, R13, 0x20 ;  /* 0x000000200d0d7836 */ /* 0x000fe20000000000 */
[----:B------:R-:W-:Y:S01]  /*0ed0*/  IADD3 R7, PT, PT, R7, 0x20, RZ ;  /* 0x0000002007077810 */ /* 0x000fe20007ffe0ff */
[----:B0-----:R-:W-:Y:S01]  /*0ee0*/  IMAD.WIDE R2, R3, 0x4, R16 ;  /* 0x0000000403027825 */ /* 0x001fe200078e0210 */
[----:B------:R-:W-:Y:S02]  /*0ef0*/  ISETP.NE.AND P0, PT, R6, RZ, PT ;  /* 0x000000ff0600720c */ /* 0x000fe40003f05270 */
[----:B------:R-:W-:Y:S01]  /*0f00*/  IADD3 R12, PT, PT, R12, 0x20, RZ ;  /* 0x000000200c0c7810 */ /* 0x000fe20007ffe0ff */
[----:B------:R-:W-:Y:S01]  /*0f10*/  VIADD R8, R8, 0x20 ;  /* 0x0000002008087836 */ /* 0x000fe20000000000 */
[----:B------:R4:W-:Y:S09]  /*0f20*/  STG.E desc[UR12][R2.64], R4 ;  /* 0x0000000402007986 */ /* 0x0009f2000c10190c */
[----:B------:R-:W-:Y:S05]  /*0f30*/  @P0 BRA `(.L_x_106) ;  /* 0xfffffff800fc0947 */ /* 0x000fea000383ffff */
[----:B------:R-:W-:Y:S05]  /*0f40*/  BSYNC.RECONVERGENT B4 ;  /* 0x0000000000047941 */ /* 0x000fea0003800200 */
.L_x_101:
[----:B------:R-:W-:-:S07]  /*0f50*/  VIADD R0, R13, 0xffffffff ;  /* 0xffffffff0d007836 */ /* 0x000fce0000000000 */
.L_x_100:
[----:B------:R-:W-:Y:S05]  /*0f60*/  BSYNC.RECONVERGENT B3 ;  /* 0x0000000000037941 */ /* 0x000fea0003800200 */
.L_x_99:
[----:B------:R-:W-:-:S13]  /*0f70*/  ISETP.GE.U32.AND P0, PT, R14, 0x60, PT ;  /* 0x000000600e00780c */ /* 0x000fda0003f06070 */
[----:B------:R-:W-:Y:S05]  /*0f80*/  @!P0 BRA `(.L_x_91) ;  /* 0x0000000c007c8947 */ /* 0x000fea0003800000 */
[----:B------:R-:W0:Y:S01]  /*0f90*/  LDC.64 R12, c[0x0][0x408] ;  /* 0x00010200ff0c7b82 */ /* 0x000e220000000a00 */
[--C-:B-----5:R-:W-:Y:S01]  /*0fa0*/  IADD3 R8, PT, PT, R5, R0, R10.reuse ;  /* 0x0000000005087210 */ /* 0x120fe20007ffe00a */
[C---:B------:R-:W-:Y:S01]  /*0fb0*/  VIADD R6, R0.reuse, UR15 ;  /* 0x0000000f00067c36 */ /* 0x040fe20008000000 */
[C---:B------:R-:W-:Y:S02]  /*0fc0*/  IADD3 R7, PT, PT, R0.reuse, 0x41, RZ ;  /* 0x0000004100077810 */ /* 0x040fe40007ffe0ff */
[----:B------:R-:W-:Y:S02]  /*0fd0*/  IADD3 R5, PT, PT, R0, -UR18, RZ ;  /* 0x8000001200057c10 */ /* 0x000fe4000fffe0ff */
[----:B----4-:R-:W-:Y:S01]  /*0fe0*/  SHF.R.S32.HI R4, RZ, 0x1f, R10 ;  /* 0x0000001fff047819 */ /* 0x010fe2000001140a */
[----:B------:R-:W4:Y:S08]  /*0ff0*/  LDC.64 R14, c[0x0][0x3a8] ;  /* 0x0000ea00ff0e7b82 */ /* 0x000f300000000a00 */
[----:B------:R-:W0:Y:S08]  /*1000*/  LDC.64 R16, c[0x0][0x3b0] ;  /* 0x0000ec00ff107b82 */ /* 0x000e300000000a00 */
[----:B---3--:R-:W3:Y:S02]  /*1010*/  LDC.64 R18, c[0x0][0x390] ;  /* 0x0000e400ff127b82 */ /* 0x008ee40000000a00 */
.L_x_123:
[----:B-1----:R-:W2:Y:S01]  /*1020*/  LDC.64 R22, c[0x0][0x3b8] ;  /* 0x0000ee00ff167b82 */ /* 0x002ea20000000a00 */
[----:B------:R-:W-:Y:S01]  /*1030*/  VIADD R35, R7, 0xffffffbf ;  /* 0xffffffbf07237836 */ /* 0x000fe20000000000 */
[----:B------:R-:W1:Y:S03]  /*1040*/  LDCU.64 UR22, c[0x0][0x3b0] ;  /* 0x00007600ff1677ac */ /* 0x000e660008000a00 */
[----:B--2---:R-:W-:-:S04]  /*1050*/  IMAD.WIDE R20, R35, 0x4, R22 ;  /* 0x0000000423147825 */ /* 0x004fc800078e0216 */
[C---:B------:R-:W-:Y:S01]  /*1060*/  IMAD.WIDE R22, R5.reuse, 0x4, R22 ;  /* 0x0000000405167825 */ /* 0x040fe200078e0216 */
[----:B------:R-:W2:Y:S04]  /*1070*/  LDG.E.CONSTANT R0, desc[UR12][R20.64+0x4] ;  /* 0x0000040c14007981 */ /* 0x000ea8000c1e9900 */
[----:B------:R-:W2:Y:S01]  /*1080*/  LDG.E.CONSTANT R3, desc[UR12][R22.64+0x4] ;  /* 0x0000040c16037981 */ /* 0x000ea2000c1e9900 */
[----:B------:R-:W-:Y:S01]  /*1090*/  IADD3 R29, P0, PT, R10, R5, RZ ;  /* 0x000000050a1d7210 */ /* 0x000fe20007f1e0ff */
[----:B------:R-:W-:Y:S01]  /*10a0*/  BSSY.RECONVERGENT B3, `(.L_x_107) ;  /* 0x000002d000037945 */ /* 0x000fe20003800200 */
[----:B------:R-:W-:Y:S02]  /*10b0*/  MOV R33, 0x7fffffff ;  /* 0x7fffffff00217802 */ /* 0x000fe40000000f00 */
[----:B------:R-:W-:-:S02]  /*10c0*/  LEA.HI.X.SX32 R30, R5, R4, 0x1, P0 ;  /* 0x00000004051e7211 */ /* 0x000fc400000f0eff */
[----:B-1----:R-:W-:-:S04]  /*10d0*/  LEA R24, P1, R29, UR22, 0x2 ;  /* 0x000000161d187c11 */ /* 0x002fc8000f8210ff */
[----:B------:R-:W-:Y:S02]  /*10e0*/  LEA.HI.X R25, R29, UR23, R30, 0x2, P1 ;  /* 0x000000171d197c11 */ /* 0x000fe400088f141e */
[----:B--2---:R-:W-:-:S13]  /*10f0*/  ISETP.NE.AND P0, PT, R0, R3, PT ;  /* 0x000000030000720c */ /* 0x004fda0003f05270 */
[----:B------:R-:W-:Y:S05]  /*1100*/  @P0 BRA `(.L_x_108) ;  /* 0x0000000000980947 */ /* 0x000fea0003800000 */
[----:B------:R-:W1:Y:S01]  /*1110*/  LDCU.64 UR22, c[0x0][0x3a8] ;  /* 0x00007500ff1677ac */ /* 0x000e620008000a00 */
[----:B------:R-:W-:Y:S01]  /*1120*/  VIADD R31, R8, 0x1 ;  /* 0x00000001081f7836 */ /* 0x000fe20000000000 */
[----:B------:R-:W2:Y:S03]  /*1130*/  LDG.E.CONSTANT R0, desc[UR12][R24.64+0x4] ;  /* 0x0000040c18007981 */ /* 0x000ea6000c1e9900 */
[----:B0-----:R-:W-:-:S06]  /*1140*/  IMAD.WIDE R26, R31, 0x4, R16 ;  /* 0x000000041f1a7825 */ /* 0x001fcc00078e0210 */
[----:B------:R-:W2:Y:S01]  /*1150*/  LDG.E.CONSTANT R27, desc[UR12][R26.64] ;  /* 0x0000000c1a1b7981 */ /* 0x000ea2000c1e9900 */
[----:B-1----:R-:W-:-:S04]  /*1160*/  LEA R2, P0, R29, UR22, 0x2 ;  /* 0x000000161d027c11 */ /* 0x002fc8000f8010ff */
[----:B------:R-:W-:Y:S01]  /*1170*/  LEA.HI.X R3, R29, UR23, R30, 0x2, P0 ;  /* 0x000000171d037c11 */ /* 0x000fe200080f141e */
[----:B----4-:R-:W-:-:S04]  /*1180*/  IMAD.WIDE R30, R31, 0x4, R14 ;  /* 0x000000041f1e7825 */ /* 0x010fc800078e020e */
[----:B------:R-:W4:Y:S01]  /*1190*/  LDG.E.CONSTANT R2, desc[UR12][R2.64+0x4] ;  /* 0x0000040c02027981 */ /* 0x000f22000c1e9900 */
[----:B---3--:R-:W-:-:S03]  /*11a0*/  IMAD.WIDE R34, R35, 0x4, R18 ;  /* 0x0000000423227825 */ /* 0x008fc600078e0212 */
[----:B------:R-:W4:Y:S04]  /*11b0*/  LDG.E.CONSTANT R31, desc[UR12][R30.64] ;  /* 0x0000000c1e1f7981 */ /* 0x000f28000c1e9900 */
[----:B------:R-:W3:Y:S01]  /*11c0*/  LDG.E.CONSTANT R34, desc[UR12][R34.64] ;  /* 0x0000000c22227981 */ /* 0x000ee2000c1e9900 */
[----:B--2---:R-:W-:-:S04]  /*11d0*/  FMNMX R29, R0, R27, PT ;  /* 0x0000001b001d7209 */ /* 0x004fc80003800000 */
[----:B------:R-:W-:Y:S02]  /*11e0*/  FSETP.NAN.AND P0, PT, R29, R29, PT ;  /* 0x0000001d1d00720b */ /* 0x000fe40003f08000 */
[----:B----4-:R-:W-:-:S04]  /*11f0*/  FMNMX R0, R2, R31, !PT ;  /* 0x0000001f02007209 */ /* 0x010fc80007800000 */
[C---:B------:R-:W-:Y:S01]  /*1200*/  FSETP.NAN.OR P0, PT, R0.reuse, R0, P0 ;  /* 0x000000000000720b */ /* 0x040fe20000708400 */
[----:B------:R-:W-:-:S03]  /*1210*/  FADD R32, R0, -R29 ;  /* 0x8000001d00207221 */ /* 0x000fc60000000000 */
[----:B---3--:R-:W-:-:S04]  /*1220*/  FSETP.NAN.OR P0, PT, R34, R34, P0 ;  /* 0x000000222200720b */ /* 0x008fc80000708400 */
[----:B------:R-:W-:-:S13]  /*1230*/  FSETP.LE.OR P0, PT, R32, RZ, P0 ;  /* 0x000000ff2000720b */ /* 0x000fda0000703400 */
[----:B------:R-:W-:Y:S05]  /*1240*/  @P0 BRA `(.L_x_108) ;  /* 0x0000000000480947 */ /* 0x000fea0003800000 */
[----:B------:R-:W0:Y:S01]  /*1250*/  MUFU.RCP R0, R32 ;  /* 0x0000002000007308 */ /* 0x000e220000001000 */
[----:B------:R-:W-:Y:S01]  /*1260*/  UMOV UR5, 0x42c80000 ;  /* 0x42c8000000057882 */ /* 0x000fe20000000000 */
[----:B------:R-:W-:Y:S01]  /*1270*/  BSSY.RECONVERGENT B4, `(.L_x_109) ;  /* 0x000000e000047945 */ /* 0x000fe20003800200 */
[----:B------:R-:W-:Y:S01]  /*1280*/  MOV R27, UR5 ;  /* 0x00000005001b7c02 */ /* 0x000fe20008000f00 */
[----:B------:R-:W-:-:S04]  /*1290*/  FADD R26, -R29, R34 ;  /* 0x000000221d1a7221 */ /* 0x000fc80000000100 */
[----:B------:R-:W1:Y:S01]  /*12a0*/  FCHK P0, R27, R32 ;  /* 0x000000201b007302 */ /* 0x000e620000000000 */
[----:B0-----:R-:W-:-:S04]  /*12b0*/  FFMA R3, -R32, R0, 1 ;  /* 0x3f80000020037423 */ /* 0x001fc80000000100 */
[----:B------:R-:W-:-:S04]  /*12c0*/  FFMA R0, R0, R3, R0 ;  /* 0x0000000300007223 */ /* 0x000fc80000000000 */
[----:B------:R-:W-:-:S04]  /*12d0*/  FFMA R3, R0, 100, RZ ;  /* 0x42c8000000037823 */ /* 0x000fc800000000ff */
[----:B------:R-:W-:-:S04]  /*12e0*/  FFMA R2, -R32, R3, 100 ;  /* 0x42c8000020027423 */ /* 0x000fc80000000103 */
[----:B------:R-:W-:Y:S01]  /*12f0*/  FFMA R0, R0, R2, R3 ;  /* 0x0000000200007223 */ /* 0x000fe20000000003 */
[----:B-1----:R-:W-:Y:S06]  /*1300*/  @!P0 BRA `(.L_x_110) ;  /* 0x0000000000108947 */ /* 0x002fec0003800000 */
[----:B------:R-:W-:Y:S02]  /*1310*/  HFMA2 R0, -RZ, RZ, 3.390625, 0 ;  /* 0x42c80000ff007431 */ /* 0x000fe400000001ff */
[----:B------:R-:W-:Y:S01]  /*1320*/  IMAD.MOV.U32 R3, RZ, RZ, R32 ;  /* 0x000000ffff037224 */ /* 0x000fe200078e0020 */
[----:B------:R-:W-:-:S07]  /*1330*/  MOV R30, 0x1350 ;  /* 0x00001350001e7802 */ /* 0x000fce0000000f00 */
[----:B------:R-:W-:Y:S05]  /*1340*/  CALL.REL.NOINC `($__internal_2_$__cuda_sm3x_div_rn_noftz_f32_slowpath) ;  /* 0x0000005000dc7944 */ /* 0x000fea0003c00000 */
.L_x_110:
[----:B------:R-:W-:Y:S05]  /*1350*/  BSYNC.RECONVERGENT B4 ;  /* 0x0000000000047941 */ /* 0x000fea0003800200 */
.L_x_109:
[----:B------:R-:W-:-:S07]  /*1360*/  FMUL R33, R26, R0 ;  /* 0x000000001a217220 */ /* 0x000fce0000400000 */
.L_x_108:
[----:B------:R-:W-:Y:S05]  /*1370*/  BSYNC.RECONVERGENT B3 ;  /* 0x0000000000037941 */ /* 0x000fea0003800200 */
.L_x_107:
[----:B------:R-:W2:Y:S04]  /*1380*/  LDG.E.CONSTANT R0, desc[UR12][R20.64+0x84] ;  /* 0x0000840c14007981 */ /* 0x000ea8000c1e9900 */
[----:B------:R-:W2:Y:S01]  /*1390*/  LDG.E.CONSTANT R3, desc[UR12][R22.64+0x84] ;  /* 0x0000840c16037981 */ /* 0x000ea2000c1e9900 */
[----:B0-----:R-:W-:Y:S01]  /*13a0*/  IMAD.WIDE R26, R6, 0x4, R12 ;  /* 0x00000004061a7825 */ /* 0x001fe200078e020c */
[----:B------:R-:W-:Y:S03]  /*13b0*/  BSSY.RECONVERGENT B3, `(.L_x_111) ;  /* 0x000002f000037945 */ /* 0x000fe60003800200 */
[----:B------:R-:W-:Y:S01]  /*13c0*/  IMAD.MOV.U32 R29, RZ, RZ, 0x7fffffff ;  /* 0x7fffffffff1d7424 */ /* 0x000fe200078e00ff */
[----:B------:R0:W-:Y:S01]  /*13d0*/  STG.E desc[UR12][R26.64], R33 ;  /* 0x000000211a007986 */ /* 0x0001e2000c10190c */
[----:B--2---:R-:W-:-:S13]  /*13e0*/  ISETP.NE.AND P0, PT, R0, R3, PT ;  /* 0x000000030000720c */ /* 0x004fda0003f05270 */
[----:B0-----:R-:W-:Y:S05]  /*13f0*/  @P0 BRA `(.L_x_112) ;  /* 0x0000000000a80947 */ /* 0x001fea0003800000 */
[----:B------:R-:W0:Y:S01]  /*1400*/  LDCU.64 UR22, c[0x0][0x3a8] ;  /* 0x00007500ff1677ac */ /* 0x000e220008000a00 */
[----:B------:R-:W-:Y:S01]  /*1410*/  IADD3 R33, PT, PT, R8, 0x21, RZ ;  /* 0x0000002108217810 */ /* 0x000fe20007ffe0ff */
[----:B------:R-:W2:Y:S01]  /*1420*/  LDG.E.CONSTANT R37, desc[UR12][R24.64+0x84] ;  /* 0x0000840c18257981 */ /* 0x000ea2000c1e9900 */
[----:B------:R-:W-:Y:S02]  /*1430*/  SHF.R.S32.HI R4, RZ, 0x1f, R10 ;  /* 0x0000001fff047819 */ /* 0x000fe4000001140a */
[----:B------:R-:W-:Y:S01]  /*1440*/  IADD3 R0, P0, PT, R10, R5, RZ ;  /* 0x000000050a007210 */ /* 0x000fe20007f1e0ff */
[----:B------:R-:W-:-:S03]  /*1450*/  IMAD.WIDE R30, R33, 0x4, R16 ;  /* 0x00000004211e7825 */ /* 0x000fc600078e0210 */
[----:B------:R-:W-:Y:S01]  /*1460*/  LEA.HI.X.SX32 R3, R5, R4, 0x1, P0 ;  /* 0x0000000405037211 */ /* 0x000fe200000f0eff */
[----:B----4-:R-:W-:Y:S02]  /*1470*/  IMAD.WIDE R32, R33, 0x4, R14 ;  /* 0x0000000421207825 */ /* 0x010fe400078e020e */
[----:B------:R-:W2:Y:S02]  /*1480*/  LDG.E.CONSTANT R30, desc[UR12][R30.64] ;  /* 0x0000000c1e1e7981 */ /* 0x000ea4000c1e9900 */
[----:B------:R-:W-:Y:S02]  /*1490*/  VIADD R35, R7, 0xffffffbf ;  /* 0xffffffbf07237836 */ /* 0x000fe40000000000 */
[----:B------:R-:W4:Y:S01]  /*14a0*/  LDG.E.CONSTANT R33, desc[UR12][R32.64] ;  /* 0x0000000c20217981 */ /* 0x000f22000c1e9900 */
[----:B0-----:R-:W-:-:S04]  /*14b0*/  LEA R2, P0, R0, UR22, 0x2 ;  /* 0x0000001600027c11 */ /* 0x001fc8000f8010ff */
[----:B------:R-:W-:Y:S01]  /*14c0*/  LEA.HI.X R3, R0, UR23, R3, 0x2, P0 ;  /* 0x0000001700037c11 */ /* 0x000fe200080f1403 */
[----:B---3--:R-:W-:-:S04]  /*14d0*/  IMAD.WIDE R34, R35, 0x4, R18 ;  /* 0x0000000423227825 */ /* 0x008fc800078e0212 */
        /* <DEDUP_REMOVED lines=26> */
.L_x_114:
[----:B------:R-:W-:Y:S05]  /*1680*/  BSYNC.RECONVERGENT B4 ;  /* 0x0000000000047941 */ /* 0x000fea0003800200 */
.L_x_113:
[----:B------:R-:W-:-:S07]  /*1690*/  FMUL R29, R31, R0 ;  /* 0x000000001f1d7220 */ /* 0x000fce0000400000 */
.L_x_112:
[----:B------:R-:W-:Y:S05]  /*16a0*/  BSYNC.RECONVERGENT B3 ;  /* 0x0000000000037941 */ /* 0x000fea0003800200 */
.L_x_111:
[----:B------:R-:W2:Y:S04]  /*16b0*/  LDG.E.CONSTANT R0, desc[UR12][R20.64+0x104] ;  /* 0x0001040c14007981 */ /* 0x000ea8000c1e9900 */
[----:B------:R-:W2:Y:S01]  /*16c0*/  LDG.E.CONSTANT R3, desc[UR12][R22.64+0x104] ;  /* 0x0001040c16037981 */ /* 0x000ea2000c1e9900 */
[----:B------:R-:W-:Y:S01]  /*16d0*/  BSSY.RECONVERGENT B3, `(.L_x_115) ;  /* 0x000002f000037945 */ /* 0x000fe20003800200 */
[----:B------:R-:W-:Y:S02]  /*16e0*/  IMAD.MOV.U32 R37, RZ, RZ, 0x7fffffff ;  /* 0x7fffffffff257424 */ /* 0x000fe400078e00ff */
        /* <DEDUP_REMOVED lines=43> */
.L_x_118:
[----:B------:R-:W-:Y:S05]  /*19a0*/  BSYNC.RECONVERGENT B4 ;  /* 0x0000000000047941 */ /* 0x000fea0003800200 */
.L_x_117:
[----:B------:R-:W-:-:S07]  /*19b0*/  FMUL R37, R31, R0 ;  /* 0x000000001f257220 */ /* 0x000fce0000400000 */
.L_x_116:
[----:B------:R-:W-:Y:S05]  /*19c0*/  BSYNC.RECONVERGENT B3 ;  /* 0x0000000000037941 */ /* 0x000fea0003800200 */
.L_x_115:
        /* <DEDUP_REMOVED lines=47> */
.L_x_122:
[----:B------:R-:W-:Y:S05]  /*1cc0*/  BSYNC.RECONVERGENT B4 ;  /* 0x0000000000047941 */ /* 0x000fea0003800200 */
.L_x_121:
[----:B------:R-:W-:-:S07]  /*1cd0*/  FMUL R29, R20, R0 ;  /* 0x00000000141d7220 */ /* 0x000fce0000400000 */
.L_x_120:
[----:B------:R-:W-:Y:S05]  /*1ce0*/  BSYNC.RECONVERGENT B3 ;  /* 0x0000000000037941 */ /* 0x000fea0003800200 */
.L_x_119:
[----:B------:R-:W0:Y:S01]  /*1cf0*/  LDCU UR5, c[0x0][0x3e8] ;  /* 0x00007d00ff0577ac */ /* 0x000e220008000800 */
[----:B------:R1:W-:Y:S01]  /*1d00*/  STG.E desc[UR12][R26.64+0x180], R29 ;  /* 0x0001801d1a007986 */ /* 0x0003e2000c10190c */
[C---:B------:R-:W-:Y:S01]  /*1d10*/  VIADD R0, R7.reuse, 0x3f ;  /* 0x0000003f07007836 */ /* 0x040fe20000000000 */
[----:B------:R-:W-:Y:S01]  /*1d20*/  IADD3 R7, PT, PT, R7, 0x80, RZ ;  /* 0x0000008007077810 */ /* 0x000fe20007ffe0ff */
[----:B------:R-:W-:Y:S01]  /*1d30*/  VIADD R8, R8, 0x80 ;  /* 0x0000008008087836 */ /* 0x000fe20000000000 */
[----:B------:R-:W-:Y:S01]  /*1d40*/  IADD3 R6, PT, PT, R6, 0x80, RZ ;  /* 0x0000008006067810 */ /* 0x000fe20007ffe0ff */
[----:B------:R-:W-:Y:S01]  /*1d50*/  VIADD R5, R5, 0x80 ;  /* 0x0000008005057836 */ /* 0x000fe20000000000 */
[----:B0-----:R-:W-:-:S13]  /*1d60*/  ISETP.GE.AND P0, PT, R0, UR5, PT ;  /* 0x0000000500007c0c */ /* 0x001fda000bf06270 */
[----:B-1----:R-:W-:Y:S05]  /*1d70*/  @!P0 BRA `(.L_x_123) ;  /* 0xfffffff000a88947 */ /* 0x002fea000383ffff */
.L_x_91:
[----:B0-2---:R-:W-:Y:S05]  /*1d80*/  BSYNC.RECONVERGENT B0 ;  /* 0x0000000000007941 */ /* 0x005fea0003800200 */
.L_x_90:
[----:B------:R-:W-:Y:S01]  /*1d90*/  BAR.SYNC.DEFER_BLOCKING 0x0 ;  /* 0x0000000000007b1d */ /* 0x000fe20000010000 */
[----:B------:R-:W-:-:S13]  /*1da0*/  ISETP.NE.AND P0, PT, R11, RZ, PT ;  /* 0x000000ff0b00720c */ /* 0x000fda0003f05270 */
[----:B------:R-:W-:Y:S05]  /*1db0*/  @P0 EXIT ;  /* 0x000000000000094d */ /* 0x000fea0003800000 */
[----:B-----5:R-:W-:Y:S01]  /*1dc0*/  LOP3.LUT P0, RZ, R28, R9, RZ, 0xfc, !PT ;  /* 0x000000091cff7212 */ /* 0x020fe2000780fcff */
[----:B------:R-:W-:-:S04]  /*1dd0*/  UIADD3 UR8, UPT, UPT, UR16, UR7, URZ ;  /* 0x0000000710087290 */ /* 0x000fc8000fffe0ff */
[----:B------:R-:W-:Y:S02]  /*1de0*/  UIADD3 UR5, UPT, UPT, UR8, -0x1, URZ ;  /* 0xffffffff08057890 */ /* 0x000fe4000fffe0ff */
[----:B----4-:R-:W-:Y:S02]  /*1df0*/  MOV R4, UR8 ;  /* 0x0000000800047c02 */ /* 0x010fe40008000f00 */
[----:B------:R-:W-:-:S04]  /*1e00*/  UIADD3 UR6, UPT, UPT, UR17, UR5, URZ ;  /* 0x0000000511067290 */ /* 0x000fc8000fffe0ff */
[----:B------:R-:W-:Y:S08]  /*1e10*/  @P0 BRA `(.L_x_124) ;  /* 0x0000002000b80947 */ /* 0x000ff00003800000 */
[----:B------:R-:W0:Y:S02]  /*1e20*/  LDCU UR8, c[0x0][0x3e8] ;  /* 0x00007d00ff0877ac */ /* 0x000e240008000800 */
[----:B0-----:R-:W-:-:S13]  /*1e30*/  ISETP.GT.AND P0, PT, R4, UR8, PT ;  /* 0x0000000804007c0c */ /* 0x001fda000bf04270 */
[----:B------:R-:W-:Y:S05]  /*1e40*/  @P0 EXIT ;  /* 0x000000000000094d */ /* 0x000fea0003800000 */
[----:B------:R-:W-:Y:S01]  /*1e50*/  UISETP.GE.AND UP0, UPT, UR16, 0x1, UPT ;  /* 0x000000011000788c */ /* 0x000fe2000bf06270 */
[----:B---3--:R-:W-:Y:S01]  /*1e60*/  CS2R R16, SRZ ;  /* 0x0000000000107805 */ /* 0x008fe2000001ff00 */
[----:B------:R-:W-:Y:S01]  /*1e70*/  IMAD.MOV.U32 R15, RZ, RZ, RZ ;  /* 0x000000ffff0f7224 */ /* 0x000fe200078e00ff */
[----:B------:R-:W-:-:S06]  /*1e80*/  UIADD3 UR6, UPT, UPT, UR6, -0x1, URZ ;  /* 0xffffffff06067890 */ /* 0x000fcc000fffe0ff */
[----:B------:R-:W-:Y:S06]  /*1e90*/  BRA.U !UP0, `(.L_x_125) ;  /* 0x0000000d08187547 */ /* 0x000fec000b800000 */
[----:B------:R-:W-:Y:S01]  /*1ea0*/  UISETP.LT.AND UP0, UPT, UR5, UR7, UPT ;  /* 0x000000070500728c */ /* 0x000fe2000bf01270 */
[----:B------:R-:W-:Y:S02]  /*1eb0*/  MOV R15, RZ ;  /* 0x000000ff000f7202 */ /* 0x000fe40000000f00 */
[----:B------:R-:W-:Y:S01]  /*1ec0*/  CS2R R16, SRZ ;  /* 0x0000000000107805 */ /* 0x000fe2000001ff00 */
[----:B------:R-:W-:-:S04]  /*1ed0*/  USEL UR8, UR5, UR7, !UP0 ;  /* 0x0000000705087287 */ /* 0x000fc8000c000000 */
[----:B------:R-:W-:-:S04]  /*1ee0*/  UIADD3 UR8, UPT, UPT, -UR4, UR8, URZ ;  /* 0x0000000804087290 */ /* 0x000fc8000fffe1ff */
[----:B------:R-:W-:Y:S02]  /*1ef0*/  UIADD3 UR10, UPT, UPT, UR8, 0x1, URZ ;  /* 0x00000001080a7890 */ /* 0x000fe4000fffe0ff */
[----:B------:R-:W-:Y:S02]  /*1f00*/  UIADD3 UR9, UPT, UPT, UR8, 0x2, URZ ;  /* 0x0000000208097890 */ /* 0x000fe4000fffe0ff */
[----:B------:R-:W-:Y:S02]  /*1f10*/  UISETP.GE.U32.AND UP0, UPT, UR10, 0x7, UPT ;  /* 0x000000070a00788c */ /* 0x000fe4000bf06070 */
[----:B------:R-:W-:Y:S02]  /*1f20*/  UIADD3 UR8, UPT, UPT, -UR16, UR5, URZ ;  /* 0x0000000510087290 */ /* 0x000fe4000fffe1ff */
[----:B------:R-:W-:-:S05]  /*1f30*/  ULOP3.LUT UR21, UR9, 0x7, URZ, 0xc0, !UPT ;  /* 0x0000000709157892 */ /* 0x000fca000f8ec0ff */
[----:B------:R-:W-:Y:S07]  /*1f40*/  BRA.U !UP0, `(.L_x_126) ;  /* 0x0000000508747547 */ /* 0x000fee000b800000 */
[----:B------:R-:W0:Y:S01]  /*1f50*/  LDCU.64 UR10, c[0x0][0x408] ;  /* 0x00008100ff0a77ac */ /* 0x000e220008000a00 */
[----:B------:R-:W-:Y:S02]  /*1f60*/  HFMA2 R17, -RZ, RZ, 0, 0 ;  /* 0x00000000ff117431 */ /* 0x000fe400000001ff */
[----:B------:R-:W-:Y:S01]  /*1f70*/  IMAD.MOV.U32 R15, RZ, RZ, RZ ;  /* 0x000000ffff0f7224 */ /* 0x000fe200078e00ff */
[----:B0-----:R-:W-:Y:S02]  /*1f80*/  UIADD3 UR23, UP0, UPT, UR10, 0x20, URZ ;  /* 0x000000200a177890 */ /* 0x001fe4000ff1e0ff */
[----:B------:R-:W-:Y:S02]  /*1f90*/  UIADD3 UR19, UP1, UPT, UR10, 0xc, URZ ;  /* 0x0000000c0a137890 */ /* 0x000fe4000ff3e0ff */
[----:B------:R-:W-:Y:S02]  /*1fa0*/  UIADD3.X UR24, UPT, UPT, URZ, UR11, URZ, UP0, !UPT ;  /* 0x0000000bff187290 */ /* 0x000fe400087fe4ff */
[----:B------:R-:W-:-:S02]  /*1fb0*/  UIADD3.X UR20, UPT, UPT, URZ, UR11, URZ, UP1, !UPT ;  /* 0x0000000bff147290 */ /* 0x000fc40008ffe4ff */
[----:B------:R-:W-:Y:S02]  /*1fc0*/  UIADD3 UR11, UPT, UPT, UR4, -0x1, UR15 ;  /* 0xffffffff040b7890 */ /* 0x000fe4000fffe00f */
[----:B------:R-:W-:-:S04]  /*1fd0*/  ULOP3.LUT UR10, UR9, 0xfffffff8, URZ, 0xc0, !UPT ;  /* 0xfffffff8090a7892 */ /* 0x000fc8000f8ec0ff */
[----:B------:R-:W-:Y:S01]  /*1fe0*/  IMAD.U32 R0, RZ, RZ, UR11 ;  /* 0x0000000bff007e24 */ /* 0x000fe2000f8e00ff */
[----:B------:R-:W-:Y:S01]  /*1ff0*/  UIADD3 UR10, UPT, UPT, -UR10, URZ, URZ ;  /* 0x000000ff0a0a7290 */ /* 0x000fe2000fffe1ff */
[----:B------:R-:W-:-:S11]  /*2000*/  UMOV UR11, UR4 ;  /* 0x00000004000b7c82 */ /* 0x000fd60008000000 */
.L_x_127:
[----:B-1----:R-:W-:Y:S01]  /*2010*/  MOV R2, UR19 ;  /* 0x0000001300027c02 */ /* 0x002fe20008000f00 */
[----:B------:R-:W-:-:S04]  /*2020*/  IMAD.U32 R3, RZ, RZ, UR20 ;  /* 0x00000014ff037e24 */ /* 0x000fc8000f8e00ff */
[----:B------:R-:W-:-:S05]  /*2030*/  IMAD.WIDE R6, R0, 0x4, R2 ;  /* 0x0000000400067825 */ /* 0x000fca00078e0202 */
[----:B------:R-:W2:Y:S04]  /*2040*/  LDG.E R8, desc[UR12][R6.64+-0xc] ;  /* 0xfffff40c06087981 */ /* 0x000ea8000c1e1900 */
[----:B------:R-:W3:Y:S04]  /*2050*/  LDG.E R10, desc[UR12][R6.64+-0x8] ;  /* 0xfffff80c060a7981 */ /* 0x000ee8000c1e1900 */
[----:B------:R-:W4:Y:S04]  /*2060*/  LDG.E R12, desc[UR12][R6.64+-0x4] ;  /* 0xfffffc0c060c7981 */ /* 0x000f28000c1e1900 */
[----:B------:R-:W5:Y:S04]  /*2070*/  LDG.E R14, desc[UR12][R6.64] ;  /* 0x0000000c060e7981 */ /* 0x000f68000c1e1900 */
[----:B------:R-:W5:Y:S04]  /*2080*/  LDG.E R18, desc[UR12][R6.64+0x4] ;  /* 0x0000040c06127981 */ /* 0x000f68000c1e1900 */
[----:B------:R-:W5:Y:S01]  /*2090*/  LDG.E R20, desc[UR12][R6.64+0x8] ;  /* 0x0000080c06147981 */ /* 0x000f62000c1e1900 */
[----:B------:R-:W-:-:S02]  /*20a0*/  USHF.R.S32.HI UR14, URZ, 0x1f, UR8 ;  /* 0x0000001fff0e7899 */ /* 0x000fc40008011408 */
[----:B------:R-:W-:Y:S01]  /*20b0*/  UIADD3 UR18, UP0, UPT, UR15, UR8, URZ ;  /* 0x000000080f127290 */ /* 0x000fe2000ff1e0ff */
[----:B------:R0:W5:Y:S03]  /*20c0*/  LDG.E R22, desc[UR12][R6.64+0xc] ;  /* 0x00000c0c06167981 */ /* 0x000166000c1e1900 */
[----:B------:R-:W-:Y:S02]  /*20d0*/  ULEA.HI.X.SX32 UR14, UR15, UR14, 0x1, UP0 ;  /* 0x0000000e0f0e7291 */ /* 0x000fe400080f0eff */
[----:B------:R-:W-:-:S04]  /*20e0*/  ULEA UR22, UP0, UR18, UR23, 0x2 ;  /* 0x0000001712167291 */ /* 0x000fc8000f8010ff */
[----:B------:R-:W-:Y:S02]  /*20f0*/  ULEA.HI.X UR14, UR18, UR24, UR14, 0x2, UP0 ;  /* 0x00000018120e7291 */ /* 0x000fe400080f140e */
[----:B------:R-:W-:-:S04]  /*2100*/  MOV R2, UR22 ;  /* 0x0000001600027c02 */ /* 0x000fc80008000f00 */
[----:B------:R-:W-:-:S05]  /*2110*/  IMAD.U32 R3, RZ, RZ, UR14 ;  /* 0x0000000eff037e24 */ /* 0x000fca000f8e00ff */
[----:B------:R1:W5:Y:S01]  /*2120*/  LDG.E R24, desc[UR12][R2.64] ;  /* 0x0000000c02187981 */ /* 0x000362000c1e1900 */
[----:B------:R-:W-:-:S04]  /*2130*/  UIADD3 UR10, UPT, UPT, UR10, 0x8, URZ ;  /* 0x000000080a0a7890 */ /* 0x000fc8000fffe0ff */
[----:B------:R-:W-:Y:S01]  /*2140*/  UISETP.NE.AND UP0, UPT, UR10, URZ, UPT ;  /* 0x000000ff0a00728c */ /* 0x000fe2000bf05270 */
[----:B------:R-:W-:Y:S01]  /*2150*/  VIADD R0, R0, 0x8 ;  /* 0x0000000800007836 */ /* 0x000fe20000000000 */
[----:B------:R-:W-:Y:S02]  /*2160*/  UIADD3 UR11, UPT, UPT, UR11, 0x8, URZ ;  /* 0x000000080b0b7890 */ /* 0x000fe4000fffe0ff */
[----:B------:R-:W-:Y:S01]  /*2170*/  UIADD3 UR8, UPT, UPT, UR8, 0x8, URZ ;  /* 0x0000000808087890 */ /* 0x000fe2000fffe0ff */
[----:B--2---:R-:W-:Y:S02]  /*2180*/  FSETP.NAN.AND P6, PT, R8, R8, PT ;  /* 0x000000080800720b */ /* 0x004fe40003fc8000 */
[----:B---3--:R-:W-:-:S11]  /*2190*/  FSETP.NAN.AND P5, PT, R10, R10, PT ;  /* 0x0000000a0a00720b */ /* 0x008fd60003fa8000 */
[----:B------:R-:W-:-:S04]  /*21a0*/  @!P6 FADD R5, -R15, R8 ;  /* 0x000000080f05e221 */ /* 0x000fc80000000100 */
[----:B------:R-:W-:-:S04]  /*21b0*/  @!P6 FADD R9, R16, R5 ;  /* 0x000000051009e221 */ /* 0x000fc80000000000 */
[----:B------:R-:W-:Y:S01]  /*21c0*/  @!P6 FADD R8, -R16, R9 ;  /* 0x000000091008e221 */ /* 0x000fe20000000100 */
[----:B------:R-:W-:-:S03]  /*21d0*/  @!P6 MOV R16, R9 ;  /* 0x000000090010e202 */ /* 0x000fc60000000f00 */
[----:B------:R-:W-:Y:S01]  /*21e0*/  @!P6 FADD R15, -R5, R8 ;  /* 0x00000008050fe221 */ /* 0x000fe20000000100 */
[----:B----4-:R-:W-:-:S03]  /*21f0*/  FSETP.NAN.AND P4, PT, R12, R12, PT ;  /* 0x0000000c0c00720b */ /* 0x010fc60003f88000 */
[----:B------:R-:W-:-:S04]  /*2200*/  @!P5 FADD R5, -R15, R10 ;  /* 0x0000000a0f05d221 */ /* 0x000fc80000000100 */
[----:B0-----:R-:W-:-:S04]  /*2210*/  @!P5 FADD R7, R16, R5 ;  /* 0x000000051007d221 */ /* 0x001fc80000000000 */
[----:B-1----:R-:W-:-:S04]  /*2220*/  @!P5 FADD R2, -R16, R7 ;  /* 0x000000071002d221 */ /* 0x002fc80000000100 */
[----:B------:R-:W-:Y:S01]  /*2230*/  @!P5 FADD R15, -R5, R2 ;  /* 0x00000002050fd221 */ /* 0x000fe20000000100 */
[----:B------:R-:W-:-:S03]  /*2240*/  @!P5 IMAD.MOV.U32 R16, RZ, RZ, R7 ;  /* 0x000000ffff10d224 */ /* 0x000fc600078e0007 */
[----:B------:R-:W-:Y:S01]  /*2250*/  @!P4 FADD R3, -R15, R12 ;  /* 0x0000000c0f03c221 */ /* 0x000fe20000000100 */
[----:B-----5:R-:W-:-:S03]  /*2260*/  FSETP.NAN.AND P3, PT, R14, R14, PT ;  /* 0x0000000e0e00720b */ /* 0x020fc60003f68000 */
[----:B------:R-:W-:-:S04]  /*2270*/  @!P4 FADD R5, R16, R3 ;  /* 0x000000031005c221 */ /* 0x000fc80000000000 */
[----:B------:R-:W-:Y:S01]  /*2280*/  @!P4 FADD R2, -R16, R5 ;  /* 0x000000051002c221 */ /* 0x000fe20000000100 */
[----:B------:R-:W-:-:S03]  /*2290*/  @!P4 MOV R16, R5 ;  /* 0x000000050010c202 */ /* 0x000fc60000000f00 */
[----:B------:R-:W-:Y:S01]  /*22a0*/  @!P4 FADD R15, -R3, R2 ;  /* 0x00000002030fc221 */ /* 0x000fe20000000100 */
[----:B------:R-:W-:-:S03]  /*22b0*/  FSETP.NAN.AND P2, PT, R18, R18, PT ;  /* 0x000000121200720b */ /* 0x000fc60003f48000 */
[----:B------:R-:W-:-:S04]  /*22c0*/  @!P3 FADD R3, -R15, R14 ;  /* 0x0000000e0f03b221 */ /* 0x000fc80000000100 */
[----:B------:R-:W-:-:S04]  /*22d0*/  @!P3 FADD R5, R16, R3 ;  /* 0x000000031005b221 */ /* 0x000fc80000000000 */
[----:B------:R-:W-:-:S04]  /*22e0*/  @!P3 FADD R2, -R16, R5 ;  /* 0x000000051002b221 */ /* 0x000fc80000000100 */
[----:B------:R-:W-:Y:S01]  /*22f0*/  @!P3 FADD R15, -R3, R2 ;  /* 0x00000002030fb221 */ /* 0x000fe20000000100 */
[----:B------:R-:W-:-:S03]  /*2300*/  @!P3 IMAD.MOV.U32 R16, RZ, RZ, R5 ;  /* 0x000000ffff10b224 */ /* 0x000fc600078e0005 */
[----:B------:R-:W-:Y:S01]  /*2310*/  @!P2 FADD R3, -R15, R18 ;  /* 0x000000120f03a221 */ /* 0x000fe20000000100 */
[----:B------:R-:W-:-:S03]  /*2320*/  FSETP.NAN.AND P1, PT, R20, R20, PT ;  /* 0x000000141400720b */ /* 0x000fc60003f28000 */
[----:B------:R-:W-:-:S04]  /*2330*/  @!P2 FADD R5, R16, R3 ;  /* 0x000000031005a221 */ /* 0x000fc80000000000 */
[----:B------:R-:W-:Y:S01]  /*2340*/  @!P2 FADD R2, -R16, R5 ;  /* 0x000000051002a221 */ /* 0x000fe20000000100 */
[----:B------:R-:W-:-:S03]  /*2350*/  @!P2 MOV R16, R5 ;  /* 0x000000050010a202 */ /* 0x000fc60000000f00 */
[----:B------:R-:W-:Y:S01]  /*2360*/  @!P2 FADD R15, -R3, R2 ;  /* 0x00000002030fa221 */ /* 0x000fe20000000100 */
[----:B------:R-:W-:-:S03]  /*2370*/  FSETP.NAN.AND P0, PT, R22, R22, PT ;  /* 0x000000161600720b */ /* 0x000fc60003f08000 */
[----:B------:R-:W-:-:S04]  /*2380*/  @!P1 FADD R3, -R15, R20 ;  /* 0x000000140f039221 */ /* 0x000fc80000000100 */
[----:B------:R-:W-:Y:S01]  /*2390*/  @!P1 FADD R5, R16, R3 ;  /* 0x0000000310059221 */ /* 0x000fe20000000000 */
[----:B------:R-:W-:-:S03]  /*23a0*/  @!P6 IADD3 R17, PT, PT, R17, 0x1, RZ ;  /* 0x000000011111e810 */ /* 0x000fc60007ffe0ff */
[----:B------:R-:W-:-:S04]  /*23b0*/  @!P1 FADD R2, -R16, R5 ;  /* 0x0000000510029221 */ /* 0x000fc80000000100 */
[----:B------:R-:W-:Y:S01]  /*23c0*/  @!P1 FADD R15, -R3, R2 ;  /* 0x00000002030f9221 */ /* 0x000fe20000000100 */
[----:B------:R-:W-:Y:S02]  /*23d0*/  @!P5 VIADD R17, R17, 0x1 ;  /* 0x000000011111d836 */ /* 0x000fe40000000000 */
[----:B------:R-:W-:Y:S02]  /*23e0*/  @!P1 IMAD.MOV.U32 R16, RZ, RZ, R5 ;  /* 0x000000ffff109224 */ /* 0x000fe400078e0005 */
[----:B------:R-:W-:Y:S01]  /*23f0*/  @!P0 FADD R3, -R15, R22 ;  /* 0x000000160f038221 */ /* 0x000fe20000000100 */
[----:B------:R-:W-:Y:S02]  /*2400*/  FSETP.NAN.AND P6, PT, R24, R24, PT ;  /* 0x000000181800720b */ /* 0x000fe40003fc8000 */
[----:B------:R-:W-:Y:S01]  /*2410*/  @!P4 IADD3 R17, PT, PT, R17, 0x1, RZ ;  /* 0x000000011111c810 */ /* 0x000fe20007ffe0ff */
[----:B------:R-:W-:-:S03]  /*2420*/  @!P0 FADD R5, R16, R3 ;  /* 0x0000000310058221 */ /* 0x000fc60000000000 */
[----:B------:R-:W-:Y:S01]  /*2430*/  @!P3 IADD3 R17, PT, PT, R17, 0x1, RZ ;  /* 0x000000011111b810 */ /* 0x000fe20007ffe0ff */
[----:B------:R-:W-:-:S04]  /*2440*/  @!P0 FADD R2, -R16, R5 ;  /* 0x0000000510028221 */ /* 0x000fc80000000100 */
[----:B------:R-:W-:Y:S01]  /*2450*/  @!P0 FADD R15, -R3, R2 ;  /* 0x00000002030f8221 */ /* 0x000fe20000000100 */
[----:B------:R-:W-:Y:S02]  /*2460*/  @!P2 VIADD R17, R17, 0x1 ;  /* 0x000000011111a836 */ /* 0x000fe40000000000 */
[----:B------:R-:W-:Y:S02]  /*2470*/  @!P0 IMAD.MOV.U32 R16, RZ, RZ, R5 ;  /* 0x000000ffff108224 */ /* 0x000fe400078e0005 */
[----:B------:R-:W-:Y:S01]  /*2480*/  @!P6 FADD R3, -R15, R24 ;  /* 0x000000180f03e221 */ /* 0x000fe20000000100 */
[----:B------:R-:W-:-:S03]  /*2490*/  @!P1 IADD3 R17, PT, PT, R17, 0x1, RZ ;  /* 0x0000000111119810 */ /* 0x000fc60007ffe0ff */
[C---:B------:R-:W-:Y:S02]  /*24a0*/  @!P6 FADD R5, R16.reuse, R3 ;  /* 0x000000031005e221 */ /* 0x040fe40000000000 */
[----:B------:R-:W-:Y:S02]  /*24b0*/  @!P0 VIADD R17, R17, 0x1 ;  /* 0x0000000111118836 */ /* 0x000fe40000000000 */
[----:B------:R-:W-:Y:S01]  /*24c0*/  @!P6 FADD R2, -R16, R5 ;  /* 0x000000051002e221 */ /* 0x000fe20000000100 */
[----:B------:R-:W-:-:S03]  /*24d0*/  @!P6 MOV R16, R5 ;  /* 0x000000050010e202 */ /* 0x000fc60000000f00 */
[----:B------:R-:W-:Y:S01]  /*24e0*/  @!P6 FADD R15, -R3, R2 ;  /* 0x00000002030fe221 */ /* 0x000fe20000000100 */
[----:B------:R-:W-:Y:S01]  /*24f0*/  @!P6 IADD3 R17, PT, PT, R17, 0x1, RZ ;  /* 0x000000011111e810 */ /* 0x000fe20007ffe0ff */
[----:B------:R-:W-:Y:S06]  /*2500*/  BRA.U UP0, `(.L_x_127) ;  /* 0xfffffff900c07547 */ /* 0x000fec000b83ffff */
[----:B------:R-:W-:-:S12]  /*2510*/  UIADD3 UR8, UPT, UPT, UR11, -0x2, URZ ;  /* 0xfffffffe0b087890 */ /* 0x000fd8000fffe0ff */
.L_x_126:
[----:B------:R-:W-:-:S09]  /*2520*/  UISETP.NE.AND UP0, UPT, UR21, URZ, UPT ;  /* 0x000000ff1500728c */ /* 0x000fd2000bf05270 */
[----:B------:R-:W-:Y:S05]  /*2530*/  BRA.U !UP0, `(.L_x_125) ;  /* 0x0000000508707547 */ /* 0x000fea000b800000 */
[----:B------:R-:W-:Y:S02]  /*2540*/  UISETP.GE.U32.AND UP1, UPT, UR21, 0x4, UPT ;  /* 0x000000041500788c */ /* 0x000fe4000bf26070 */
[----:B------:R-:W-:-:S04]  /*2550*/  ULOP3.LUT UR20, UR9, 0x3, URZ, 0xc0, !UPT ;  /* 0x0000000309147892 */ /* 0x000fc8000f8ec0ff */
[----:B------:R-:W-:-:S03]  /*2560*/  UISETP.NE.AND UP0, UPT, UR20, URZ, UPT ;  /* 0x000000ff1400728c */ /* 0x000fc6000bf05270 */
[----:B------:R-:W-:Y:S08]  /*2570*/  BRA.U !UP1, `(.L_x_128) ;  /* 0x0000000109a47547 */ /* 0x000ff0000b800000 */
[----:B------:R-:W0:Y:S01]  /*2580*/  LDCU.64 UR18, c[0x0][0x408] ;  /* 0x00008100ff1277ac */ /* 0x000e220008000a00 */
[----:B------:R-:W-:Y:S02]  /*2590*/  USHF.R.S32.HI UR10, URZ, 0x1f, UR8 ;  /* 0x0000001fff0a7899 */ /* 0x000fe40008011408 */
[----:B------:R-:W-:-:S04]  /*25a0*/  UIADD3 UR11, UP1, UPT, UR15, UR8, URZ ;  /* 0x000000080f0b7290 */ /* 0x000fc8000ff3e0ff */
[----:B------:R-:W-:Y:S02]  /*25b0*/  ULEA.HI.X.SX32 UR10, UR15, UR10, 0x1, UP1 ;  /* 0x0000000a0f0a7291 */ /* 0x000fe400088f0eff */
[----:B0-----:R-:W-:-:S04]  /*25c0*/  ULEA UR14, UP1, UR11, UR18, 0x2 ;  /* 0x000000120b0e7291 */ /* 0x001fc8000f8210ff */
[----:B------:R-:W-:Y:S02]  /*25d0*/  ULEA.HI.X UR10, UR11, UR19, UR10, 0x2, UP1 ;  /* 0x000000130b0a7291 */ /* 0x000fe400088f140a */
[----:B-1----:R-:W-:-:S04]  /*25e0*/  IMAD.U32 R2, RZ, RZ, UR14 ;  /* 0x0000000eff027e24 */ /* 0x002fc8000f8e00ff */
[----:B------:R-:W-:-:S05]  /*25f0*/  MOV R3, UR10 ;  /* 0x0000000a00037c02 */ /* 0x000fca0008000f00 */
[----:B------:R-:W2:Y:S04]  /*2600*/  LDG.E R0, desc[UR12][R2.64+0x4] ;  /* 0x0000040c02007981 */ /* 0x000ea8000c1e1900 */
[----:B------:R-:W3:Y:S04]  /*2610*/  LDG.E R6, desc[UR12][R2.64+0x8] ;  /* 0x0000080c02067981 */ /* 0x000ee8000c1e1900 */
[----:B------:R-:W4:Y:S04]  /*2620*/  LDG.E R8, desc[UR12][R2.64+0xc] ;  /* 0x00000c0c02087981 */ /* 0x000f28000c1e1900 */
[----:B------:R-:W5:Y:S01]  /*2630*/  LDG.E R10, desc[UR12][R2.64+0x10] ;  /* 0x0000100c020a7981 */ /* 0x000f62000c1e1900 */
[----:B------:R-:W-:Y:S01]  /*2640*/  UIADD3 UR8, UPT, UPT, UR8, 0x4, URZ ;  /* 0x0000000408087890 */ /* 0x000fe2000fffe0ff */
[----:B--2---:R-:W-:-:S02]  /*2650*/  FSETP.NAN.AND P0, PT, R0, R0, PT ;  /* 0x000000000000720b */ /* 0x004fc40003f08000 */
[----:B---3--:R-:W-:Y:S02]  /*2660*/  FSETP.NAN.AND P1, PT, R6, R6, PT ;  /* 0x000000060600720b */ /* 0x008fe40003f28000 */
[----:B----4-:R-:W-:Y:S02]  /*2670*/  FSETP.NAN.AND P2, PT, R8, R8, PT ;  /* 0x000000080800720b */ /* 0x010fe40003f48000 */
[----:B-----5:R-:W-:-:S07]  /*2680*/  FSETP.NAN.AND P3, PT, R10, R10, PT ;  /* 0x0000000a0a00720b */ /* 0x020fce0003f68000 */
[----:B------:R-:W-:Y:S01]  /*2690*/  @!P0 FADD R5, -R15, R0 ;  /* 0x000000000f058221 */ /* 0x000fe20000000100 */
[----:B------:R-:W-:-:S03]  /*26a0*/  @!P0 IADD3 R17, PT, PT, R17, 0x1, RZ ;  /* 0x0000000111118810 */ /* 0x000fc60007ffe0ff */
[C---:B------:R-:W-:Y:S02]  /*26b0*/  @!P0 FADD R7, R16.reuse, R5 ;  /* 0x0000000510078221 */ /* 0x040fe40000000000 */
[----:B------:R-:W-:Y:S02]  /*26c0*/  @!P1 VIADD R17, R17, 0x1 ;  /* 0x0000000111119836 */ /* 0x000fe40000000000 */
[--C-:B------:R-:W-:Y:S01]  /*26d0*/  @!P0 FADD R0, -R16, R7.reuse ;  /* 0x0000000710008221 */ /* 0x100fe20000000100 */
[----:B------:R-:W-:Y:S02]  /*26e0*/  @!P0 IMAD.MOV.U32 R16, RZ, RZ, R7 ;  /* 0x000000ffff108224 */ /* 0x000fe400078e0007 */
[----:B------:R-:W-:Y:S01]  /*26f0*/  @!P2 IADD3 R17, PT, PT, R17, 0x1, RZ ;  /* 0x000000011111a810 */ /* 0x000fe20007ffe0ff */
[----:B------:R-:W-:-:S03]  /*2700*/  @!P0 FADD R15, -R5, R0 ;  /* 0x00000000050f8221 */ /* 0x000fc60000000100 */
[----:B------:R-:W-:Y:S01]  /*2710*/  @!P3 IADD3 R17, PT, PT, R17, 0x1, RZ ;  /* 0x000000011111b810 */ /* 0x000fe20007ffe0ff */
[----:B------:R-:W-:-:S04]  /*2720*/  @!P1 FADD R5, -R15, R6 ;  /* 0x000000060f059221 */ /* 0x000fc80000000100 */
[----:B------:R-:W-:-:S04]  /*2730*/  @!P1 FADD R7, R16, R5 ;  /* 0x0000000510079221 */ /* 0x000fc80000000000 */
[----:B------:R-:W-:Y:S01]  /*2740*/  @!P1 FADD R0, -R16, R7 ;  /* 0x0000000710009221 */ /* 0x000fe20000000100 */
[----:B------:R-:W-:-:S03]  /*2750*/  @!P1 MOV R16, R7 ;  /* 0x0000000700109202 */ /* 0x000fc60000000f00 */
[----:B------:R-:W-:-:S04]  /*2760*/  @!P1 FADD R15, -R5, R0 ;  /* 0x00000000050f9221 */ /* 0x000fc80000000100 */
[----:B------:R-:W-:-:S04]  /*2770*/  @!P2 FADD R3, -R15, R8 ;  /* 0x000000080f03a221 */ /* 0x000fc80000000100 */
[----:B------:R-:W-:-:S04]  /*2780*/  @!P2 FADD R5, R16, R3 ;  /* 0x000000031005a221 */ /* 0x000fc80000000000 */
[--C-:B------:R-:W-:Y:S01]  /*2790*/  @!P2 FADD R0, -R16, R5.reuse ;  /* 0x000000051000a221 */ /* 0x100fe20000000100 */
[----:B------:R-:W-:-:S03]  /*27a0*/  @!P2 IMAD.MOV.U32 R16, RZ, RZ, R5 ;  /* 0x000000ffff10a224 */ /* 0x000fc600078e0005 */
[----:B------:R-:W-:-:S04]  /*27b0*/  @!P2 FADD R15, -R3, R0 ;  /* 0x00000000030fa221 */ /* 0x000fc80000000100 */
[----:B------:R-:W-:-:S04]  /*27c0*/  @!P3 FADD R3, -R15, R10 ;  /* 0x0000000a0f03b221 */ /* 0x000fc80000000100 */
[----:B------:R-:W-:-:S04]  /*27d0*/  @!P3 FADD R5, R16, R3 ;  /* 0x000000031005b221 */ /* 0x000fc80000000000 */
[--C-:B------:R-:W-:Y:S01]  /*27e0*/  @!P3 FADD R0, -R16, R5.reuse ;  /* 0x000000051000b221 */ /* 0x100fe20000000100 */
[----:B------:R-:W-:-:S03]  /*27f0*/  @!P3 IMAD.MOV.U32 R16, RZ, RZ, R5 ;  /* 0x000000ffff10b224 */ /* 0x000fc600078e0005 */
[----:B------:R-:W-:-:S07]  /*2800*/  @!P3 FADD R15, -R3, R0 ;  /* 0x00000000030fb221 */ /* 0x000fce0000000100 */
.L_x_128:
[----:B------:R-:W-:Y:S05]  /*2810*/  BRA.U !UP0, `(.L_x_125) ;  /* 0x0000000108b87547 */ /* 0x000fea000b800000 */
[----:B------:R-:W-:Y:S02]  /*2820*/  UISETP.NE.AND UP1, UPT, UR20, 0x1, UPT ;  /* 0x000000011400788c */ /* 0x000fe4000bf25270 */
[----:B------:R-:W-:-:S04]  /*2830*/  ULOP3.LUT UR9, UR9, 0x1, URZ, 0xc0, !UPT ;  /* 0x0000000109097892 */ /* 0x000fc8000f8ec0ff */
[----:B------:R-:W-:-:S03]  /*2840*/  UISETP.NE.U32.AND UP0, UPT, UR9, 0x1, UPT ;  /* 0x000000010900788c */ /* 0x000fc6000bf05070 */
        /* <DEDUP_REMOVED lines=10> */
[----:B------:R-:W3:Y:S01]  /*28f0*/  LDG.E R6, desc[UR12][R2.64+0x8] ;  /* 0x0000080c02067981 */ /* 0x000ee2000c1e1900 */
[----:B------:R-:W-:Y:S01]  /*2900*/  UIADD3 UR8, UPT, UPT, UR8, 0x2, URZ ;  /* 0x0000000208087890 */ /* 0x000fe2000fffe0ff */
[----:B--2---:R-:W-:Y:S02]  /*2910*/  FSETP.NAN.AND P0, PT, R0, R0, PT ;  /* 0x000000000000720b */ /* 0x004fe40003f08000 */
[----:B---3--:R-:W-:-:S11]  /*2920*/  FSETP.NAN.AND P1, PT, R6, R6, PT ;  /* 0x000000060600720b */ /* 0x008fd60003f28000 */
[----:B------:R-:W-:Y:S01]  /*2930*/  @!P0 FADD R5, -R15, R0 ;  /* 0x000000000f058221 */ /* 0x000fe20000000100 */
[----:B------:R-:W-:-:S03]  /*2940*/  @!P0 IADD3 R17, PT, PT, R17, 0x1, RZ ;  /* 0x0000000111118810 */ /* 0x000fc60007ffe0ff */
[----:B------:R-:W-:Y:S01]  /*2950*/  @!P0 FADD R7, R16, R5 ;  /* 0x0000000510078221 */ /* 0x000fe20000000000 */
[----:B------:R-:W-:-:S03]  /*2960*/  @!P1 IADD3 R17, PT, PT, R17, 0x1, RZ ;  /* 0x0000000111119810 */ /* 0x000fc60007ffe0ff */
        /* <DEDUP_REMOVED lines=8> */
.L_x_129:
[----:B------:R-:W-:Y:S05]  /*29f0*/  BRA.U UP0, `(.L_x_125) ;  /* 0x0000000100407547 */ /* 0x000fea000b800000 */
        /* <DEDUP_REMOVED lines=8> */
[----:B------:R-:W2:Y:S02]  /*2a80*/  LDG.E R2, desc[UR12][R2.64+0x4] ;  /* 0x0000040c02027981 */ /* 0x000ea4000c1e1900 */
[----:B--2---:R-:W-:-:S13]  /*2a90*/  FSETP.NAN.AND P0, PT, R2, R2, PT ;  /* 0x000000020200720b */ /* 0x004fda0003f08000 */
[----:B------:R-:W-:Y:S01]  /*2aa0*/  @!P0 FADD R5, -R15, R2 ;  /* 0x000000020f058221 */ /* 0x000fe20000000100 */
[----:B------:R-:W-:-:S03]  /*2ab0*/  @!P0 VIADD R17, R17, 0x1 ;  /* 0x0000000111118836 */ /* 0x000fc60000000000 */
[----:B------:R-:W-:-:S04]  /*2ac0*/  @!P0 FADD R7, R16, R5 ;  /* 0x0000000510078221 */ /* 0x000fc80000000000 */
[----:B------:R-:W-:Y:S01]  /*2ad0*/  @!P0 FADD R0, -R16, R7 ;  /* 0x0000000710008221 */ /* 0x000fe20000000100 */
[----:B------:R-:W-:-:S03]  /*2ae0*/  @!P0 MOV R16, R7 ;  /* 0x0000000700108202 */ /* 0x000fc60000000f00 */
[----:B------:R-:W-:-:S07]  /*2af0*/  @!P0 FADD R15, -R5, R0 ;  /* 0x00000000050f8221 */ /* 0x000fce0000000100 */
.L_x_125:
[----:B------:R-:W-:Y:S01]  /*2b00*/  ISETP.GE.AND P0, PT, R17, 0x1, PT ;  /* 0x000000011100780c */ /* 0x000fe20003f06270 */
[----:B------:R-:W-:-:S12]  /*2b10*/  IMAD.MOV.U32 R6, RZ, RZ, 0x7fffffff ;  /* 0x7fffffffff067424 */ /* 0x000fd800078e00ff */
[----:B------:R-:W-:Y:S05]  /*2b20*/  @!P0 BRA `(.L_x_130) ;  /* 0x0000000000388947 */ /* 0x000fea0003800000 */
[----:B------:R-:W-:-:S04]  /*2b30*/  I2FP.F32.U32 R5, R17 ;  /* 0x0000001100057245 */ /* 0x000fc80000201000 */
[----:B------:R-:W1:Y:S08]  /*2b40*/  MUFU.RCP R0, R5 ;  /* 0x0000000500007308 */ /* 0x000e700000001000 */
[----:B------:R-:W0:Y:S01]  /*2b50*/  FCHK P0, R16, R5 ;  /* 0x0000000510007302 */ /* 0x000e220000000000 */
[----:B-1----:R-:W-:-:S04]  /*2b60*/  FFMA R3, -R5, R0, 1 ;  /* 0x3f80000005037423 */ /* 0x002fc80000000100 */
[----:B------:R-:W-:-:S04]  /*2b70*/  FFMA R3, R0, R3, R0 ;  /* 0x0000000300037223 */ /* 0x000fc80000000000 */
[----:B------:R-:W-:-:S04]  /*2b80*/  FFMA R0, R16, R3, RZ ;  /* 0x0000000310007223 */ /* 0x000fc800000000ff */
[----:B------:R-:W-:-:S04]  /*2b90*/  FFMA R2, -R5, R0, R16 ;  /* 0x0000000005027223 */ /* 0x000fc80000000110 */
[----:B------:R-:W-:Y:S01]  /*2ba0*/  FFMA R0, R3, R2, R0 ;  /* 0x0000000203007223 */ /* 0x000fe20000000000 */
[----:B0-----:R-:W-:Y:S06]  /*2bb0*/  @!P0 BRA `(.L_x_131) ;  /* 0x0000000000108947 */ /* 0x001fec0003800000 */
[----:B------:R-:W-:Y:S01]  /*2bc0*/  MOV R3, R5 ;  /* 0x0000000500037202 */ /* 0x000fe20000000f00 */
[----:B------:R-:W-:Y:S01]  /*2bd0*/  IMAD.MOV.U32 R0, RZ, RZ, R16 ;  /* 0x000000ffff007224 */ /* 0x000fe200078e0010 */
[----:B------:R-:W-:-:S07]  /*2be0*/  MOV R30, 0x2c00 ;  /* 0x00002c00001e7802 */ /* 0x000fce0000000f00 */
[----:B------:R-:W-:Y:S05]  /*2bf0*/  CALL.REL.NOINC `($__internal_2_$__cuda_sm3x_div_rn_noftz_f32_slowpath) ;  /* 0x0000003800b07944 */ /* 0x000fea0003c00000 */
.L_x_131:
[----:B------:R-:W-:-:S07]  /*2c00*/  MOV R6, R0 ;  /* 0x0000000000067202 */ /* 0x000fce0000000f00 */
.L_x_130:
[----:B------:R-:W0:Y:S01]  /*2c10*/  LDCU UR11, c[0x0][0x3e8] ;  /* 0x00007d00ff0b77ac */ /* 0x000e220008000800 */
[----:B------:R-:W-:Y:S01]  /*2c20*/  FSETP.NAN.AND P0, PT, R6, R6, PT ;  /* 0x000000060600720b */ /* 0x000fe20003f08000 */
[----:B------:R-:W2:Y:S01]  /*2c30*/  LDCU.64 UR8, c[0x0][0x3f8] ;  /* 0x00007f00ff0877ac */ /* 0x000ea20008000a00 */
[----:B------:R-:W-:Y:S01]  /*2c40*/  UIADD3 UR10, UPT, UPT, UR15, UR5, URZ ;  /* 0x000000050f0a7290 */ /* 0x000fe2000fffe0ff */
[----:B0-----:R-:W-:-:S03]  /*2c50*/  ISETP.GE.AND P1, PT, R4, UR11, PT ;  /* 0x0000000b04007c0c */ /* 0x001fc6000bf26270 */
[----:B--2---:R-:W-:-:S06]  /*2c60*/  UIMAD.WIDE UR8, UR10, 0x4, UR8 ;  /* 0x000000040a0878a5 */ /* 0x004fcc000f8e0208 */
[----:B-1----:R-:W-:Y:S01]  /*2c70*/  IMAD.U32 R2, RZ, RZ, UR8 ;  /* 0x00000008ff027e24 */ /* 0x002fe2000f8e00ff */
[----:B------:R-:W-:-:S05]  /*2c80*/  MOV R3, UR9 ;  /* 0x0000000900037c02 */ /* 0x000fca0008000f00 */
[----:B------:R0:W-:Y:S01]  /*2c90*/  STG.E desc[UR12][R2.64], R6 ;  /* 0x0000000602007986 */ /* 0x0001e2000c10190c */
[----:B------:R-:W-:Y:S05]  /*2ca0*/  @P1 EXIT ;  /* 0x000000000000194d */ /* 0x000fea0003800000 */
[----:B------:R-:W-:Y:S01]  /*2cb0*/  UIADD3 UR20, UPT, UPT, UR16, UR4, URZ ;  /* 0x0000000410147290 */ /* 0x000fe2000fffe0ff */
[--C-:B0-----:R-:W-:Y:S01]  /*2cc0*/  FADD R3, RZ, R6.reuse ;  /* 0x00000006ff037221 */ /* 0x101fe20000000000 */
[----:B------:R-:W-:Y:S02]  /*2cd0*/  SEL R12, RZ, 0x1, P0 ;  /* 0x00000001ff0c7807 */ /* 0x000fe40000000000 */
[----:B------:R-:W-:Y:S01]  /*2ce0*/  UIADD3 UR10, UPT, UPT, UR20, UR11, URZ ;  /* 0x0000000b140a7290 */ /* 0x000fe2000fffe0ff */
[C---:B------:R-:W-:Y:S01]  /*2cf0*/  FADD R0, R3.reuse, -R6 ;  /* 0x8000000603007221 */ /* 0x040fe20000000000 */
[----:B------:R-:W-:Y:S02]  /*2d00*/  FSEL R13, R3, RZ, !P0 ;  /* 0x000000ff030d7208 */ /* 0x000fe40004000000 */
[----:B------:R-:W-:Y:S02]  /*2d10*/  ULOP3.LUT UR10, UR10, 0x1, URZ, 0xc0, !UPT ;  /* 0x000000010a0a7892 */ /* 0x000fe4000f8ec0ff */
[----:B------:R-:W-:-:S02]  /*2d20*/  FSEL R14, R0, RZ, !P0 ;  /* 0x000000ff000e7208 */ /* 0x000fc40004000000 */
[----:B------:R-:W-:-:S09]  /*2d30*/  UISETP.NE.U32.AND UP0, UPT, UR10, 0x1, UPT ;  /* 0x000000010a00788c */ /* 0x000fd2000bf05070 */
[----:B------:R-:W-:Y:S05]  /*2d40*/  BRA.U !UP0, `(.L_x_132) ;  /* 0x0000000508a47547 */ /* 0x000fea000b800000 */
[----:B------:R-:W0:Y:S01]  /*2d50*/  LDC.64 R8, c[0x0][0x408] ;  /* 0x00010200ff087b82 */ /* 0x000e220000000a00 */
[----:B------:R-:W1:Y:S01]  /*2d60*/  LDCU.64 UR18, c[0x0][0x408] ;  /* 0x00008100ff1277ac */ /* 0x000e620008000a00 */
[----:B------:R-:W-:Y:S01]  /*2d70*/  VIADD R5, R4, UR15 ;  /* 0x0000000f04057c36 */ /* 0x000fe20008000000 */
[----:B------:R-:W-:Y:S02]  /*2d80*/  USHF.R.S32.HI UR10, URZ, 0x1f, UR4 ;  /* 0x0000001fff0a7899 */ /* 0x000fe40008011404 */
[----:B------:R-:W-:-:S04]  /*2d90*/  UIADD3 UR11, UP0, UPT, UR15, UR4, URZ ;  /* 0x000000040f0b7290 */ /* 0x000fc8000ff1e0ff */
[----:B------:R-:W-:Y:S02]  /*2da0*/  ULEA.HI.X.SX32 UR14, UR15, UR10, 0x1, UP0 ;  /* 0x0000000a0f0e7291 */ /* 0x000fe400080f0eff */
[----:B-1----:R-:W-:Y:S01]  /*2db0*/  ULEA UR10, UP0, UR11, UR18, 0x2 ;  /* 0x000000120b0a7291 */ /* 0x002fe2000f8010ff */
[----:B0-----:R-:W-:-:S03]  /*2dc0*/  IMAD.WIDE R8, R5, 0x4, R8 ;  /* 0x0000000405087825 */ /* 0x001fc600078e0208 */
[----:B------:R-:W-:Y:S02]  /*2dd0*/  ULEA.HI.X UR11, UR11, UR19, UR14, 0x2, UP0 ;  /* 0x000000130b0b7291 */ /* 0x000fe400080f140e */
[----:B------:R-:W2:Y:S01]  /*2de0*/  LDG.E R0, desc[UR12][R8.64] ;  /* 0x0000000c08007981 */ /* 0x000ea2000c1e1900 */
[----:B------:R-:W-:-:S03]  /*2df0*/  MOV R2, UR10 ;  /* 0x0000000a00027c02 */ /* 0x000fc60008000f00 */
[----:B------:R-:W-:-:S05]  /*2e00*/  IMAD.U32 R3, RZ, RZ, UR11 ;  /* 0x0000000bff037e24 */ /* 0x000fca000f8e00ff */
[----:B------:R-:W3:Y:S01]  /*2e10*/  LDG.E R2, desc[UR12][R2.64+-0x4] ;  /* 0xfffffc0c02027981 */ /* 0x000ee2000c1e1900 */
[----:B--2---:R-:W-:Y:S02]  /*2e20*/  FSETP.NAN.AND P0, PT, R0, R0, PT ;  /* 0x000000000000720b */ /* 0x004fe40003f08000 */
[----:B---3--:R-:W-:-:S11]  /*2e30*/  FSETP.NAN.AND P1, PT, R2, R2, PT ;  /* 0x000000020200720b */ /* 0x008fd60003f28000 */
[----:B------:R-:W-:Y:S01]  /*2e40*/  @!P0 FADD R7, -R15, R0 ;  /* 0x000000000f078221 */ /* 0x000fe20000000100 */
[----:B------:R-:W-:-:S03]  /*2e50*/  @!P0 VIADD R17, R17, 0x1 ;  /* 0x0000000111118836 */ /* 0x000fc60000000000 */
[C---:B------:R-:W-:Y:S02]  /*2e60*/  @!P0 FADD R11, R16.reuse, R7 ;  /* 0x00000007100b8221 */ /* 0x040fe40000000000 */
[----:B------:R-:W-:Y:S02]  /*2e70*/  @!P1 IADD3 R17, PT, PT, R17, -0x1, RZ ;  /* 0xffffffff11119810 */ /* 0x000fe40007ffe0ff */
[----:B------:R-:W-:Y:S01]  /*2e80*/  @!P0 FADD R0, -R16, R11 ;  /* 0x0000000b10008221 */ /* 0x000fe20000000100 */
[----:B------:R-:W-:-:S03]  /*2e90*/  @!P0 MOV R16, R11 ;  /* 0x0000000b00108202 */ /* 0x000fc60000000f00 */
[----:B------:R-:W-:Y:S01]  /*2ea0*/  @!P0 FADD R15, -R7, R0 ;  /* 0x00000000070f8221 */ /* 0x000fe20000000100 */
[----:B------:R-:W-:-:S03]  /*2eb0*/  ISETP.GE.AND P0, PT, R17, 0x1, PT ;  /* 0x000000011100780c */ /* 0x000fc60003f06270 */
[----:B------:R-:W-:-:S04]  /*2ec0*/  @!P1 FADD R7, -R15, -R2 ;  /* 0x800000020f079221 */ /* 0x000fc80000000100 */
[----:B------:R-:W-:-:S04]  /*2ed0*/  @!P1 FADD R3, R16, R7 ;  /* 0x0000000710039221 */ /* 0x000fc80000000000 */
[--C-:B------:R-:W-:Y:S01]  /*2ee0*/  @!P1 FADD R0, -R16, R3.reuse ;  /* 0x0000000310009221 */ /* 0x100fe20000000100 */
[----:B------:R-:W-:-:S03]  /*2ef0*/  @!P1 IMAD.MOV.U32 R16, RZ, RZ, R3 ;  /* 0x000000ffff109224 */ /* 0x000fc600078e0003 */
[----:B------:R-:W-:Y:S01]  /*2f00*/  @!P1 FADD R15, -R7, R0 ;  /* 0x00000000070f9221 */ /* 0x000fe20000000100 */
[----:B------:R-:W-:Y:S01]  /*2f10*/  MOV R7, 0x7fffffff ;  /* 0x7fffffff00077802 */ /* 0x000fe20000000f00 */
[----:B------:R-:W-:Y:S06]  /*2f20*/  @!P0 BRA `(.L_x_133) ;  /* 0x0000000000388947 */ /* 0x000fec0003800000 */
[----:B------:R-:W-:-:S04]  /*2f30*/  I2FP.F32.U32 R7, R17 ;  /* 0x0000001100077245 */ /* 0x000fc80000201000 */
[----:B------:R-:W0:Y:S08]  /*2f40*/  MUFU.RCP R0, R7 ;  /* 0x0000000700007308 */ /* 0x000e300000001000 */
[----:B------:R-:W1:Y:S01]  /*2f50*/  FCHK P0, R16, R7 ;  /* 0x0000000710007302 */ /* 0x000e620000000000 */
[----:B0-----:R-:W-:-:S04]  /*2f60*/  FFMA R3, -R7, R0, 1 ;  /* 0x3f80000007037423 */ /* 0x001fc80000000100 */
[----:B------:R-:W-:-:S04]  /*2f70*/  FFMA R3, R0, R3, R0 ;  /* 0x0000000300037223 */ /* 0x000fc80000000000 */
[----:B------:R-:W-:-:S04]  /*2f80*/  FFMA R0, R16, R3, RZ ;  /* 0x0000000310007223 */ /* 0x000fc800000000ff */
[----:B------:R-:W-:-:S04]  /*2f90*/  FFMA R2, -R7, R0, R16 ;  /* 0x0000000007027223 */ /* 0x000fc80000000110 */
[----:B------:R-:W-:Y:S01]  /*2fa0*/  FFMA R0, R3, R2, R0 ;  /* 0x0000000203007223 */ /* 0x000fe20000000000 */
[----:B-1----:R-:W-:Y:S06]  /*2fb0*/  @!P0 BRA `(.L_x_134) ;  /* 0x0000000000108947 */ /* 0x002fec0003800000 */
[----:B------:R-:W-:Y:S01]  /*2fc0*/  IMAD.MOV.U32 R3, RZ, RZ, R7 ;  /* 0x000000ffff037224 */ /* 0x000fe200078e0007 */
[----:B------:R-:W-:Y:S02]  /*2fd0*/  MOV R0, R16 ;  /* 0x0000001000007202 */ /* 0x000fe40000000f00 */
[----:B------:R-:W-:-:S07]  /*2fe0*/  MOV R30, 0x3000 ;  /* 0x00003000001e7802 */ /* 0x000fce0000000f00 */
[----:B------:R-:W-:Y:S05]  /*2ff0*/  CALL.REL.NOINC `($__internal_2_$__cuda_sm3x_div_rn_noftz_f32_slowpath) ;  /* 0x0000003400b07944 */ /* 0x000fea0003c00000 */
.L_x_134:
[----:B------:R-:W-:-:S07]  /*3000*/  IMAD.MOV.U32 R7, RZ, RZ, R0 ;  /* 0x000000ffff077224 */ /* 0x000fce00078e0000 */
.L_x_133:
[----:B------:R-:W-:Y:S01]  /*3010*/  FSETP.NAN.AND P0, PT, R7, R7, PT ;  /* 0x000000070700720b */ /* 0x000fe20003f08000 */
[----:B------:R-:W-:Y:S01]  /*3020*/  IMAD.U32 R3, RZ, RZ, UR9 ;  /* 0x00000009ff037e24 */ /* 0x000fe2000f8e00ff */
[----:B------:R-:W-:Y:S02]  /*3030*/  MOV R2, UR8 ;  /* 0x0000000800027c02 */ /* 0x000fe40008000f00 */
[C---:B------:R-:W-:Y:S02]  /*3040*/  IADD3 R10, PT, PT, R4.reuse, -UR17, RZ ;  /* 0x80000011040a7c10 */ /* 0x040fe4000fffe0ff */
[----:B------:R-:W-:Y:S01]  /*3050*/  ISETP.GE.AND P2, PT, R4, UR6, PT ;  /* 0x0000000604007c0c */ /* 0x000fe2000bf46270 */
[----:B------:R0:W-:Y:S01]  /*3060*/  STG.E desc[UR12][R2.64+0x4], R7 ;  /* 0x0000040702007986 */ /* 0x0001e2000c10190c */
[----:B------:R-:W-:-:S05]  /*3070*/  ISETP.GE.AND P1, PT, R10, UR5, PT ;  /* 0x000000050a007c0c */ /* 0x000fca000bf26270 */
[----:B------:R-:W-:Y:S01]  /*3080*/  @!P0 FADD R0, -R14, R7 ;  /* 0x000000070e008221 */ /* 0x000fe20000000100 */
[----:B------:R-:W-:Y:S01]  /*3090*/  @!P0 FSETP.NAN.AND P3, PT, R6, R6, PT ;  /* 0x000000060600820b */ /* 0x000fe20003f68000 */
[----:B------:R-:W-:Y:S02]  /*30a0*/  @!P0 IMAD.MOV.U32 R6, RZ, RZ, 0x2 ;  /* 0x00000002ff068424 */ /* 0x000fe400078e00ff */
[----:B------:R-:W-:-:S03]  /*30b0*/  @!P0 FADD R4, R13, R0 ;  /* 0x000000000d048221 */ /* 0x000fc60000000000 */
[----:B------:R-:W-:Y:S01]  /*30c0*/  @!P0 SEL R12, R6, 0x1, !P3 ;  /* 0x00000001060c8807 */ /* 0x000fe20005800000 */
[----:B------:R-:W-:Y:S01]  /*30d0*/  @!P0 FADD R11, -R13, R4 ;  /* 0x000000040d0b8221 */ /* 0x000fe20000000100 */
[----:B------:R-:W-:-:S03]  /*30e0*/  @!P0 MOV R13, R4 ;  /* 0x00000004000d8202 */ /* 0x000fc60000000f00 */
[----:B------:R-:W-:Y:S01]  /*30f0*/  @!P0 FADD R14, -R0, R11 ;  /* 0x0000000b000e8221 */ /* 0x000fe20000000100 */
[----:B0-----:R-:W-:Y:S06]  /*3100*/  @!P1 BRA `(.L_x_135) ;  /* 0x00000000002c9947 */ /* 0x001fec0003800000 */
[----:B------:R-:W0:Y:S01]  /*3110*/  LDC.64 R2, c[0x0][0x3f8] ;  /* 0x0000fe00ff027b82 */ /* 0x000e220000000a00 */
[----:B------:R-:W-:-:S04]  /*3120*/  VIADD R11, R10, UR15 ;  /* 0x0000000f0a0b7c36 */ /* 0x000fc80008000000 */
[----:B0-----:R-:W-:-:S06]  /*3130*/  IMAD.WIDE R2, R11, 0x4, R2 ;  /* 0x000000040b027825 */ /* 0x001fcc00078e0202 */
[----:B------:R-:W2:Y:S02]  /*3140*/  LDG.E R3, desc[UR12][R2.64] ;  /* 0x0000000c02037981 */ /* 0x000ea4000c1e1900 */
[----:B--2---:R-:W-:-:S13]  /*3150*/  FSETP.NAN.AND P0, PT, R3, R3, PT ;  /* 0x000000030300720b */ /* 0x004fda0003f08000 */
[----:B------:R-:W-:Y:S01]  /*3160*/  @!P0 FADD R0, -R14, -R3 ;  /* 0x800000030e008221 */ /* 0x000fe20000000100 */
[----:B------:R-:W-:-:S03]  /*3170*/  @!P0 IADD3 R12, PT, PT, R12, -0x1, RZ ;  /* 0xffffffff0c0c8810 */ /* 0x000fc60007ffe0ff */
[----:B------:R-:W-:-:S04]  /*3180*/  @!P0 FADD R4, R13, R0 ;  /* 0x000000000d048221 */ /* 0x000fc80000000000 */
[--C-:B------:R-:W-:Y:S01]  /*3190*/  @!P0 FADD R11, -R13, R4.reuse ;  /* 0x000000040d0b8221 */ /* 0x100fe20000000100 */
[----:B------:R-:W-:-:S03]  /*31a0*/  @!P0 IMAD.MOV.U32 R13, RZ, RZ, R4 ;  /* 0x000000ffff0d8224 */ /* 0x000fc600078e0004 */
[----:B------:R-:W-:-:S07]  /*31b0*/  @!P0 FADD R14, -R0, R11 ;  /* 0x0000000b000e8221 */ /* 0x000fce0000000100 */
.L_x_135:
[----:B------:R-:W-:Y:S01]  /*31c0*/  MOV R4, UR20 ;  /* 0x0000001400047c02 */ /* 0x000fe20008000f00 */
[----:B------:R-:W-:Y:S06]  /*31d0*/  @!P2 BRA `(.L_x_132) ;  /* 0x000000000080a947 */ /* 0x000fec0003800000 */
[----:B------:R-:W-:Y:S01]  /*31e0*/  ISETP.GE.AND P0, PT, R12, 0x1, PT ;  /* 0x000000010c00780c */ /* 0x000fe20003f06270 */
[----:B------:R-:W-:Y:S01]  /*31f0*/  BSSY.RECONVERGENT B0, `(.L_x_136) ;  /* 0x0000013000007945 */ /* 0x000fe20003800200 */
[----:B------:R-:W-:-:S11]  /*3200*/  IMAD.MOV.U32 R11, RZ, RZ, 0x7fffffff ;  /* 0x7fffffffff0b7424 */ /* 0x000fd600078e00ff */
[----:B------:R-:W-:Y:S05]  /*3210*/  @!P0 BRA `(.L_x_137) ;  /* 0x0000000000408947 */ /* 0x000fea0003800000 */
[----:B------:R-:W-:Y:S01]  /*3220*/  I2FP.F32.U32 R4, R12 ;  /* 0x0000000c00047245 */ /* 0x000fe20000201000 */
[----:B------:R-:W-:Y:S03]  /*3230*/  BSSY.RECONVERGENT B3, `(.L_x_138) ;  /* 0x000000d000037945 */ /* 0x000fe60003800200 */
        /* <DEDUP_REMOVED lines=8> */
[----:B------:R-:W-:Y:S01]  /*32c0*/  MOV R3, R4 ;  /* 0x0000000400037202 */ /* 0x000fe20000000f00 */
[----:B------:R-:W-:Y:S01]  /*32d0*/  IMAD.MOV.U32 R0, RZ, RZ, R13 ;  /* 0x000000ffff007224 */ /* 0x000fe200078e000d */
[----:B------:R-:W-:-:S07]  /*32e0*/  MOV R30, 0x3300 ;  /* 0x00003300001e7802 */ /* 0x000fce0000000f00 */
[----:B------:R-:W-:Y:S05]  /*32f0*/  CALL.REL.NOINC `($__internal_2_$__cuda_sm3x_div_rn_noftz_f32_slowpath) ;  /* 0x0000003000f07944 */ /* 0x000fea0003c00000 */
.L_x_139:
[----:B------:R-:W-:Y:S05]  /*3300*/  BSYNC.RECONVERGENT B3 ;  /* 0x0000000000037941 */ /* 0x000fea0003800200 */
.L_x_138:
[----:B------:R-:W-:-:S07]  /*3310*/  MOV R11, R0 ;  /* 0x00000000000b7202 */ /* 0x000fce0000000f00 */
.L_x_137:
[----:B------:R-:W-:Y:S05]  /*3320*/  BSYNC.RECONVERGENT B0 ;  /* 0x0000000000007941 */ /* 0x000fea0003800200 */
.L_x_136:
[----:B------:R-:W0:Y:S01]  /*3330*/  LDC.64 R2, c[0x0][0x400] ;  /* 0x00010000ff027b82 */ /* 0x000e220000000a00 */
[C---:B------:R-:W-:Y:S01]  /*3340*/  FADD R0, R11.reuse, R11 ;  /* 0x0000000b0b007221 */ /* 0x040fe20000000000 */
[----:B------:R-:W-:Y:S01]  /*3350*/  FSETP.NAN.AND P0, PT, R11, R11, PT ;  /* 0x0000000b0b00720b */ /* 0x000fe20003f08000 */
[----:B------:R-:W-:Y:S01]  /*3360*/  IMAD.U32 R4, RZ, RZ, UR20 ;  /* 0x00000014ff047e24 */ /* 0x000fe2000f8e00ff */
[C---:B------:R-:W-:Y:S01]  /*3370*/  FSETP.NAN.AND P1, PT, R7.reuse, R7, PT ;  /* 0x000000070700720b */ /* 0x040fe20003f28000 */
[----:B------:R-:W-:-:S05]  /*3380*/  FFMA R0, R7, 3, -R0 ;  /* 0x4040000007007823 */ /* 0x000fca0000000800 */
[----:B------:R-:W-:Y:S01]  /*3390*/  FSEL R0, R0, +QNAN , !P0 ;  /* 0x7fffffff00007808 */ /* 0x000fe20004000000 */
[----:B0-----:R-:W-:-:S03]  /*33a0*/  IMAD.WIDE R2, R5, 0x4, R2 ;  /* 0x0000000405027825 */ /* 0x001fc600078e0202 */
[----:B------:R-:W-:Y:S02]  /*33b0*/  FSEL R5, R0, +QNAN , !P1 ;  /* 0x7fffffff00057808 */ /* 0x000fe40004800000 */
[----:B------:R0:W-:Y:S04]  /*33c0*/  STG.E desc[UR12][R2.64], R11 ;  /* 0x0000000b02007986 */ /* 0x0001e8000c10190c */
[----:B------:R0:W-:Y:S02]  /*33d0*/  STG.E desc[UR12][R8.64], R5 ;  /* 0x0000000508007986 */ /* 0x0001e4000c10190c */
.L_x_132:
[----:B------:R-:W1:Y:S02]  /*33e0*/  LDCU UR10, c[0x0][0x3e8] ;  /* 0x00007d00ff0a77ac */ /* 0x000e640008000800 */
[----:B-1----:R-:W-:-:S06]  /*33f0*/  UISETP.NE.AND UP0, UPT, UR20, UR10, UPT ;  /* 0x0000000a1400728c */ /* 0x002fcc000bf05270 */
[----:B------:R-:W-:-:S13]  /*3400*/  PLOP3.LUT P0, PT, PT, PT, UP0, 0x80, 0x8 ;  /* 0x000000000008781c */ /* 0x000fda0003f0f008 */
[----:B------:R-:W-:Y:S05]  /*3410*/  @!P0 EXIT ;  /* 0x000000000000894d */ /* 0x000fea0003800000 */
[----:B------:R-:W1:Y:S01]  /*3420*/  LDC.64 R18, c[0x0][0x408] ;  /* 0x00010200ff127b82 */ /* 0x000e620000000a00 */
[C---:B0-----:R-:W-:Y:S01]  /*3430*/  IADD3 R8, PT, PT, R4.reuse, UR15, RZ ;  /* 0x0000000f04087c10 */ /* 0x041fe2000fffe0ff */
[C---:B------:R-:W-:Y:S01]  /*3440*/  VIADD R11, R4.reuse, -UR10 ;  /* 0x8000000a040b7c36 */ /* 0x040fe20008000000 */
[C---:B------:R-:W-:Y:S01]  /*3450*/  IADD3 R10, PT, PT, R4.reuse, -UR17, RZ ;  /* 0x80000011040a7c10 */ /* 0x040fe2000fffe0ff */
[----:B------:R-:W-:Y:S01]  /*3460*/  VIADD R9, R4, -UR16 ;  /* 0x8000001004097c36 */ /* 0x000fe20008000000 */
[C---:B------:R-:W-:Y:S01]  /*3470*/  IADD3 R7, PT, PT, R8.reuse, -UR17, RZ ;  /* 0x8000001108077c10 */ /* 0x040fe2000fffe0ff */
[----:B------:R-:W-:Y:S01]  /*3480*/  VIADD R6, R8, -UR16 ;  /* 0x8000001008067c36 */ /* 0x000fe20008000000 */
[----:B------:R-:W-:-:S12]  /*3490*/  USHF.R.S32.HI UR4, URZ, 0x1f, UR15 ;  /* 0x0000001fff047899 */ /* 0x000fd8000801140f */
.L_x_158:
[----:B01----:R-:W-:-:S05]  /*34a0*/  IMAD.WIDE R24, R8, 0x4, R18 ;  /* 0x0000000408187825 */ /* 0x003fca00078e0212 */
[----:B------:R-:W2:Y:S01]  /*34b0*/  LDG.E R0, desc[UR12][R24.64] ;  /* 0x0000000c18007981 */ /* 0x000ea2000c1e1900 */
[----:B------:R-:W-:Y:S02]  /*34c0*/  ISETP.GE.AND P1, PT, R9, UR7, PT ;  /* 0x0000000709007c0c */ /* 0x000fe4000bf26270 */
[----:B--2---:R-:W-:-:S13]  /*34d0*/  FSETP.NAN.AND P0, PT, R0, R0, PT ;  /* 0x000000000000720b */ /* 0x004fda0003f08000 */
[----:B------:R-:W-:Y:S01]  /*34e0*/  @!P0 FADD R3, -R15, R0 ;  /* 0x000000000f038221 */ /* 0x000fe20000000100 */
[----:B------:R-:W-:-:S03]  /*34f0*/  @!P0 VIADD R17, R17, 0x1 ;  /* 0x0000000111118836 */ /* 0x000fc60000000000 */
[----:B------:R-:W-:-:S04]  /*3500*/  @!P0 FADD R5, R16, R3 ;  /* 0x0000000310058221 */ /* 0x000fc80000000000 */
[----:B------:R-:W-:Y:S01]  /*3510*/  @!P0 FADD R0, -R16, R5 ;  /* 0x0000000510008221 */ /* 0x000fe20000000100 */
[----:B------:R-:W-:-:S03]  /*3520*/  @!P0 MOV R16, R5 ;  /* 0x0000000500108202 */ /* 0x000fc60000000f00 */
[----:B------:R-:W-:Y:S01]  /*3530*/  @!P0 FADD R15, -R3, R0 ;  /* 0x00000000030f8221 */ /* 0x000fe20000000100 */
[----:B------:R-:W-:Y:S06]  /*3540*/  @!P1 BRA `(.L_x_140) ;  /* 0x0000000000249947 */ /* 0x000fec0003800000 */
[----:B------:R-:W-:-:S06]  /*3550*/  IMAD.WIDE R2, R6, 0x4, R18 ;  /* 0x0000000406027825 */ /* 0x000fcc00078e0212 */
        /* <DEDUP_REMOVED lines=8> */
.L_x_140:
[----:B------:R-:W-:Y:S02]  /*35e0*/  ISETP.GE.AND P0, PT, R17, 0x1, PT ;  /* 0x000000011100780c */ /* 0x000fe40003f06270 */
[----:B------:R-:W-:-:S11]  /*35f0*/  MOV R5, 0x7fffffff ;  /* 0x7fffffff00057802 */ /* 0x000fd60000000f00 */
[----:B------:R-:W-:Y:S05]  /*3600*/  @!P0 BRA `(.L_x_141) ;  /* 0x0000000000388947 */ /* 0x000fea0003800000 */
        /* <DEDUP_REMOVED lines=13> */
.L_x_142:
[----:B------:R-:W-:-:S07]  /*36e0*/  IMAD.MOV.U32 R5, RZ, RZ, R0 ;  /* 0x000000ffff057224 */ /* 0x000fce00078e0000 */
.L_x_141:
[----:B------:R-:W0:Y:S01]  /*36f0*/  LDC.64 R2, c[0x0][0x3f8] ;  /* 0x0000fe00ff027b82 */ /* 0x000e220000000a00 */
[----:B------:R-:W-:Y:S02]  /*3700*/  FSETP.NAN.AND P0, PT, R5, R5, PT ;  /* 0x000000050500720b */ /* 0x000fe40003f08000 */
[----:B------:R-:W-:Y:S02]  /*3710*/  ISETP.GE.AND P1, PT, R10, UR5, PT ;  /* 0x000000050a007c0c */ /* 0x000fe4000bf26270 */
[----:B------:R-:W-:-:S03]  /*3720*/  ISETP.GE.AND P2, PT, R4, UR6, PT ;  /* 0x0000000604007c0c */ /* 0x000fc6000bf46270 */
[----:B------:R-:W1:Y:S06]  /*3730*/  LDC.64 R20, c[0x0][0x400] ;  /* 0x00010000ff147b82 */ /* 0x000e6c0000000a00 */
[----:B------:R-:W-:Y:S01]  /*3740*/  @!P0 FADD R0, -R14, R5 ;  /* 0x000000050e008221 */ /* 0x000fe20000000100 */
[----:B------:R-:W-:-:S03]  /*3750*/  @!P0 VIADD R12, R12, 0x1 ;  /* 0x000000010c0c8836 */ /* 0x000fc60000000000 */
[----:B------:R-:W-:-:S04]  /*3760*/  @!P0 FADD R26, R13, R0 ;  /* 0x000000000d1a8221 */ /* 0x000fc80000000000 */
[----:B------:R-:W-:Y:S01]  /*3770*/  @!P0 FADD R27, -R13, R26 ;  /* 0x0000001a0d1b8221 */ /* 0x000fe20000000100 */
[----:B------:R-:W-:Y:S01]  /*3780*/  @!P0 MOV R13, R26 ;  /* 0x0000001a000d8202 */ /* 0x000fe20000000f00 */
[----:B0-----:R-:W-:-:S04]  /*3790*/  IMAD.WIDE R22, R8, 0x4, R2 ;  /* 0x0000000408167825 */ /* 0x001fc800078e0202 */
[----:B------:R-:W-:Y:S01]  /*37a0*/  @!P0 FADD R14, -R0, R27 ;  /* 0x0000001b000e8221 */ /* 0x000fe20000000100 */
[----:B------:R0:W-:Y:S01]  /*37b0*/  STG.E desc[UR12][R22.64], R5 ;  /* 0x0000000516007986 */ /* 0x0001e2000c10190c */
[----:B------:R-:W-:Y:S05]  /*37c0*/  @!P1 BRA `(.L_x_143) ;  /* 0x0000000000249947 */ /* 0x000fea0003800000 */
        /* <DEDUP_REMOVED lines=9> */
.L_x_143:
[----:B-1----:R-:W-:Y:S01]  /*3860*/  IMAD.WIDE R20, R8, 0x4, R20 ;  /* 0x0000000408147825 */ /* 0x002fe200078e0214 */
[----:B------:R-:W-:Y:S06]  /*3870*/  @!P2 BRA `(.L_x_144) ;  /* 0x000000000074a947 */ /* 0x000fec0003800000 */
[----:B------:R-:W-:Y:S01]  /*3880*/  ISETP.GE.AND P0, PT, R12, 0x1, PT ;  /* 0x000000010c00780c */ /* 0x000fe20003f06270 */
[----:B------:R-:W-:Y:S01]  /*3890*/  BSSY.RECONVERGENT B0, `(.L_x_145) ;  /* 0x0000013000007945 */ /* 0x000fe20003800200 */
[----:B------:R-:W-:-:S11]  /*38a0*/  MOV R3, 0x7fffffff ;  /* 0x7fffffff00037802 */ /* 0x000fd60000000f00 */
[----:B------:R-:W-:Y:S05]  /*38b0*/  @!P0 BRA `(.L_x_146) ;  /* 0x0000000000408947 */ /* 0x000fea0003800000 */
[----:B------:R-:W-:Y:S01]  /*38c0*/  I2FP.F32.U32 R26, R12 ;  /* 0x0000000c001a7245 */ /* 0x000fe20000201000 */
[----:B------:R-:W-:Y:S03]  /*38d0*/  BSSY.RECONVERGENT B3, `(.L_x_147) ;  /* 0x000000d000037945 */ /* 0x000fe60003800200 */
[----:B------:R-:W1:Y:S08]  /*38e0*/  MUFU.RCP R0, R26 ;  /* 0x0000001a00007308 */ /* 0x000e700000001000 */
[----:B------:R-:W2:Y:S01]  /*38f0*/  FCHK P0, R13, R26 ;  /* 0x0000001a0d007302 */ /* 0x000ea20000000000 */
[----:B-1----:R-:W-:-:S04]  /*3900*/  FFMA R3, -R26, R0, 1 ;  /* 0x3f8000001a037423 */ /* 0x002fc80000000100 */
[----:B------:R-:W-:-:S04]  /*3910*/  FFMA R0, R0, R3, R0 ;  /* 0x0000000300007223 */ /* 0x000fc80000000000 */
[----:B------:R-:W-:-:S04]  /*3920*/  FFMA R3, R13, R0, RZ ;  /* 0x000000000d037223 */ /* 0x000fc800000000ff */
[----:B------:R-:W-:-:S04]  /*3930*/  FFMA R2, -R26, R3, R13 ;  /* 0x000000031a027223 */ /* 0x000fc8000000010d */
[----:B------:R-:W-:Y:S01]  /*3940*/  FFMA R0, R0, R2, R3 ;  /* 0x0000000200007223 */ /* 0x000fe20000000003 */
[----:B--2---:R-:W-:Y:S06]  /*3950*/  @!P0 BRA `(.L_x_148) ;  /* 0x0000000000108947 */ /* 0x004fec0003800000 */
[----:B------:R-:W-:Y:S01]  /*3960*/  IMAD.MOV.U32 R3, RZ, RZ, R26 ;  /* 0x000000ffff037224 */ /* 0x000fe200078e001a */
[----:B------:R-:W-:Y:S02]  /*3970*/  MOV R0, R13 ;  /* 0x0000000d00007202 */ /* 0x000fe40000000f00 */
[----:B------:R-:W-:-:S07]  /*3980*/  MOV R30, 0x39a0 ;  /* 0x000039a0001e7802 */ /* 0x000fce0000000f00 */
[----:B0-----:R-:W-:Y:S05]  /*3990*/  CALL.REL.NOINC `($__internal_2_$__cuda_sm3x_div_rn_noftz_f32_slowpath) ;  /* 0x0000002c00487944 */ /* 0x001fea0003c00000 */
.L_x_148:
[----:B------:R-:W-:Y:S05]  /*39a0*/  BSYNC.RECONVERGENT B3 ;  /* 0x0000000000037941 */ /* 0x000fea0003800200 */
.L_x_147:
[----:B------:R-:W-:-:S07]  /*39b0*/  IMAD.MOV.U32 R3, RZ, RZ, R0 ;  /* 0x000000ffff037224 */ /* 0x000fce00078e0000 */
.L_x_146:
[----:B------:R-:W-:Y:S05]  /*39c0*/  BSYNC.RECONVERGENT B0 ;  /* 0x0000000000007941 */ /* 0x000fea0003800200 */
.L_x_145:
[C---:B------:R-:W-:Y:S01]  /*39d0*/  FADD R0, R3.reuse, R3 ;  /* 0x0000000303007221 */ /* 0x040fe20000000000 */
[----:B------:R-:W-:Y:S01]  /*39e0*/  FSETP.NAN.AND P0, PT, R3, R3, PT ;  /* 0x000000030300720b */ /* 0x000fe20003f08000 */
[----:B------:R1:W-:Y:S01]  /*39f0*/  STG.E desc[UR12][R20.64], R3 ;  /* 0x0000000314007986 */ /* 0x0003e2000c10190c */
[C---:B------:R-:W-:Y:S01]  /*3a00*/  FSETP.NAN.AND P1, PT, R5.reuse, R5, PT ;  /* 0x000000050500720b */ /* 0x040fe20003f28000 */
[----:B------:R-:W-:-:S05]  /*3a10*/  FFMA R0, R5, 3, -R0 ;  /* 0x4040000005007823 */ /* 0x000fca0000000800 */
[----:B------:R-:W-:-:S04]  /*3a20*/  FSEL R0, R0, +QNAN , !P0 ;  /* 0x7fffffff00007808 */ /* 0x000fc80004000000 */
[----:B0-----:R-:W-:-:S05]  /*3a30*/  FSEL R5, R0, +QNAN , !P1 ;  /* 0x7fffffff00057808 */ /* 0x001fca0004800000 */
[----:B------:R1:W-:Y:S02]  /*3a40*/  STG.E desc[UR12][R24.64], R5 ;  /* 0x0000000518007986 */ /* 0x0003e4000c10190c */
.L_x_144:
[----:B------:R-:W2:Y:S02]  /*3a50*/  LDG.E R0, desc[UR12][R24.64+0x4] ;  /* 0x0000040c18007981 */ /* 0x000ea4000c1e1900 */
[----:B--2---:R-:W-:-:S13]  /*3a60*/  FSETP.NAN.AND P0, PT, R0, R0, PT ;  /* 0x000000000000720b */ /* 0x004fda0003f08000 */
[----:B-1----:R-:W-:Y:S01]  /*3a70*/  @!P0 FADD R3, -R15, R0 ;  /* 0x000000000f038221 */ /* 0x002fe20000000100 */
[----:B------:R-:W-:Y:S02]  /*3a80*/  IADD3 R0, PT, PT, R9, 0x1, RZ ;  /* 0x0000000109007810 */ /* 0x000fe40007ffe0ff */
[----:B------:R-:W-:Y:S01]  /*3a90*/  @!P0 IADD3 R17, PT, PT, R17, 0x1, RZ ;  /* 0x0000000111118810 */ /* 0x000fe20007ffe0ff */
[----:B0-----:R-:W-:Y:S01]  /*3aa0*/  @!P0 FADD R5, R16, R3 ;  /* 0x0000000310058221 */ /* 0x001fe20000000000 */
[----:B------:R-:W-:-:S03]  /*3ab0*/  ISETP.GE.AND P1, PT, R0, UR7, PT ;  /* 0x0000000700007c0c */ /* 0x000fc6000bf26270 */
[--C-:B------:R-:W-:Y:S01]  /*3ac0*/  @!P0 FADD R0, -R16, R5.reuse ;  /* 0x0000000510008221 */ /* 0x100fe20000000100 */
[----:B------:R-:W-:-:S03]  /*3ad0*/  @!P0 IMAD.MOV.U32 R16, RZ, RZ, R5 ;  /* 0x000000ffff108224 */ /* 0x000fc600078e0005 */
[----:B------:R-:W-:-:S06]  /*3ae0*/  @!P0 FADD R15, -R3, R0 ;  /* 0x00000000030f8221 */ /* 0x000fcc0000000100 */
[----:B------:R-:W-:Y:S05]  /*3af0*/  @!P1 BRA `(.L_x_149) ;  /* 0x0000000000349947 */ /* 0x000fea0003800000 */
[----:B------:R-:W0:Y:S01]  /*3b00*/  LDC.64 R2, c[0x0][0x408] ;  /* 0x00010200ff027b82 */ /* 0x000e220000000a00 */
[----:B------:R-:W-:-:S04]  /*3b10*/  IADD3 R0, P0, PT, R9, UR15, RZ ;  /* 0x0000000f09007c10 */ /* 0x000fc8000ff1e0ff */
[----:B------:R-:W-:Y:S02]  /*3b20*/  LEA.HI.X.SX32 R5, R9, UR4, 0x1, P0 ;  /* 0x0000000409057c11 */ /* 0x000fe400080f0eff */
[----:B0-----:R-:W-:-:S04]  /*3b30*/  LEA R2, P0, R0, R2, 0x2 ;  /* 0x0000000200027211 */ /* 0x001fc800078010ff */
[----:B------:R-:W-:-:S05]  /*3b40*/  LEA.HI.X R3, R0, R3, R5, 0x2, P0 ;  /* 0x0000000300037211 */ /* 0x000fca00000f1405 */
[----:B------:R-:W2:Y:S02]  /*3b50*/  LDG.E R2, desc[UR12][R2.64+0x4] ;  /* 0x0000040c02027981 */ /* 0x000ea4000c1e1900 */
[----:B--2---:R-:W-:-:S13]  /*3b60*/  FSETP.NAN.AND P0, PT, R2, R2, PT ;  /* 0x000000020200720b */ /* 0x004fda0003f08000 */
[----:B------:R-:W-:Y:S01]  /*3b70*/  @!P0 FADD R5, -R15, -R2 ;  /* 0x800000020f058221 */ /* 0x000fe20000000100 */
[----:B------:R-:W-:-:S03]  /*3b80*/  @!P0 VIADD R17, R17, 0xffffffff ;  /* 0xffffffff11118836 */ /* 0x000fc60000000000 */
[----:B------:R-:W-:-:S04]  /*3b90*/  @!P0 FADD R27, R16, R5 ;  /* 0x00000005101b8221 */ /* 0x000fc80000000000 */
[----:B------:R-:W-:Y:S01]  /*3ba0*/  @!P0 FADD R0, -R16, R27 ;  /* 0x0000001b10008221 */ /* 0x000fe20000000100 */
[----:B------:R-:W-:-:S03]  /*3bb0*/  @!P0 MOV R16, R27 ;  /* 0x0000001b00108202 */ /* 0x000fc60000000f00 */
[----:B------:R-:W-:-:S07]  /*3bc0*/  @!P0 FADD R15, -R5, R0 ;  /* 0x00000000050f8221 */ /* 0x000fce0000000100 */
.L_x_149:
[----:B------:R-:W-:Y:S01]  /*3bd0*/  ISETP.GE.AND P0, PT, R17, 0x1, PT ;  /* 0x000000011100780c */ /* 0x000fe20003f06270 */
[----:B------:R-:W-:-:S12]  /*3be0*/  IMAD.MOV.U32 R5, RZ, RZ, 0x7fffffff ;  /* 0x7fffffffff057424 */ /* 0x000fd800078e00ff */
        /* <DEDUP_REMOVED lines=14> */
.L_x_151:
[----:B------:R-:W-:-:S07]  /*3cd0*/  MOV R5, R0 ;  /* 0x0000000000057202 */ /* 0x000fce0000000f00 */
.L_x_150:
[----:B------:R-:W-:Y:S01]  /*3ce0*/  FSETP.NAN.AND P0, PT, R5, R5, PT ;  /* 0x000000050500720b */ /* 0x000fe20003f08000 */
[----:B------:R-:W-:Y:S01]  /*3cf0*/  VIADD R3, R10, 0x1 ;  /* 0x000000010a037836 */ /* 0x000fe20000000000 */
[----:B------:R0:W-:Y:S01]  /*3d00*/  STG.E desc[UR12][R22.64+0x4], R5 ;  /* 0x0000040516007986 */ /* 0x0001e2000c10190c */
[----:B------:R-:W-:-:S03]  /*3d10*/  IADD3 R26, PT, PT, R4, 0x1, RZ ;  /* 0x00000001041a7810 */ /* 0x000fc60007ffe0ff */
[----:B------:R-:W-:Y:S02]  /*3d20*/  ISETP.GE.AND P1, PT, R3, UR5, PT ;  /* 0x0000000503007c0c */ /* 0x000fe4000bf26270 */
[----:B------:R-:W-:-:S05]  /*3d30*/  ISETP.GE.AND P2, PT, R26, UR6, PT ;  /* 0x000000061a007c0c */ /* 0x000fca000bf46270 */
[----:B------:R-:W-:Y:S01]  /*3d40*/  @!P0 FADD R0, -R14, R5 ;  /* 0x000000050e008221 */ /* 0x000fe20000000100 */
[----:B------:R-:W-:-:S03]  /*3d50*/  @!P0 IADD3 R12, PT, PT, R12, 0x1, RZ ;  /* 0x000000010c0c8810 */ /* 0x000fc60007ffe0ff */
[----:B------:R-:W-:-:S04]  /*3d60*/  @!P0 FADD R2, R13, R0 ;  /* 0x000000000d028221 */ /* 0x000fc80000000000 */
[--C-:B------:R-:W-:Y:S01]  /*3d70*/  @!P0 FADD R3, -R13, R2.reuse ;  /* 0x000000020d038221 */ /* 0x100fe20000000100 */
[----:B------:R-:W-:-:S03]  /*3d80*/  @!P0 IMAD.MOV.U32 R13, RZ, RZ, R2 ;  /* 0x000000ffff0d8224 */ /* 0x000fc600078e0002 */
[----:B------:R-:W-:Y:S01]  /*3d90*/  @!P0 FADD R14, -R0, R3 ;  /* 0x00000003000e8221 */ /* 0x000fe20000000100 */
[----:B0-----:R-:W-:Y:S06]  /*3da0*/  @!P1 BRA `(.L_x_152) ;  /* 0x0000000000349947 */ /* 0x001fec0003800000 */
[----:B------:R-:W0:Y:S01]  /*3db0*/  LDC.64 R2, c[0x0][0x3f8] ;  /* 0x0000fe00ff027b82 */ /* 0x000e220000000a00 */
[----:B------:R-:W-:-:S04]  /*3dc0*/  IADD3 R0, P0, PT, R10, UR15, RZ ;  /* 0x0000000f0a007c10 */ /* 0x000fc8000ff1e0ff */
[----:B------:R-:W-:Y:S02]  /*3dd0*/  LEA.HI.X.SX32 R22, R10, UR4, 0x1, P0 ;  /* 0x000000040a167c11 */ /* 0x000fe400080f0eff */
[----:B0-----:R-:W-:-:S04]  /*3de0*/  LEA R2, P0, R0, R2, 0x2 ;  /* 0x0000000200027211 */ /* 0x001fc800078010ff */
[----:B------:R-:W-:-:S06]  /*3df0*/  LEA.HI.X R3, R0, R3, R22, 0x2, P0 ;  /* 0x0000000300037211 */ /* 0x000fcc00000f1416 */
        /* <DEDUP_REMOVED lines=8> */
.L_x_152:
[----:B------:R-:W-:Y:S05]  /*3e80*/  @!P2 BRA `(.L_x_153) ;  /* 0x000000000074a947 */ /* 0x000fea0003800000 */
        /* <DEDUP_REMOVED lines=18> */
.L_x_157:
[----:B------:R-:W-:Y:S05]  /*3fb0*/  BSYNC.RECONVERGENT B3 ;  /* 0x0000000000037941 */ /* 0x000fea0003800200 */
.L_x_156:
[----:B------:R-:W-:-:S07]  /*3fc0*/  MOV R3, R0 ;  /* 0x0000000000037202 */ /* 0x000fce0000000f00 */
.L_x_155:
[----:B------:R-:W-:Y:S05]  /*3fd0*/  BSYNC.RECONVERGENT B0 ;  /* 0x0000000000007941 */ /* 0x000fea0003800200 */
.L_x_154:
[C---:B------:R-:W-:Y:S01]  /*3fe0*/  FADD R0, R3.reuse, R3 ;  /* 0x0000000303007221 */ /* 0x040fe20000000000 */
[----:B------:R-:W-:Y:S01]  /*3ff0*/  FSETP.NAN.AND P0, PT, R3, R3, PT ;  /* 0x000000030300720b */ /* 0x000fe20003f08000 */
[----:B------:R0:W-:Y:S01]  /*4000*/  STG.E desc[UR12][R20.64+0x4], R3 ;  /* 0x0000040314007986 */ /* 0x0001e2000c10190c */
[C---:B------:R-:W-:Y:S01]  /*4010*/  FSETP.NAN.AND P1, PT, R5.reuse, R5, PT ;  /* 0x000000050500720b */ /* 0x040fe20003f28000 */
[----:B------:R-:W-:-:S05]  /*4020*/  FFMA R0, R5, 3, -R0 ;  /* 0x4040000005007823 */ /* 0x000fca0000000800 */
[----:B------:R-:W-:-:S04]  /*4030*/  FSEL R0, R0, +QNAN , !P0 ;  /* 0x7fffffff00007808 */ /* 0x000fc80004000000 */
[----:B------:R-:W-:-:S05]  /*4040*/  FSEL R5, R0, +QNAN , !P1 ;  /* 0x7fffffff00057808 */ /* 0x000fca0004800000 */
[----:B------:R0:W-:Y:S02]  /*4050*/  STG.E desc[UR12][R24.64+0x4], R5 ;  /* 0x0000040518007986 */ /* 0x0001e4000c10190c */
.L_x_153:
[----:B------:R-:W-:-:S05]  /*4060*/  VIADD R11, R11, 0x2 ;  /* 0x000000020b0b7836 */ /* 0x000fca0000000000 */
[----:B------:R-:W-:-:S13]  /*4070*/  ISETP.NE.AND P0, PT, R11, RZ, PT ;  /* 0x000000ff0b00720c */ /* 0x000fda0003f05270 */
[----:B------:R-:W-:Y:S05]  /*4080*/  @!P0 EXIT ;  /* 0x000000000000894d */ /* 0x000fea0003800000 */
[----:B------:R-:W-:Y:S01]  /*4090*/  IADD3 R4, PT, PT, R4, 0x2, RZ ;  /* 0x0000000204047810 */ /* 0x000fe20007ffe0ff */
[----:B------:R-:W-:Y:S01]  /*40a0*/  VIADD R10, R10, 0x2 ;  /* 0x000000020a0a7836 */ /* 0x000fe20000000000 */
[----:B------:R-:W-:Y:S01]  /*40b0*/  IADD3 R9, PT, PT, R9, 0x2, RZ ;  /* 0x0000000209097810 */ /* 0x000fe20007ffe0ff */
[----:B------:R-:W-:Y:S01]  /*40c0*/  VIADD R7, R7, 0x2 ;  /* 0x0000000207077836 */ /* 0x000fe20000000000 */
[----:B------:R-:W-:Y:S01]  /*40d0*/  IADD3 R6, PT, PT, R6, 0x2, RZ ;  /* 0x0000000206067810 */ /* 0x000fe20007ffe0ff */
[----:B------:R-:W-:Y:S01]  /*40e0*/  VIADD R8, R8, 0x2 ;  /* 0x0000000208087836 */ /* 0x000fe20000000000 */
[----:B------:R-:W-:Y:S06]  /*40f0*/  BRA `(.L_x_158) ;  /* 0xfffffff000e87947 */ /* 0x000fec000383ffff */
.L_x_124:
[----:B-1-3--:R-:W0:Y:S01]  /*4100*/  LDC R3, c[0x0][0x3e8] ;  /* 0x0000fa00ff037b82 */ /* 0x00ae220000000800 */
[----:B------:R-:W-:-:S04]  /*4110*/  ISETP.NE.AND P0, PT, R9, 0x1, PT ;  /* 0x000000010900780c */ /* 0x000fc80003f05270 */
[----:B------:R-:W-:-:S04]  /*4120*/  ISETP.NE.OR P0, PT, R28, 0x1, P0 ;  /* 0x000000011c00780c */ /* 0x000fc80000705670 */
[----:B0-----:R-:W-:-:S13]  /*4130*/  ISETP.GT.OR P0, PT, R4, R3, P0 ;  /* 0x000000030400720c */ /* 0x001fda0000704670 */
[----:B------:R-:W-:Y:S05]  /*4140*/  @P0 EXIT ;  /* 0x000000000000094d */ /* 0x000fea0003800000 */
[----:B------:R-:W-:Y:S01]  /*4150*/  I2FP.F32.U32 R0, UR16 ;  /* 0x0000001000007c45 */ /* 0x000fe20008201000 */
[----:B------:R-:W-:Y:S02]  /*4160*/  UMOV UR8, 0x40000000 ;  /* 0x4000000000087882 */ /* 0x000fe40000000000 */
[----:B------:R-:W-:Y:S02]  /*4170*/  MOV R6, UR8 ;  /* 0x0000000800067c02 */ /* 0x000fe40008000f00 */
[----:B------:R-:W-:-:S04]  /*4180*/  FADD R3, R0, 1 ;  /* 0x3f80000000037421 */ /* 0x000fc80000000000 */
        /* <DEDUP_REMOVED lines=8> */
[----:B------:R-:W-:Y:S01]  /*4210*/  IMAD.MOV.U32 R0, RZ, RZ, 0x40000000 ;  /* 0x40000000ff007424 */ /* 0x000fe200078e00ff */
[----:B------:R-:W-:-:S07]  /*4220*/  MOV R30, 0x4240 ;  /* 0x00004240001e7802 */ /* 0x000fce0000000f00 */
[----:B------:R-:W-:Y:S05]  /*4230*/  CALL.REL.NOINC `($__internal_2_$__cuda_sm3x_div_rn_noftz_f32_slowpath) ;  /* 0x0000002400207944 */ /* 0x000fea0003c00000 */
[----:B------:R-:W-:-:S07]  /*4240*/  MOV R9, R0 ;  /* 0x0000000000097202 */ /* 0x000fce0000000f00 */
.L_x_159:
[----:B------:R-:W-:Y:S01]  /*4250*/  I2FP.F32.U32 R0, UR17 ;  /* 0x0000001100007c45 */ /* 0x000fe20008201000 */
[----:B------:R-:W-:Y:S01]  /*4260*/  UMOV UR8, 0x40000000 ;  /* 0x4000000000087882 */ /* 0x000fe20000000000 */
[----:B------:R-:W-:Y:S01]  /*4270*/  FADD R6, -R9, 1 ;  /* 0x3f80000009067421 */ /* 0x000fe20000000100 */
[----:B------:R-:W-:Y:S02]  /*4280*/  IMAD.U32 R2, RZ, RZ, UR8 ;  /* 0x00000008ff027e24 */ /* 0x000fe4000f8e00ff */
        /* <DEDUP_REMOVED lines=9> */
[----:B------:R-:W-:Y:S01]  /*4320*/  HFMA2 R0, -RZ, RZ, 2, 0 ;  /* 0x40000000ff007431 */ /* 0x000fe200000001ff */
[----:B------:R-:W-:-:S07]  /*4330*/  MOV R30, 0x4350 ;  /* 0x00004350001e7802 */ /* 0x000fce0000000f00 */
[----:B------:R-:W-:Y:S05]  /*4340*/  CALL.REL.NOINC `($__internal_2_$__cuda_sm3x_div_rn_noftz_f32_slowpath) ;  /* 0x0000002000dc7944 */ /* 0x000fea0003c00000 */
[----:B------:R-:W-:-:S07]  /*4350*/  IMAD.MOV.U32 R8, RZ, RZ, R0 ;  /* 0x000000ffff087224 */ /* 0x000fce00078e0000 */
.L_x_160:
[----:B------:R-:W-:Y:S01]  /*4360*/  UISETP.GE.AND UP0, UPT, UR16, 0x1, UPT ;  /* 0x000000011000788c */ /* 0x000fe2000bf06270 */
[----:B------:R-:W-:Y:S01]  /*4370*/  FADD R5, -R8, 1 ;  /* 0x3f80000008057421 */ /* 0x000fe20000000100 */
[----:B------:R-:W-:Y:S01]  /*4380*/  MOV R0, RZ ;  /* 0x000000ff00007202 */ /* 0x000fe20000000f00 */
[----:B------:R-:W-:-:S06]  /*4390*/  IMAD.MOV.U32 R3, RZ, RZ, RZ ;  /* 0x000000ffff037224 */ /* 0x000fcc00078e00ff */
[----:B------:R-:W-:Y:S05]  /*43a0*/  BRA.U !UP0, `(.L_x_161) ;  /* 0x0000000d08147547 */ /* 0x000fea000b800000 */
[----:B------:R-:W-:Y:S01]  /*43b0*/  UISETP.LT.AND UP0, UPT, UR5, UR7, UPT ;  /* 0x000000070500728c */ /* 0x000fe2000bf01270 */
[----:B------:R-:W-:Y:S01]  /*43c0*/  HFMA2 R0, -RZ, RZ, 0, 0 ;  /* 0x00000000ff007431 */ /* 0x000fe200000001ff */
[----:B------:R-:W-:Y:S02]  /*43d0*/  CS2R R2, SRZ ;  /* 0x0000000000027805 */ /* 0x000fe4000001ff00 */
        /* <DEDUP_REMOVED lines=9> */
[----:B------:R-:W-:Y:S01]  /*4470*/  IMAD.MOV.U32 R2, RZ, RZ, RZ ;  /* 0x000000ffff027224 */ /* 0x000fe200078e00ff */
[----:B------:R-:W-:Y:S01]  /*4480*/  MOV R0, RZ ;  /* 0x000000ff00007202 */ /* 0x000fe20000000f00 */
[----:B0-----:R-:W-:Y:S02]  /*4490*/  UIADD3 UR23, UP0, UPT, UR8, 0x20, URZ ;  /* 0x0000002008177890 */ /* 0x001fe4000ff1e0ff */
[----:B------:R-:W-:Y:S02]  /*44a0*/  UIADD3 UR19, UP1, UPT, UR8, 0xc, URZ ;  /* 0x0000000c08137890 */ /* 0x000fe4000ff3e0ff */
[----:B------:R-:W-:Y:S02]  /*44b0*/  UIADD3.X UR24, UPT, UPT, URZ, UR9, URZ, UP0, !UPT ;  /* 0x00000009ff187290 */ /* 0x000fe400087fe4ff */
[----:B------:R-:W-:Y:S02]  /*44c0*/  UIADD3.X UR20, UPT, UPT, URZ, UR9, URZ, UP1, !UPT ;  /* 0x00000009ff147290 */ /* 0x000fe40008ffe4ff */
[----:B------:R-:W-:-:S02]  /*44d0*/  UIADD3 UR9, UPT, UPT, UR4, -0x1, UR15 ;  /* 0xffffffff04097890 */ /* 0x000fc4000fffe00f */
[----:B------:R-:W-:-:S04]  /*44e0*/  ULOP3.LUT UR8, UR14, 0xfffffff8, URZ, 0xc0, !UPT ;  /* 0xfffffff80e087892 */ /* 0x000fc8000f8ec0ff */
[----:B------:R-:W-:Y:S01]  /*44f0*/  IMAD.U32 R7, RZ, RZ, UR9 ;  /* 0x00000009ff077e24 */ /* 0x000fe2000f8e00ff */
[----:B------:R-:W-:Y:S01]  /*4500*/  UIADD3 UR8, UPT, UPT, -UR8, URZ, URZ ;  /* 0x000000ff08087290 */ /* 0x000fe2000fffe1ff */
[----:B------:R-:W-:-:S11]  /*4510*/  UMOV UR9, UR4 ;  /* 0x0000000400097c82 */ /* 0x000fd60008000000 */
.L_x_163:
[----:B------:R-:W-:Y:S01]  /*4520*/  MOV R12, UR19 ;  /* 0x00000013000c7c02 */ /* 0x000fe20008000f00 */
        /* <DEDUP_REMOVED lines=15> */
[----:B------:R-:W-:-:S06]  /*4620*/  IMAD.U32 R11, RZ, RZ, UR10 ;  /* 0x0000000aff0b7e24 */ /* 0x000fcc000f8e00ff */
        /* <DEDUP_REMOVED lines=14> */
[----:B0-----:R-:W-:-:S04]  /*4710*/  @!P5 FADD R12, -R2, R17 ;  /* 0x00000011020cd221 */ /* 0x001fc80000000100 */
[----:B------:R-:W-:-:S04]  /*4720*/  @!P5 FADD R14, R3, R12 ;  /* 0x0000000c030ed221 */ /* 0x000fc80000000000 */
[----:B------:R-:W-:-:S04]  /*4730*/  @!P5 FADD R13, -R3, R14 ;  /* 0x0000000e030dd221 */ /* 0x000fc80000000100 */
[----:B------:R-:W-:Y:S01]  /*4740*/  @!P5 FADD R2, -R12, R13 ;  /* 0x0000000d0c02d221 */ /* 0x000fe20000000100 */
[----:B------:R-:W-:-:S03]  /*4750*/  @!P5 IMAD.MOV.U32 R3, RZ, RZ, R14 ;  /* 0x000000ffff03d224 */ /* 0x000fc600078e000e */
[----:B-1----:R-:W-:Y:S01]  /*4760*/  @!P4 FADD R10, -R2, R19 ;  /* 0x00000013020ac221 */ /* 0x002fe20000000100 */
        /* <DEDUP_REMOVED lines=44> */
.L_x_162:
        /* <DEDUP_REMOVED lines=12> */
[----:B------:R-:W-:-:S04]  /*4af0*/  IMAD.U32 R10, RZ, RZ, UR10 ;  /* 0x0000000aff0a7e24 */ /* 0x000fc8000f8e00ff */
        /* <DEDUP_REMOVED lines=34> */
.L_x_164:
        /* <DEDUP_REMOVED lines=30> */
.L_x_165:
[----:B------:R-:W-:Y:S05]  /*4f00*/  BRA.U UP0, `(.L_x_161) ;  /* 0x00000001003c7547 */ /* 0x000fea000b800000 */
[----:B------:R-:W0:Y:S01]  /*4f10*/  LDCU.64 UR10, c[0x0][0x408] ;  /* 0x00008100ff0a77ac */ /* 0x000e220008000a00 */
[----:B------:R-:W-:Y:S02]  /*4f20*/  USHF.R.S32.HI UR8, URZ, 0x1f, UR7 ;  /* 0x0000001fff087899 */ /* 0x000fe40008011407 */
[----:B------:R-:W-:-:S04]  /*4f30*/  UIADD3 UR9, UP0, UPT, UR15, UR7, URZ ;  /* 0x000000070f097290 */ /* 0x000fc8000ff1e0ff */
[----:B------:R-:W-:Y:S02]  /*4f40*/  ULEA.HI.X.SX32 UR8, UR15, UR8, 0x1, UP0 ;  /* 0x000000080f087291 */ /* 0x000fe400080f0eff */
[----:B0-----:R-:W-:-:S04]  /*4f50*/  ULEA UR7, UP0, UR9, UR10, 0x2 ;  /* 0x0000000a09077291 */ /* 0x001fc8000f8010ff */
[----:B------:R-:W-:Y:S02]  /*4f60*/  ULEA.HI.X UR8, UR9, UR11, UR8, 0x2, UP0 ;  /* 0x0000000b09087291 */ /* 0x000fe400080f1408 */
[----:B------:R-:W-:-:S04]  /*4f70*/  IMAD.U32 R10, RZ, RZ, UR7 ;  /* 0x00000007ff0a7e24 */ /* 0x000fc8000f8e00ff */
[----:B------:R-:W-:-:S06]  /*4f80*/  MOV R11, UR8 ;  /* 0x00000008000b7c02 */ /* 0x000fcc0008000f00 */
[----:B------:R-:W2:Y:S01]  /*4f90*/  LDG.E R11, desc[UR12][R10.64+0x4] ;  /* 0x0000040c0a0b7981 */ /* 0x000ea2000c1e1900 */
[----:B------:R-:W-:Y:S01]  /*4fa0*/  VIADD R7, R0, 0x1 ;  /* 0x0000000100077836 */ /* 0x000fe20000000000 */
[C---:B--2---:R-:W-:Y:S01]  /*4fb0*/  FSETP.NAN.AND P0, PT, R11.reuse, R11, PT ;  /* 0x0000000b0b00720b */ /* 0x044fe20003f08000 */
[----:B------:R-:W-:-:S12]  /*4fc0*/  FADD R2, R11, -R2 ;  /* 0x800000020b027221 */ /* 0x000fd80000000000 */
[----:B------:R-:W-:Y:S01]  /*4fd0*/  @P0 IADD3 R7, PT, PT, R0, RZ, RZ ;  /* 0x000000ff00070210 */ /* 0x000fe20007ffe0ff */
[----:B------:R-:W-:-:S04]  /*4fe0*/  @!P0 FADD R3, R3, R2 ;  /* 0x0000000203038221 */ /* 0x000fc80000000000 */
[----:B------:R-:W-:-:S07]  /*4ff0*/  IMAD.MOV.U32 R0, RZ, RZ, R7 ;  /* 0x000000ffff007224 */ /* 0x000fce00078e0007 */
.L_x_161:
        /* <DEDUP_REMOVED lines=16> */
[----:B------:R-:W-:-:S07]  /*5100*/  IMAD.MOV.U32 R7, RZ, RZ, R0 ;  /* 0x000000ffff077224 */ /* 0x000fce00078e0000 */
.L_x_166:
[----:B------:R-:W0:Y:S01]  /*5110*/  LDCU.64 UR8, c[0x0][0x3f8] ;  /* 0x00007f00ff0877ac */ /* 0x000e220008000a00 */
[C---:B------:R-:W-:Y:S01]  /*5120*/  FSETP.NAN.AND P0, PT, R7.reuse, R7, PT ;  /* 0x000000070700720b */ /* 0x040fe20003f08000 */
[----:B------:R-:W1:Y:S03]  /*5130*/  LDCU UR7, c[0x0][0x3e8] ;  /* 0x00007d00ff0777ac */ /* 0x000e660008000800 */
[----:B------:R-:W-:Y:S02]  /*5140*/  FSEL R2, R7, RZ, !P0 ;  /* 0x000000ff07027208 */ /* 0x000fe40004000000 */
[----:B------:R-:W-:Y:S01]  /*5150*/  SEL R0, RZ, 0x1, P0 ;  /* 0x00000001ff007807 */ /* 0x000fe20000000000 */
[----:B------:R-:W-:-:S04]  /*5160*/  UIADD3 UR5, UPT, UPT, UR15, UR5, URZ ;  /* 0x000000050f057290 */ /* 0x000fc8000fffe0ff */
[----:B0-----:R-:W-:Y:S02]  /*5170*/  UIMAD.WIDE UR8, UR5, 0x4, UR8 ;  /* 0x00000004050878a5 */ /* 0x001fe4000f8e0208 */
[----:B-1----:R-:W-:-:S04]  /*5180*/  UISETP.LT.AND UP0, UPT, UR6, UR7, UPT ;  /* 0x000000070600728c */ /* 0x002fc8000bf01270 */
[----:B------:R-:W-:Y:S01]  /*5190*/  MOV R10, UR8 ;  /* 0x00000008000a7c02 */ /* 0x000fe20008000f00 */
[----:B------:R-:W-:Y:S01]  /*51a0*/  IMAD.U32 R11, RZ, RZ, UR9 ;  /* 0x00000009ff0b7e24 */ /* 0x000fe2000f8e00ff */
[----:B------:R-:W-:-:S04]  /*51b0*/  USEL UR9, UR6, UR7, UP0 ;  /* 0x0000000706097287 */ /* 0x000fc80008000000 */
[----:B------:R0:W-:Y:S02]  /*51c0*/  STG.E desc[UR12][R10.64], R7 ;  /* 0x000000070a007986 */ /* 0x0001e4000c10190c */
[----:B------:R-:W-:-:S13]  /*51d0*/  ISETP.LT.AND P1, PT, R4, UR9, PT ;  /* 0x0000000904007c0c */ /* 0x000fda000bf21270 */
[----:B0-----:R-:W-:Y:S05]  /*51e0*/  @!P1 BRA `(.L_x_167) ;  /* 0x0000000400a89947 */ /* 0x001fea0003800000 */
[----:B------:R-:W-:-:S04]  /*51f0*/  UIADD3 UR7, UPT, UPT, UR16, UR4, URZ ;  /* 0x0000000410077290 */ /* 0x000fc8000fffe0ff */
[----:B------:R-:W-:-:S04]  /*5200*/  UISETP.LT.AND UP0, UPT, UR7, UR9, UPT ;  /* 0x000000090700728c */ /* 0x000fc8000bf01270 */
[----:B------:R-:W-:-:S04]  /*5210*/  USEL UR4, UR7, UR9, !UP0 ;  /* 0x0000000907047287 */ /* 0x000fc8000c000000 */
[----:B------:R-:W-:-:S04]  /*5220*/  UIADD3 UR5, UPT, UPT, -UR7, UR4, URZ ;  /* 0x0000000407057290 */ /* 0x000fc8000fffe1ff */
[----:B------:R-:W-:Y:S02]  /*5230*/  UIADD3 UR4, UPT, UPT, UR5, 0x1, URZ ;  /* 0x0000000105047890 */ /* 0x000fe4000fffe0ff */
[----:B------:R-:W-:Y:S02]  /*5240*/  UISETP.GE.U32.AND UP1, UPT, UR5, 0x3, UPT ;  /* 0x000000030500788c */ /* 0x000fe4000bf26070 */
[----:B------:R-:W-:-:S09]  /*5250*/  ULOP3.LUT UP0, UR5, UR4, 0x3, URZ, 0xc0, !UPT ;  /* 0x0000000304057892 */ /* 0x000fd2000f80c0ff */
[----:B------:R-:W-:Y:S05]  /*5260*/  BRA.U !UP0, `(.L_x_168) ;  /* 0x00000001087c7547 */ /* 0x000fea000b800000 */
[----:B------:R-:W0:Y:S01]  /*5270*/  LDCU UR4, c[0x0][0x3ec] ;  /* 0x00007d80ff0477ac */ /* 0x000e220008000800 */
[----:B------:R-:W1:Y:S01]  /*5280*/  LDC.64 R10, c[0x0][0x408] ;  /* 0x00010200ff0a7b82 */ /* 0x000e620000000a00 */
[----:B------:R-:W-:Y:S01]  /*5290*/  MOV R3, UR7 ;  /* 0x0000000700037c02 */ /* 0x000fe20008000f00 */
[----:B------:R-:W-:-:S06]  /*52a0*/  UIADD3 UR5, UPT, UPT, -UR5, URZ, URZ ;  /* 0x000000ff05057290 */ /* 0x000fcc000fffe1ff */
[----:B------:R-:W2:Y:S01]  /*52b0*/  LDC.64 R12, c[0x0][0x3f8] ;  /* 0x0000fe00ff0c7b82 */ /* 0x000ea20000000a00 */
[----:B0-----:R-:W-:-:S04]  /*52c0*/  UIADD3 UR4, UPT, UPT, UR18, UR4, UR16 ;  /* 0x0000000412047290 */ /* 0x001fc8000fffe010 */
[----:B------:R-:W-:-:S06]  /*52d0*/  UIADD3 UR4, UPT, UPT, UR4, -0x1, UR15 ;  /* 0xffffffff04047890 */ /* 0x000fcc000fffe00f */
[----:B------:R-:W-:-:S07]  /*52e0*/  IMAD.U32 R19, RZ, RZ, UR4 ;  /* 0x00000004ff137e24 */ /* 0x000fce000f8e00ff */
.L_x_169:
[----:B-1----:R-:W-:-:S06]  /*52f0*/  IMAD.WIDE R14, R19, 0x4, R10 ;  /* 0x00000004130e7825 */ /* 0x002fcc00078e020a */
[----:B------:R0:W3:Y:S01]  /*5300*/  LDG.E R15, desc[UR12][R14.64] ;  /* 0x0000000c0e0f7981 */ /* 0x0000e2000c1e1900 */
[-C--:B------:R-:W-:Y:S01]  /*5310*/  FSETP.NAN.AND P1, PT, R7, R7.reuse, PT ;  /* 0x000000070700720b */ /* 0x080fe20003f28000 */
[----:B------:R-:W-:Y:S01]  /*5320*/  UIADD3 UR5, UPT, UPT, UR5, 0x1, URZ ;  /* 0x0000000105057890 */ /* 0x000fe2000fffe0ff */
[----:B------:R-:W-:-:S03]  /*5330*/  MOV R17, R7 ;  /* 0x0000000700117202 */ /* 0x000fc60000000f00 */
[----:B------:R-:W-:Y:S01]  /*5340*/  UISETP.NE.AND UP0, UPT, UR5, URZ, UPT ;  /* 0x000000ff0500728c */ /* 0x000fe2000bf05270 */
[----:B0-----:R-:W-:Y:S01]  /*5350*/  VIADD R14, R0, 0x1 ;  /* 0x00000001000e7836 */ /* 0x001fe20000000000 */
[----:B---3--:R-:W-:-:S13]  /*5360*/  FSETP.NUM.AND P0, PT, R15, R15, !P1 ;  /* 0x0000000f0f00720b */ /* 0x008fda0004f07000 */
[C---:B------:R-:W-:Y:S02]  /*5370*/  @!P0 FSETP.NAN.AND P2, PT, R15.reuse, R15, PT ;  /* 0x0000000f0f00820b */ /* 0x040fe40003f48000 */
[----:B------:R-:W-:-:S04]  /*5380*/  @!P0 FSEL R4, R15, R7, P1 ;  /* 0x000000070f048208 */ /* 0x000fc80000800000 */
[----:B------:R-:W-:Y:S01]  /*5390*/  @!P0 FSEL R7, R4, R7, !P2 ;  /* 0x0000000704078208 */ /* 0x000fe20005000000 */
[----:B------:R-:W-:Y:S01]  /*53a0*/  @P0 FMUL R4, R6, R17 ;  /* 0x0000001106040220 */ /* 0x000fe20000400000 */
[C---:B--2---:R-:W-:Y:S01]  /*53b0*/  IMAD.WIDE R16, R19.reuse, 0x4, R12 ;  /* 0x0000000413107825 */ /* 0x044fe200078e020c */
[----:B------:R-:W-:-:S03]  /*53c0*/  IADD3 R19, PT, PT, R19, 0x1, RZ ;  /* 0x0000000113137810 */ /* 0x000fc60007ffe0ff */
[----:B------:R-:W-:Y:S01]  /*53d0*/  @P0 FFMA R7, R15, R9, R4 ;  /* 0x000000090f070223 */ /* 0x000fe20000000004 */
[----:B------:R-:W-:-:S04]  /*53e0*/  MOV R4, R3 ;  /* 0x0000000300047202 */ /* 0x000fc80000000f00 */
[----:B------:R0:W-:Y:S01]  /*53f0*/  STG.E desc[UR12][R16.64], R7 ;  /* 0x0000000710007986 */ /* 0x0001e2000c10190c */
[----:B------:R-:W-:Y:S01]  /*5400*/  FSETP.NAN.AND P0, PT, R7, R7, PT ;  /* 0x000000070700720b */ /* 0x000fe20003f08000 */
[----:B------:R-:W-:-:S12]  /*5410*/  VIADD R3, R4, 0x1 ;  /* 0x0000000104037836 */ /* 0x000fd80000000000 */
[----:B------:R-:W-:Y:S02]  /*5420*/  @P0 IMAD.MOV R14, RZ, RZ, R0 ;  /* 0x000000ffff0e0224 */ /* 0x000fe400078e0200 */
[----:B------:R-:W-:-:S03]  /*5430*/  @!P0 FADD R2, R7, R2 ;  /* 0x0000000207028221 */ /* 0x000fc60000000000 */
[----:B------:R-:W-:Y:S01]  /*5440*/  MOV R0, R14 ;  /* 0x0000000e00007202 */ /* 0x000fe20000000f00 */
[----:B0-----:R-:W-:Y:S06]  /*5450*/  BRA.U UP0, `(.L_x_169) ;  /* 0xfffffffd00a47547 */ /* 0x001fec000b83ffff */
.L_x_168:
[----:B------:R-:W-:Y:S05]  /*5460*/  BRA.U !UP1, `(.L_x_167) ;  /* 0x0000000509087547 */ /* 0x000fea000b800000 */
[----:B------:R-:W0:Y:S01]  /*5470*/  LDCU.64 UR4, c[0x0][0x408] ;  /* 0x00008100ff0477ac */ /* 0x000e220008000a00 */
[----:B------:R-:W-:Y:S01]  /*5480*/  VIADD R3, R4, UR15 ;  /* 0x0000000f04037c36 */ /* 0x000fe20008000000 */
[----:B------:R-:W1:Y:S01]  /*5490*/  LDCU.64 UR10, c[0x0][0x3f8] ;  /* 0x00007f00ff0a77ac */ /* 0x000e620008000a00 */
[----:B0-----:R-:W-:Y:S02]  /*54a0*/  UIADD3 UR7, UP0, UPT, UR4, 0x8, URZ ;  /* 0x0000000804077890 */ /* 0x001fe4000ff1e0ff */
[----:B-1----:R-:W-:Y:S02]  /*54b0*/  UIADD3 UR4, UP1, UPT, UR10, 0x8, URZ ;  /* 0x000000080a047890 */ /* 0x002fe4000ff3e0ff */
[----:B------:R-:W-:Y:S02]  /*54c0*/  UIADD3.X UR8, UPT, UPT, URZ, UR5, URZ, UP0, !UPT ;  /* 0x00000005ff087290 */ /* 0x000fe400087fe4ff */
[----:B------:R-:W-:-:S12]  /*54d0*/  UIADD3.X UR5, UPT, UPT, URZ, UR11, URZ, UP1, !UPT ;  /* 0x0000000bff057290 */ /* 0x000fd80008ffe4ff */
.L_x_170:
[----:B------:R-:W-:Y:S01]  /*54e0*/  MOV R12, UR7 ;  /* 0x00000007000c7c02 */ /* 0x000fe20008000f00 */
[----:B------:R-:W-:-:S04]  /*54f0*/  IMAD.U32 R13, RZ, RZ, UR8 ;  /* 0x00000008ff0d7e24 */ /* 0x000fc8000f8e00ff */
[----:B------:R-:W-:-:S05]  /*5500*/  IMAD.WIDE R12, R3, 0x4, R12 ;  /* 0x00000004030c7825 */ /* 0x000fca00078e020c */
[----:B------:R-:W2:Y:S01]  /*5510*/  LDG.E R17, desc[UR12][R12.64+-0x8] ;  /* 0xfffff80c0c117981 */ /* 0x000ea2000c1e1900 */
[----:B------:R-:W-:Y:S01]  /*5520*/  FSETP.NAN.AND P1, PT, R7, R7, PT ;  /* 0x000000070700720b */ /* 0x000fe20003f28000 */
[----:B------:R-:W-:Y:S01]  /*5530*/  IMAD.U32 R11, RZ, RZ, UR5 ;  /* 0x00000005ff0b7e24 */ /* 0x000fe2000f8e00ff */
[----:B------:R-:W-:-:S05]  /*5540*/  MOV R10, UR4 ;  /* 0x00000004000a7c02 */ /* 0x000fca0008000f00 */
[----:B------:R-:W-:Y:S01]  /*5550*/  IMAD.WIDE R10, R3, 0x4, R10 ;  /* 0x00000004030a7825 */ /* 0x000fe200078e020a */
[----:B--2---:R-:W-:-:S04]  /*5560*/  FSETP.NAN.OR P0, PT, R17, R17, P1 ;  /* 0x000000111100720b */ /* 0x004fc80000f08400 */
[----:B------:R-:W-:-:S09]  /*5570*/  FSETP.NAN.OR P2, PT, R17, R17, !P0 ;  /* 0x000000111100720b */ /* 0x000fd20004748400 */
[----:B------:R-:W-:-:S04]  /*5580*/  @!P0 FMUL R14, R6, R7 ;  /* 0x00000007060e8220 */ /* 0x000fc80000400000 */
[C---:B------:R-:W-:Y:S01]  /*5590*/  @!P2 FSEL R7, R17.reuse, R7, P1 ;  /* 0x000000071107a208 */ /* 0x040fe20000800000 */
[----:B------:R-:W-:-:S03]  /*55a0*/  @!P0 FFMA R15, R17, R9, R14 ;  /* 0x00000009110f8223 */ /* 0x000fc6000000000e */
[----:B------:R-:W-:-:S05]  /*55b0*/  @P0 MOV R15, R7 ;  /* 0x00000007000f0202 */ /* 0x000fca0000000f00 */
[----:B------:R0:W-:Y:S04]  /*55c0*/  STG.E desc[UR12][R10.64+-0x8], R15 ;  /* 0xfffff80f0a007986 */ /* 0x0001e8000c10190c */
[----:B------:R-:W2:Y:S01]  /*55d0*/  LDG.E R7, desc[UR12][R12.64+-0x4] ;  /* 0xfffffc0c0c077981 */ /* 0x000ea2000c1e1900 */
[----:B------:R-:W-:-:S04]  /*55e0*/  FSETP.NAN.AND P0, PT, R15, R15, PT ;  /* 0x0000000f0f00720b */ /* 0x000fc80003f08000 */
[CC--:B--2---:R-:W-:Y:S02]  /*55f0*/  FSETP.NUM.AND P1, PT, R7.reuse, R7.reuse, !P0 ;  /* 0x000000070700720b */ /* 0x0c4fe40004727000 */
[----:B------:R-:W-:-:S11]  /*5600*/  FSETP.NAN.AND P2, PT, R7, R7, PT ;  /* 0x000000070700720b */ /* 0x000fd60003f48000 */
[----:B------:R-:W-:-:S04]  /*5610*/  @!P1 FSEL R14, R7, R15, P0 ;  /* 0x0000000f070e9208 */ /* 0x000fc80000000000 */
[-C--:B------:R-:W-:Y:S01]  /*5620*/  @!P1 FSEL R17, R14, R15.reuse, !P2 ;  /* 0x0000000f0e119208 */ /* 0x080fe20005000000 */
[----:B------:R-:W-:-:S04]  /*5630*/  @P1 FMUL R14, R6, R15 ;  /* 0x0000000f060e1220 */ /* 0x000fc80000400000 */
[----:B------:R-:W-:-:S05]  /*5640*/  @P1 FFMA R17, R7, R9, R14 ;  /* 0x0000000907111223 */ /* 0x000fca000000000e */
        /* <DEDUP_REMOVED lines=10> */
[----:B------:R1:W2:Y:S01]  /*56f0*/  LDG.E R21, desc[UR12][R12.64+0x4] ;  /* 0x0000040c0c157981 */ /* 0x0002a2000c1e1900 */
[----:B------:R-:W-:Y:S01]  /*5700*/  FSETP.NAN.AND P3, PT, R19, R19, PT ;  /* 0x000000131300720b */ /* 0x000fe20003f68000 */
[C---:B------:R-:W-:Y:S01]  /*5710*/  VIADD R14, R0.reuse, 0x1 ;  /* 0x00000001000e7836 */ /* 0x040fe20000000000 */
[----:B------:R-:W-:Y:S01]  /*5720*/  @P0 IADD3 R14, PT, PT, R0, RZ, RZ ;  /* 0x000000ff000e0210 */ /* 0x000fe20007ffe0ff */
[----:B------:R-:W-:Y:S01]  /*5730*/  @!P0 FADD R2, R15, R2 ;  /* 0x000000020f028221 */ /* 0x000fe20000000000 */
[----:B------:R-:W-:Y:S02]  /*5740*/  IADD3 R4, PT, PT, R4, 0x4, RZ ;  /* 0x0000000404047810 */ /* 0x000fe40007ffe0ff */
[----:B------:R-:W-:Y:S01]  /*5750*/  IADD3 R3, PT, PT, R3, 0x4, RZ ;  /* 0x0000000403037810 */ /* 0x000fe20007ffe0ff */
[----:B------:R-:W-:Y:S01]  /*5760*/  @!P2 FADD R2, R2, R17 ;  /* 0x000000110202a221 */ /* 0x000fe20000000000 */
[----:B------:R-:W-:Y:S01]  /*5770*/  ISETP.GE.AND P0, PT, R4, UR9, PT ;  /* 0x0000000904007c0c */ /* 0x000fe2000bf06270 */
[C---:B-1----:R-:W-:Y:S01]  /*5780*/  VIADD R13, R14.reuse, 0x1 ;  /* 0x000000010e0d7836 */ /* 0x042fe20000000000 */
[----:B------:R-:W-:-:S03]  /*5790*/  @P2 IADD3 R13, PT, PT, R14, RZ, RZ ;  /* 0x000000ff0e0d2210 */ /* 0x000fc60007ffe0ff */
[----:B------:R-:W-:Y:S02]  /*57a0*/  @!P3 FADD R2, R2, R19 ;  /* 0x000000130202b221 */ /* 0x000fe40000000000 */
[----:B------:R-:W-:Y:S02]  /*57b0*/  VIADD R12, R13, 0x1 ;  /* 0x000000010d0c7836 */ /* 0x000fe40000000000 */
[----:B------:R-:W-:Y:S01]  /*57c0*/  @P3 IMAD.MOV R12, RZ, RZ, R13 ;  /* 0x000000ffff0c3224 */ /* 0x000fe200078e020d */
[----:B--2---:R-:W-:-:S13]  /*57d0*/  FSETP.NUM.AND P1, PT, R21, R21, !P3 ;  /* 0x000000151500720b */ /* 0x004fda0005f27000 */
[C---:B------:R-:W-:Y:S01]  /*57e0*/  @!P1 FSETP.NAN.AND P4, PT, R21.reuse, R21, PT ;  /* 0x000000151500920b */ /* 0x040fe20003f88000 */
[-C--:B------:R-:W-:Y:S01]  /*57f0*/  @P1 FMUL R0, R6, R19.reuse ;  /* 0x0000001306001220 */ /* 0x080fe20000400000 */
[----:B------:R-:W-:-:S04]  /*5800*/  @!P1 FSEL R16, R21, R19, P3 ;  /* 0x0000001315109208 */ /* 0x000fc80001800000 */
[----:B------:R-:W-:Y:S01]  /*5810*/  @!P1 FSEL R7, R16, R19, !P4 ;  /* 0x0000001310079208 */ /* 0x000fe20006000000 */
[----:B------:R-:W-:Y:S01]  /*5820*/  @P1 FFMA R7, R21, R9, R0 ;  /* 0x0000000915071223 */ /* 0x000fe20000000000 */
[----:B------:R-:W-:-:S04]  /*5830*/  IADD3 R0, PT, PT, R12, 0x1, RZ ;  /* 0x000000010c007810 */ /* 0x000fc80007ffe0ff */
[----:B------:R0:W-:Y:S01]  /*5840*/  STG.E desc[UR12][R10.64+0x4], R7 ;  /* 0x000004070a007986 */ /* 0x0001e2000c10190c */
[----:B------:R-:W-:-:S13]  /*5850*/  FSETP.NAN.AND P1, PT, R7, R7, PT ;  /* 0x000000070700720b */ /* 0x000fda0003f28000 */
[----:B------:R-:W-:Y:S01]  /*5860*/  @!P1 FADD R2, R7, R2 ;  /* 0x0000000207029221 */ /* 0x000fe20000000000 */
[----:B------:R-:W-:Y:S01]  /*5870*/  @P1 IMAD.MOV R0, RZ, RZ, R12 ;  /* 0x000000ffff001224 */ /* 0x000fe200078e020c */
[----:B0-----:R-:W-:Y:S06]  /*5880*/  @!P0 BRA `(.L_x_170) ;  /* 0xfffffffc00148947 */ /* 0x001fec000383ffff */
.L_x_167:
[----:B------:R-:W0:Y:S01]  /*5890*/  LDCU UR4, c[0x0][0x3e8] ;  /* 0x00007d00ff0477ac */ /* 0x000e220008000800 */
[----:B------:R-:W-:Y:S01]  /*58a0*/  ISETP.NE.AND P0, PT, R0, RZ, PT ;  /* 0x000000ff0000720c */ /* 0x000fe20003f05270 */
[----:B------:R-:W-:Y:S01]  /*58b0*/  BSSY.RECONVERGENT B0, `(.L_x_171) ;  /* 0x0000015000007945 */ /* 0x000fe20003800200 */
[----:B------:R-:W-:Y:S01]  /*58c0*/  MOV R4, 0x7fffffff ;  /* 0x7fffffff00047802 */ /* 0x000fe20000000f00 */
[----:B0-----:R-:W-:-:S05]  /*58d0*/  IMAD.U32 R3, RZ, RZ, UR4 ;  /* 0x00000004ff037e24 */ /* 0x001fca000f8e00ff */
[----:B------:R-:W-:-:S13]  /*58e0*/  ISETP.LT.OR P0, PT, R3, UR6, !P0 ;  /* 0x0000000603007c0c */ /* 0x000fda000c701670 */
[----:B------:R-:W-:Y:S05]  /*58f0*/  @P0 BRA `(.L_x_172) ;  /* 0x0000000000400947 */ /* 0x000fea0003800000 */
        /* <DEDUP_REMOVED lines=15> */
.L_x_173:
[----:B------:R-:W-:Y:S05]  /*59f0*/  BSYNC.RECONVERGENT B3 ;  /* 0x0000000000037941 */ /* 0x000fea0003800200 */
.L_x_172:
[----:B------:R-:W-:Y:S05]  /*5a00*/  BSYNC.RECONVERGENT B0 ;  /* 0x0000000000007941 */ /* 0x000fea0003800200 */
.L_x_171:
[----:B------:R-:W0:Y:S02]  /*5a10*/  LDCU UR19, c[0x0][0x3e8] ;  /* 0x00007d00ff1377ac */ /* 0x000e240008000800 */
[----:B0-----:R-:W-:-:S06]  /*5a20*/  UISETP.GE.AND UP0, UPT, UR6, UR19, UPT ;  /* 0x000000130600728c */ /* 0x001fcc000bf06270 */
[----:B------:R-:W-:Y:S01]  /*5a30*/  PLOP3.LUT P2, PT, PT, PT, UP0, 0x80, 0x8 ;  /* 0x000000000008781c */ /* 0x000fe20003f4f008 */
[----:B------:R-:W-:-:S09]  /*5a40*/  UISETP.GT.AND UP0, UPT, UR6, UR19, UPT ;  /* 0x000000130600728c */ /* 0x000fd2000bf04270 */
[----:B------:R-:W-:Y:S05]  /*5a50*/  BRA.U UP0, `(.L_x_174) ;  /* 0x0000000100707547 */ /* 0x000fea000b800000 */
[----:B------:R-:W0:Y:S01]  /*5a60*/  LDCU.128 UR8, c[0x0][0x400] ;  /* 0x00008000ff0877ac */ /* 0x000e220008000c00 */
[----:B------:R-:W1:Y:S01]  /*5a70*/  LDCU.64 UR20, c[0x0][0x3f8] ;  /* 0x00007f00ff1477ac */ /* 0x000e620008000a00 */
[----:B------:R-:W-:Y:S02]  /*5a80*/  UIADD3 UR14, UP0, UPT, UR15, UR6, URZ ;  /* 0x000000060f0e7290 */ /* 0x000fe4000ff1e0ff */
[----:B------:R-:W-:Y:S02]  /*5a90*/  USHF.R.S32.HI UR4, URZ, 0x1f, UR6 ;  /* 0x0000001fff047899 */ /* 0x000fe40008011406 */
[----:B------:R-:W-:Y:S02]  /*5aa0*/  USHF.L.U32 UR7, UR14, 0x2, URZ ;  /* 0x000000020e077899 */ /* 0x000fe400080006ff */
[----:B------:R-:W-:Y:S02]  /*5ab0*/  ULEA.HI.X.SX32 UR4, UR15, UR4, 0x1, UP0 ;  /* 0x000000040f047291 */ /* 0x000fe400080f0eff */
[----:B0-----:R-:W-:-:S02]  /*5ac0*/  UIADD3 UR8, UP0, UPT, UR7, UR8, URZ ;  /* 0x0000000807087290 */ /* 0x001fc4000ff1e0ff */
[----:B------:R-:W-:Y:S02]  /*5ad0*/  USHF.L.U64.HI UR14, UR14, 0x2, UR4 ;  /* 0x000000020e0e7899 */ /* 0x000fe40008010204 */
[----:B-1----:R-:W-:Y:S02]  /*5ae0*/  UIADD3 UR4, UP1, UPT, UR7, UR20, URZ ;  /* 0x0000001407047290 */ /* 0x002fe4000ff3e0ff */
[----:B------:R-:W-:Y:S01]  /*5af0*/  UIADD3.X UR9, UPT, UPT, UR14, UR9, URZ, UP0, !UPT ;  /* 0x000000090e097290 */ /* 0x000fe200087fe4ff */
[----:B------:R-:W-:Y:S01]  /*5b00*/  MOV R2, UR8 ;  /* 0x0000000800027c02 */ /* 0x000fe20008000f00 */
[----:B------:R-:W-:Y:S02]  /*5b10*/  UIADD3.X UR5, UPT, UPT, UR14, UR21, URZ, UP1, !UPT ;  /* 0x000000150e057290 */ /* 0x000fe40008ffe4ff */
[----:B------:R-:W-:Y:S02]  /*5b20*/  IMAD.U32 R10, RZ, RZ, UR4 ;  /* 0x00000004ff0a7e24 */ /* 0x000fe4000f8e00ff */
[----:B------:R-:W-:-:S02]  /*5b30*/  MOV R3, UR9 ;  /* 0x0000000900037c02 */ /* 0x000fc40008000f00 */
[----:B------:R-:W-:-:S03]  /*5b40*/  IMAD.U32 R11, RZ, RZ, UR5 ;  /* 0x00000005ff0b7e24 */ /* 0x000fc6000f8e00ff */
[----:B------:R0:W-:Y:S04]  /*5b50*/  STG.E desc[UR12][R2.64+-0x4], R4 ;  /* 0xfffffc0402007986 */ /* 0x0001e8000c10190c */
[----:B------:R-:W2:Y:S01]  /*5b60*/  LDG.E R10, desc[UR12][R10.64+-0x4] ;  /* 0xfffffc0c0a0a7981 */ /* 0x000ea2000c1e1900 */
[C---:B------:R-:W-:Y:S01]  /*5b70*/  FADD R13, R4.reuse, R4 ;  /* 0x00000004040d7221 */ /* 0x040fe20000000000 */
[----:B------:R-:W-:Y:S01]  /*5b80*/  UIADD3 UR10, UP0, UPT, UR7, UR10, URZ ;  /* 0x0000000a070a7290 */ /* 0x000fe2000ff1e0ff */
[----:B------:R-:W-:-:S03]  /*5b90*/  FSETP.NAN.AND P1, PT, R4, R4, PT ;  /* 0x000000040400720b */ /* 0x000fc60003f28000 */
[----:B------:R-:W-:Y:S02]  /*5ba0*/  UIADD3.X UR11, UPT, UPT, UR14, UR11, URZ, UP0, !UPT ;  /* 0x0000000b0e0b7290 */ /* 0x000fe400087fe4ff */
[----:B------:R-:W-:Y:S01]  /*5bb0*/  MOV R12, UR10 ;  /* 0x0000000a000c7c02 */ /* 0x000fe20008000f00 */
[C---:B--2---:R-:W-:Y:S01]  /*5bc0*/  FFMA R13, R10.reuse, 3, -R13 ;  /* 0x404000000a0d7823 */ /* 0x044fe2000000080d */
[----:B------:R-:W-:-:S04]  /*5bd0*/  FSETP.NAN.AND P0, PT, R10, R10, PT ;  /* 0x0000000a0a00720b */ /* 0x000fc80003f08000 */
[----:B------:R-:W-:Y:S01]  /*5be0*/  FSEL R0, R13, +QNAN , !P1 ;  /* 0x7fffffff0d007808 */ /* 0x000fe20004800000 */
[----:B------:R-:W-:-:S03]  /*5bf0*/  IMAD.U32 R13, RZ, RZ, UR11 ;  /* 0x0000000bff0d7e24 */ /* 0x000fc6000f8e00ff */
[----:B0-----:R-:W-:-:S05]  /*5c00*/  FSEL R3, R0, +QNAN , !P0 ;  /* 0x7fffffff00037808 */ /* 0x001fca0004000000 */
[----:B------:R0:W-:Y:S02]  /*5c10*/  STG.E desc[UR12][R12.64+-0x4], R3 ;  /* 0xfffffc030c007986 */ /* 0x0001e4000c10190c */
.L_x_174:
[----:B------:R-:W-:Y:S05]  /*5c20*/  @P2 EXIT ;  /* 0x000000000000294d */ /* 0x000fea0003800000 */
[----:B------:R-:W1:Y:S01]  /*5c30*/  LDCU UR7, c[0x0][0x3ec] ;  /* 0x00007d80ff0777ac */ /* 0x000e620008000800 */
[----:B------:R-:W-:Y:S02]  /*5c40*/  UIADD3 UR5, UPT, UPT, UR17, UR18, UR16 ;  /* 0x0000001211057290 */ /* 0x000fe4000fffe010 */
[----:B------:R-:W-:Y:S02]  /*5c50*/  ULOP3.LUT UR4, UR19, 0x2, URZ, 0x3c, !UPT ;  /* 0x0000000213047892 */ /* 0x000fe4000f8e3cff */
[----:B-1----:R-:W-:-:S04]  /*5c60*/  UIADD3 UR5, UPT, UPT, UR5, UR7, URZ ;  /* 0x0000000705057290 */ /* 0x002fc8000fffe0ff */
[----:B------:R-:W-:-:S04]  /*5c70*/  UIADD3 UR4, UPT, UPT, UR4, -UR5, URZ ;  /* 0x8000000504047290 */ /* 0x000fc8000fffe0ff */
[----:B------:R-:W-:-:S09]  /*5c80*/  ULOP3.LUT UP0, UR4, UR4, 0x3, URZ, 0xc0, !UPT ;  /* 0x0000000304047892 */ /* 0x000fd2000f80c0ff */
[----:B------:R-:W-:Y:S05]  /*5c90*/  BRA.U !UP0, `(.L_x_175) ;  /* 0x0000000108a87547 */ /* 0x000fea000b800000 */
[----:B0-----:R-:W0:Y:S01]  /*5ca0*/  LDC.64 R2, c[0x0][0x408] ;  /* 0x00010200ff027b82 */ /* 0x001e220000000a00 */
[----:B------:R-:W-:Y:S02]  /*5cb0*/  UIADD3 UR6, UPT, UPT, UR5, -0x2, UR15 ;  /* 0xfffffffe05067890 */ /* 0x000fe4000fffe00f */
[----:B------:R-:W-:-:S04]  /*5cc0*/  UIADD3 UR4, UPT, UPT, -UR4, URZ, URZ ;  /* 0x000000ff04047290 */ /* 0x000fc8000fffe1ff */
[----:B------:R-:W-:Y:S01]  /*5cd0*/  MOV R21, UR6 ;  /* 0x0000000600157c02 */ /* 0x000fe20008000f00 */
[----:B------:R-:W1:Y:S01]  /*5ce0*/  LDC.64 R10, c[0x0][0x3f8] ;  /* 0x0000fe00ff0a7b82 */ /* 0x000e620000000a00 */
[----:B------:R-:W-:-:S07]  /*5cf0*/  UMOV UR6, UR5 ;  /* 0x0000000500067c82 */ /* 0x000fce0008000000 */
[----:B------:R-:W2:Y:S02]  /*5d00*/  LDC.64 R12, c[0x0][0x400] ;  /* 0x00010000ff0c7b82 */ /* 0x000ea40000000a00 */
.L_x_176:
[----:B0--3--:R-:W-:-:S05]  /*5d10*/  IMAD.WIDE R14, R21, 0x4, R2 ;  /* 0x00000004150e7825 */ /* 0x009fca00078e0202 */
[----:B------:R-:W3:Y:S01]  /*5d20*/  LDG.E R17, desc[UR12][R14.64] ;  /* 0x0000000c0e117981 */ /* 0x000ee2000c1e1900 */
[----:B------:R-:W-:Y:S01]  /*5d30*/  FSETP.NAN.AND P1, PT, R7, R7, PT ;  /* 0x000000070700720b */ /* 0x000fe20003f28000 */
[----:B------:R-:W-:Y:S01]  /*5d40*/  IMAD.MOV.U32 R19, RZ, RZ, R7 ;  /* 0x000000ffff137224 */ /* 0x000fe200078e0007 */
[----:B------:R-:W-:Y:S02]  /*5d50*/  UIADD3 UR4, UPT, UPT, UR4, 0x1, URZ ;  /* 0x0000000104047890 */ /* 0x000fe4000fffe0ff */
[----:B------:R-:W-:Y:S02]  /*5d60*/  UIADD3 UR6, UPT, UPT, UR6, 0x1, URZ ;  /* 0x0000000106067890 */ /* 0x000fe4000fffe0ff */
[----:B------:R-:W-:Y:S01]  /*5d70*/  UISETP.NE.AND UP0, UPT, UR4, URZ, UPT ;  /* 0x000000ff0400728c */ /* 0x000fe2000bf05270 */
[----:B---3--:R-:W-:-:S13]  /*5d80*/  FSETP.NUM.AND P0, PT, R17, R17, !P1 ;  /* 0x000000111100720b */ /* 0x008fda0004f07000 */
[C---:B------:R-:W-:Y:S02]  /*5d90*/  @!P0 FSETP.NAN.AND P2, PT, R17.reuse, R17, PT ;  /* 0x000000111100820b */ /* 0x040fe40003f48000 */
[-C--:B------:R-:W-:Y:S02]  /*5da0*/  @!P0 FSEL R0, R17, R7.reuse, P1 ;  /* 0x0000000711008208 */ /* 0x080fe40000800000 */
[----:B------:R-:W-:Y:S02]  /*5db0*/  FSETP.NAN.AND P1, PT, R4, R4, PT ;  /* 0x000000040400720b */ /* 0x000fe40003f28000 */
[----:B------:R-:W-:Y:S01]  /*5dc0*/  @!P0 FSEL R7, R0, R7, !P2 ;  /* 0x0000000700078208 */ /* 0x000fe20005000000 */
[----:B------:R-:W-:Y:S01]  /*5dd0*/  @P0 FMUL R0, R6, R19 ;  /* 0x0000001306000220 */ /* 0x000fe20000400000 */
[----:B--2---:R-:W-:-:S04]  /*5de0*/  IMAD.WIDE R18, R21, 0x4, R12 ;  /* 0x0000000415127825 */ /* 0x004fc800078e020c */
[----:B------:R-:W-:Y:S01]  /*5df0*/  @P0 FFMA R7, R17, R9, R0 ;  /* 0x0000000911070223 */ /* 0x000fe20000000000 */
[----:B------:R-:W-:-:S04]  /*5e00*/  MOV R0, R4 ;  /* 0x0000000400007202 */ /* 0x000fc80000000f00 */
[----:B------:R-:W-:-:S13]  /*5e10*/  FSETP.NUM.AND P0, PT, R7, R7, !P1 ;  /* 0x000000070700720b */ /* 0x000fda0004f07000 */
[----:B------:R-:W-:Y:S01]  /*5e20*/  @!P0 FSETP.NAN.AND P2, PT, R7, R7, PT ;  /* 0x000000070700820b */ /* 0x000fe20003f48000 */
[----:B------:R-:W-:Y:S01]  /*5e30*/  @P0 FMUL R0, R5, R0 ;  /* 0x0000000005000220 */ /* 0x000fe20000400000 */
[----:B------:R-:W-:-:S04]  /*5e40*/  @!P0 FSEL R17, R7, R4, P1 ;  /* 0x0000000407118208 */ /* 0x000fc80000800000 */
[----:B------:R-:W-:Y:S01]  /*5e50*/  @!P0 FSEL R4, R17, R4, !P2 ;  /* 0x0000000411048208 */ /* 0x000fe20005000000 */
[C---:B------:R-:W-:Y:S01]  /*5e60*/  @P0 FFMA R4, R7.reuse, R8, R0 ;  /* 0x0000000807040223 */ /* 0x040fe20000000000 */
[----:B------:R-:W-:Y:S01]  /*5e70*/  FSETP.NAN.AND P0, PT, R7, R7, PT ;  /* 0x000000070700720b */ /* 0x000fe20003f08000 */
[----:B-1----:R-:W-:-:S04]  /*5e80*/  IMAD.WIDE R16, R21, 0x4, R10 ;  /* 0x0000000415107825 */ /* 0x002fc800078e020a */
[C---:B------:R-:W-:Y:S01]  /*5e90*/  FADD R0, R4.reuse, R4 ;  /* 0x0000000404007221 */ /* 0x040fe20000000000 */
[----:B------:R-:W-:Y:S01]  /*5ea0*/  FSETP.NAN.AND P1, PT, R4, R4, PT ;  /* 0x000000040400720b */ /* 0x000fe20003f28000 */
[----:B------:R-:W-:Y:S01]  /*5eb0*/  VIADD R21, R21, 0x1 ;  /* 0x0000000115157836 */ /* 0x000fe20000000000 */
[----:B------:R3:W-:Y:S01]  /*5ec0*/  STG.E desc[UR12][R16.64], R7 ;  /* 0x0000000710007986 */ /* 0x0007e2000c10190c */
[----:B------:R-:W-:-:S03]  /*5ed0*/  FFMA R0, R7, 3, -R0 ;  /* 0x4040000007007823 */ /* 0x000fc60000000800 */
[----:B------:R3:W-:Y:S02]  /*5ee0*/  STG.E desc[UR12][R18.64], R4 ;  /* 0x0000000412007986 */ /* 0x0007e4000c10190c */
[----:B------:R-:W-:-:S04]  /*5ef0*/  FSEL R0, R0, +QNAN , !P1 ;  /* 0x7fffffff00007808 */ /* 0x000fc80004800000 */
[----:B------:R-:W-:-:S05]  /*5f00*/  FSEL R23, R0, +QNAN , !P0 ;  /* 0x7fffffff00177808 */ /* 0x000fca0004000000 */
[----:B------:R3:W-:Y:S01]  /*5f10*/  STG.E desc[UR12][R14.64], R23 ;  /* 0x000000170e007986 */ /* 0x0007e2000c10190c */
[----:B------:R-:W-:Y:S05]  /*5f20*/  BRA.U UP0, `(.L_x_176) ;  /* 0xfffffffd00787547 */ /* 0x000fea000b83ffff */
[----:B------:R-:W-:-:S12]  /*5f30*/  UIADD3 UR6, UPT, UPT, UR6, -0x2, URZ ;  /* 0xfffffffe06067890 */ /* 0x000fd8000fffe0ff */
.L_x_175:
[----:B------:R-:W1:Y:S02]  /*5f40*/  LDCU UR4, c[0x0][0x3e8] ;  /* 0x00007d00ff0477ac */ /* 0x000e640008000800 */
[----:B-1----:R-:W-:-:S04]  /*5f50*/  UIADD3 UR5, UPT, UPT, -UR5, 0x1, UR4 ;  /* 0x0000000105057890 */ /* 0x002fc8000fffe104 */
[----:B------:R-:W-:-:S06]  /*5f60*/  UISETP.GE.U32.AND UP0, UPT, UR5, 0x3, UPT ;  /* 0x000000030500788c */ /* 0x000fcc000bf06070 */
[----:B------:R-:W-:-:S13]  /*5f70*/  PLOP3.LUT P0, PT, PT, PT, UP0, 0x80, 0x8 ;  /* 0x000000000008781c */ /* 0x000fda0003f0f008 */
[----:B------:R-:W-:Y:S05]  /*5f80*/  @!P0 EXIT ;  /* 0x000000000000894d */ /* 0x000fea0003800000 */
[----:B------:R-:W1:Y:S01]  /*5f90*/  LDCU.128 UR16, c[0x0][0x400] ;  /* 0x00008000ff1077ac */ /* 0x000e620008000c00 */
[----:B------:R-:W2:Y:S01]  /*5fa0*/  LDCU.64 UR8, c[0x0][0x3f8] ;  /* 0x00007f00ff0877ac */ /* 0x000ea20008000a00 */
[----:B------:R-:W-:Y:S01]  /*5fb0*/  UIADD3 UR11, UPT, UPT, UR15, UR6, URZ ;  /* 0x000000060f0b7290 */ /* 0x000fe2000fffe0ff */
[----:B------:R-:W4:Y:S05]  /*5fc0*/  LDCU UR14, c[0x0][0x3e8] ;  /* 0x00007d00ff0e77ac */ /* 0x000f2a0008000800 */
[----:B------:R-:W-:Y:S01]  /*5fd0*/  MOV R0, UR11 ;  /* 0x0000000b00007c02 */ /* 0x000fe20008000f00 */
[----:B-1----:R-:W-:Y:S02]  /*5fe0*/  UIADD3 UR7, UP1, UPT, UR18, 0x8, URZ ;  /* 0x0000000812077890 */ /* 0x002fe4000ff3e0ff */
[----:B------:R-:W-:-:S02]  /*5ff0*/  UIADD3 UR4, UP0, UPT, UR16, 0x8, URZ ;  /* 0x0000000810047890 */ /* 0x000fc4000ff1e0ff */
[----:B--2---:R-:W-:Y:S02]  /*6000*/  UIADD3 UR10, UP2, UPT, UR8, 0x8, URZ ;  /* 0x00000008080a7890 */ /* 0x004fe4000ff5e0ff */
[----:B------:R-:W-:Y:S02]  /*6010*/  UIADD3.X UR8, UPT, UPT, URZ, UR19, URZ, UP1, !UPT ;  /* 0x00000013ff087290 */ /* 0x000fe40008ffe4ff */
[----:B------:R-:W-:Y:S02]  /*6020*/  UIADD3.X UR5, UPT, UPT, URZ, UR17, URZ, UP0, !UPT ;  /* 0x00000011ff057290 */ /* 0x000fe400087fe4ff */
[----:B----4-:R-:W-:-:S12]  /*6030*/  UIADD3.X UR9, UPT, UPT, URZ, UR9, URZ, UP2, !UPT ;  /* 0x00000009ff097290 */ /* 0x010fd800097fe4ff */
.L_x_177:
[----:B-1----:R-:W-:Y:S01]  /*6040*/  MOV R2, UR7 ;  /* 0x0000000700027c02 */ /* 0x002fe20008000f00 */
[----:B0-----:R-:W-:-:S04]  /*6050*/  IMAD.U32 R3, RZ, RZ, UR8 ;  /* 0x00000008ff037e24 */ /* 0x001fc8000f8e00ff */
[----:B------:R-:W-:-:S05]  /*6060*/  IMAD.WIDE R2, R0, 0x4, R2 ;  /* 0x0000000400027825 */ /* 0x000fca00078e0202 */
[----:B------:R-:W2:Y:S01]  /*6070*/  LDG.E R13, desc[UR12][R2.64+-0x8] ;  /* 0xfffff80c020d7981 */ /* 0x000ea2000c1e1900 */
[----:B------:R-:W-:Y:S01]  /*6080*/  MOV R11, R7 ;  /* 0x00000007000b7202 */ /* 0x000fe20000000f00 */
[----:B------:R-:W-:Y:S01]  /*6090*/  IMAD.U32 R12, RZ, RZ, UR4 ;  /* 0x00000004ff0c7e24 */ /* 0x000fe2000f8e00ff */
[----:B---3--:R-:W-:Y:S02]  /*60a0*/  MOV R14, R4 ;  /* 0x00000004000e7202 */ /* 0x008fe40000000f00 */
[----:B------:R-:W-:-:S04]  /*60b0*/  FSETP.NAN.AND P0, PT, R11, R11, PT ;  /* 0x0000000b0b00720b */ /* 0x000fc80003f08000 */
[----:B--2---:R-:W-:-:S04]  /*60c0*/  FSETP.NAN.OR P1, PT, R13, R13, P0 ;  /* 0x0000000d0d00720b */ /* 0x004fc80000728400 */
[----:B------:R-:W-:-:S09]  /*60d0*/  FSETP.NAN.OR P2, PT, R13, R13, !P1 ;  /* 0x0000000d0d00720b */ /* 0x000fd20004f48400 */
[----:B------:R-:W-:-:S04]  /*60e0*/  @!P1 FMUL R10, R6, R11 ;  /* 0x0000000b060a9220 */ /* 0x000fc80000400000 */
[C---:B------:R-:W-:Y:S01]  /*60f0*/  @!P2 FSEL R11, R13.reuse, R11, P0 ;  /* 0x0000000b0d0ba208 */ /* 0x040fe20000000000 */
[----:B------:R-:W-:Y:S01]  /*6100*/  @!P1 FFMA R7, R13, R9, R10 ;  /* 0x000000090d079223 */ /* 0x000fe2000000000a */
[----:B------:R-:W-:Y:S02]  /*6110*/  FSETP.NAN.AND P0, PT, R14, R14, PT ;  /* 0x0000000e0e00720b */ /* 0x000fe40003f08000 */
[----:B------:R-:W-:Y:S01]  /*6120*/  MOV R10, UR10 ;  /* 0x0000000a000a7c02 */ /* 0x000fe20008000f00 */
[----:B------:R-:W-:Y:S01]  /*6130*/  @P1 IMAD.MOV.U32 R7, RZ, RZ, R11 ;  /* 0x000000ffff071224 */ /* 0x000fe200078e000b */
[----:B------:R-:W-:Y:S02]  /*6140*/  MOV R11, UR9 ;  /* 0x00000009000b7c02 */ /* 0x000fe40008000f00 */
[----:B------:R-:W-:Y:S02]  /*6150*/  MOV R13, UR5 ;  /* 0x00000005000d7c02 */ /* 0x000fe40008000f00 */
[----:B------:R-:W-:Y:S01]  /*6160*/  FSETP.NAN.OR P1, PT, R7, R7, P0 ;  /* 0x000000070700720b */ /* 0x000fe20000728400 */
[----:B------:R-:W-:-:S03]  /*6170*/  IMAD.WIDE R10, R0, 0x4, R10 ;  /* 0x00000004000a7825 */ /* 0x000fc600078e020a */
[----:B------:R-:W-:Y:S01]  /*6180*/  FSETP.NAN.OR P2, PT, R7, R7, !P1 ;  /* 0x000000070700720b */ /* 0x000fe20004f48400 */
[----:B------:R-:W-:Y:S01]  /*6190*/  IMAD.WIDE R12, R0, 0x4, R12 ;  /* 0x00000004000c7825 */ /* 0x000fe200078e020c */
[----:B------:R0:W-:Y:S07]  /*61a0*/  STG.E desc[UR12][R10.64+-0x8], R7 ;  /* 0xfffff8070a007986 */ /* 0x0001ee000c10190c */
[----:B------:R-:W-:-:S04]  /*61b0*/  @!P1 FMUL R4, R5, R14 ;  /* 0x0000000e05049220 */ /* 0x000fc80000400000 */
[C---:B------:R-:W-:Y:S01]  /*61c0*/  @!P2 FSEL R14, R7.reuse, R14, P0 ;  /* 0x0000000e070ea208 */ /* 0x040fe20000000000 */
[----:B------:R-:W-:-:S03]  /*61d0*/  @!P1 FFMA R4, R7, R8, R4 ;  /* 0x0000000807049223 */ /* 0x000fc60000000004 */
[----:B------:R-:W-:-:S05]  /*61e0*/  @P1 MOV R4, R14 ;  /* 0x0000000e00041202 */ /* 0x000fca0000000f00 */
[----:B------:R1:W-:Y:S04]  /*61f0*/  STG.E desc[UR12][R12.64+-0x8], R4 ;  /* 0xfffff8040c007986 */ /* 0x0003e8000c10190c */
[----:B------:R-:W2:Y:S01]  /*6200*/  LDG.E R16, desc[UR12][R2.64+-0x4] ;  /* 0xfffffc0c02107981 */ /* 0x000ea2000c1e1900 */
[-C--:B------:R-:W-:Y:S02]  /*6210*/  FSETP.NAN.AND P2, PT, R7, R7.reuse, PT ;  /* 0x000000070700720b */ /* 0x080fe40003f48000 */
[----:B------:R-:W-:Y:S02]  /*6220*/  FSETP.NAN.AND P3, PT, R4, R4, PT ;  /* 0x000000040400720b */ /* 0x000fe40003f68000 */
[----:B--2---:R-:W-:-:S13]  /*6230*/  FSETP.NAN.AND P0, PT, R16, R7, PT ;  /* 0x000000071000720b */ /* 0x004fda0003f08000 */
[C---:B------:R-:W-:Y:S02]  /*6240*/  @P0 FSETP.NAN.AND P1, PT, R16.reuse, R16, PT ;  /* 0x000000101000020b */ /* 0x040fe40003f28000 */
[----:B------:R-:W-:-:S04]  /*6250*/  @P0 FSEL R14, R16, R7, P2 ;  /* 0x00000007100e0208 */ /* 0x000fc80001000000 */
[-C--:B------:R-:W-:Y:S01]  /*6260*/  @P0 FSEL R15, R14, R7.reuse, !P1 ;  /* 0x000000070e0f0208 */ /* 0x080fe20004800000 */
[----:B------:R-:W-:-:S04]  /*6270*/  @!P0 FMUL R14, R6, R7 ;  /* 0x00000007060e8220 */ /* 0x000fc80000400000 */
[----:B------:R-:W-:Y:S01]  /*6280*/  @!P0 FFMA R15, R16, R9, R14 ;  /* 0x00000009100f8223 */ /* 0x000fe2000000000e */
[----:B------:R-:W-:-:S04]  /*6290*/  FADD R14, R4, R4 ;  /* 0x00000004040e7221 */ /* 0x000fc80000000000 */
[-C--:B------:R-:W-:Y:S01]  /*62a0*/  FSETP.NUM.AND P1, PT, R15, R15.reuse, !P3 ;  /* 0x0000000f0f00720b */ /* 0x080fe20005f27000 */
[----:B------:R-:W-:Y:S01]  /*62b0*/  FFMA R14, R7, 3, -R14 ;  /* 0x40400000070e7823 */ /* 0x000fe2000000080e */
[----:B------:R-:W-:-:S04]  /*62c0*/  FSETP.NAN.AND P0, PT, R15, R15, PT ;  /* 0x0000000f0f00720b */ /* 0x000fc80003f08000 */
[----:B------:R-:W-:-:S07]  /*62d0*/  FSEL R14, R14, +QNAN , !P3 ;  /* 0x7fffffff0e0e7808 */ /* 0x000fce0005800000 */
[----:B0-----:R-:W-:-:S04]  /*62e0*/  @!P1 FSEL R7, R15, R4, P3 ;  /* 0x000000040f079208 */ /* 0x001fc80001800000 */
[-C--:B------:R-:W-:Y:S01]  /*62f0*/  @!P1 FSEL R16, R7, R4.reuse, !P0 ;  /* 0x0000000407109208 */ /* 0x080fe20004000000 */
[----:B-1----:R-:W-:Y:S01]  /*6300*/  @P1 FMUL R4, R5, R4 ;  /* 0x0000000405041220 */ /* 0x002fe20000400000 */
[----:B------:R-:W-:-:S03]  /*6310*/  FSEL R7, R14, +QNAN , !P2 ;  /* 0x7fffffff0e077808 */ /* 0x000fc60005000000 */
[----:B------:R-:W-:Y:S02]  /*6320*/  @P1 FFMA R16, R15, R8, R4 ;  /* 0x000000080f101223 */ /* 0x000fe40000000004 */
[----:B------:R-:W-:Y:S04]  /*6330*/  STG.E desc[UR12][R2.64+-0x8], R7 ;  /* 0xfffff80702007986 */ /* 0x000fe8000c10190c */
[----:B------:R0:W-:Y:S04]  /*6340*/  STG.E desc[UR12][R10.64+-0x4], R15 ;  /* 0xfffffc0f0a007986 */ /* 0x0001e8000c10190c */
[----:B------:R1:W-:Y:S04]  /*6350*/  STG.E desc[UR12][R12.64+-0x4], R16 ;  /* 0xfffffc100c007986 */ /* 0x0003e8000c10190c */
[----:B------:R-:W2:Y:S01]  /*6360*/  LDG.E R14, desc[UR12][R2.64] ;  /* 0x0000000c020e7981 */ /* 0x000ea2000c1e1900 */
[----:B------:R-:W-:-:S02]  /*6370*/  FSETP.NAN.AND P3, PT, R16, R16, PT ;  /* 0x000000101000720b */ /* 0x000fc40003f68000 */
        /* <DEDUP_REMOVED lines=10> */
[----:B------:R-:W-:-:S04]  /*6420*/  FSEL R4, R4, +QNAN , !P3 ;  /* 0x7fffffff04047808 */ /* 0x000fc80005800000 */
[----:B0-----:R-:W-:-:S03]  /*6430*/  FSEL R15, R4, +QNAN , !P0 ;  /* 0x7fffffff040f7808 */ /* 0x001fc60004000000 */
[-C--:B------:R-:W-:Y:S02]  /*6440*/  @!P2 FSEL R7, R17, R16.reuse, P3 ;  /* 0x000000101107a208 */ /* 0x080fe40001800000 */
[----:B------:R0:W-:Y:S02]  /*6450*/  STG.E desc[UR12][R2.64+-0x4], R15 ;  /* 0xfffffc0f02007986 */ /* 0x0001e4000c10190c */
[-C--:B------:R-:W-:Y:S01]  /*6460*/  @!P2 FSEL R14, R7, R16.reuse, !P1 ;  /* 0x00000010070ea208 */ /* 0x080fe20004800000 */
[----:B-1----:R-:W-:Y:S01]  /*6470*/  @P2 FMUL R16, R5, R16 ;  /* 0x0000001005102220 */ /* 0x002fe20000400000 */
[----:B------:R-:W-:Y:S03]  /*6480*/  STG.E desc[UR12][R10.64], R17 ;  /* 0x000000110a007986 */ /* 0x000fe6000c10190c */
[----:B------:R-:W-:-:S05]  /*6490*/  @P2 FFMA R14, R17, R8, R16 ;  /* 0x00000008110e2223 */ /* 0x000fca0000000010 */
[----:B------:R1:W-:Y:S04]  /*64a0*/  STG.E desc[UR12][R12.64], R14 ;  /* 0x0000000e0c007986 */ /* 0x0003e8000c10190c */
[----:B------:R-:W2:Y:S01]  /*64b0*/  LDG.E R16, desc[UR12][R2.64+0x4] ;  /* 0x0000040c02107981 */ /* 0x000ea2000c1e1900 */
[----:B------:R-:W-:Y:S01]  /*64c0*/  UIADD3 UR6, UPT, UPT, UR6, 0x4, URZ ;  /* 0x0000000406067890 */ /* 0x000fe2000fffe0ff */
[----:B------:R-:W-:-:S03]  /*64d0*/  VIADD R0, R0, 0x4 ;  /* 0x0000000400007836 */ /* 0x000fc60000000000 */
[----:B------:R-:W-:Y:S01]  /*64e0*/  UISETP.GE.AND UP0, UPT, UR6, UR14, UPT ;  /* 0x0000000e0600728c */ /* 0x000fe2000bf06270 */
[----:B--2---:R-:W-:-:S13]  /*64f0*/  FSETP.NAN.AND P0, PT, R16, R17, PT ;  /* 0x000000111000720b */ /* 0x004fda0003f08000 */
[C---:B------:R-:W-:Y:S02]  /*6500*/  @P0 FSETP.NAN.AND P2, PT, R16.reuse, R16, PT ;  /* 0x000000101000020b */ /* 0x040fe40003f48000 */
[----:B------:R-:W-:-:S04]  /*6510*/  @P0 FSEL R4, R16, R17, P1 ;  /* 0x0000001110040208 */ /* 0x000fc80000800000 */
[-C--:B------:R-:W-:Y:S01]  /*6520*/  @P0 FSEL R7, R4, R17.reuse, !P2 ;  /* 0x0000001104070208 */ /* 0x080fe20005000000 */
[----:B------:R-:W-:Y:S01]  /*6530*/  @!P0 FMUL R4, R6, R17 ;  /* 0x0000001106048220 */ /* 0x000fe20000400000 */
[----:B------:R-:W-:-:S03]  /*6540*/  FSETP.NAN.AND P2, PT, R14, R14, PT ;  /* 0x0000000e0e00720b */ /* 0x000fc60003f48000 */
[----:B------:R-:W-:-:S05]  /*6550*/  @!P0 FFMA R7, R16, R9, R4 ;  /* 0x0000000910078223 */ /* 0x000fca0000000004 */
[----:B------:R-:W-:-:S13]  /*6560*/  FSETP.NUM.AND P0, PT, R7, R7, !P2 ;  /* 0x000000070700720b */ /* 0x000fda0005707000 */
[----:B------:R-:W-:Y:S01]  /*6570*/  @!P0 FSETP.NAN.AND P3, PT, R7, R7, PT ;  /* 0x000000070700820b */ /* 0x000fe20003f68000 */
[-C--:B------:R-:W-:Y:S01]  /*6580*/  @P0 FMUL R16, R5, R14.reuse ;  /* 0x0000000e05100220 */ /* 0x080fe20000400000 */
[----:B0-----:R-:W-:-:S04]  /*6590*/  @!P0 FSEL R15, R7, R14, P2 ;  /* 0x0000000e070f8208 */ /* 0x001fc80001000000 */
[----:B------:R-:W-:Y:S01]  /*65a0*/  @!P0 FSEL R4, R15, R14, !P3 ;  /* 0x0000000e0f048208 */ /* 0x000fe20005800000 */
[C---:B------:R-:W-:Y:S01]  /*65b0*/  @P0 FFMA R4, R7.reuse, R8, R16 ;  /* 0x0000000807040223 */ /* 0x040fe20000000010 */
[----:B-1----:R-:W-:Y:S01]  /*65c0*/  FADD R14, R14, R14 ;  /* 0x0000000e0e0e7221 */ /* 0x002fe20000000000 */
[----:B------:R-:W-:Y:S02]  /*65d0*/  FSETP.NAN.AND P0, PT, R7, R7, PT ;  /* 0x000000070700720b */ /* 0x000fe40003f08000 */
[C---:B------:R-:W-:Y:S01]  /*65e0*/  FADD R16, R4.reuse, R4 ;  /* 0x0000000404107221 */ /* 0x040fe20000000000 */
[----:B------:R-:W-:Y:S01]  /*65f0*/  FFMA R14, R17, 3, -R14 ;  /* 0x40400000110e7823 */ /* 0x000fe2000000080e */
[----:B------:R-:W-:Y:S02]  /*6600*/  FSETP.NAN.AND P3, PT, R4, R4, PT ;  /* 0x000000040400720b */ /* 0x000fe40003f68000 */
[----:B------:R-:W-:Y:S02]  /*6610*/  FFMA R16, R7, 3, -R16 ;  /* 0x4040000007107823 */ /* 0x000fe40000000810 */
[----:B------:R-:W-:-:S03]  /*6620*/  FSEL R14, R14, +QNAN , !P2 ;  /* 0x7fffffff0e0e7808 */ /* 0x000fc60005000000 */
[----:B------:R-:W-:Y:S02]  /*6630*/  FSEL R16, R16, +QNAN , !P3 ;  /* 0x7fffffff10107808 */ /* 0x000fe40005800000 */
[----:B------:R-:W-:Y:S02]  /*6640*/  FSEL R15, R14, +QNAN , !P1 ;  /* 0x7fffffff0e0f7808 */ /* 0x000fe40004800000 */
[----:B------:R-:W-:-:S03]  /*6650*/  FSEL R17, R16, +QNAN , !P0 ;  /* 0x7fffffff10117808 */ /* 0x000fc60004000000 */
[----:B------:R1:W-:Y:S04]  /*6660*/  STG.E desc[UR12][R2.64], R15 ;  /* 0x0000000f02007986 */ /* 0x0003e8000c10190c */
[----:B------:R1:W-:Y:S04]  /*6670*/  STG.E desc[UR12][R10.64+0x4], R7 ;  /* 0x000004070a007986 */ /* 0x0003e8000c10190c */
[----:B------:R1:W-:Y:S04]  /*6680*/  STG.E desc[UR12][R12.64+0x4], R4 ;  /* 0x000004040c007986 */ /* 0x0003e8000c10190c */
[----:B------:R1:W-:Y:S01]  /*6690*/  STG.E desc[UR12][R2.64+0x4], R17 ;  /* 0x0000041102007986 */ /* 0x0003e2000c10190c */
[----:B------:R-:W-:Y:S05]  /*66a0*/  BRA.U !UP0, `(.L_x_177) ;  /* 0xfffffff908647547 */ /* 0x000fea000b83ffff */
[----:B------:R-:W-:Y:S05]  /*66b0*/  EXIT ;  /* 0x000000000000794d */ /* 0x000fea0003800000 */
        .weak           $__internal_2_$__cuda_sm3x_div_rn_noftz_f32_slowpath
        .type           $__internal_2_$__cuda_sm3x_div_rn_noftz_f32_slowpath,@function
        .size           $__internal_2_$__cuda_sm3x_div_rn_noftz_f32_slowpath,(.L_x_192 - $__internal_2_$__cuda_sm3x_div_rn_noftz_f32_slowpath)
$__internal_2_$__cuda_sm3x_div_rn_noftz_f32_slowpath:
[----:B------:R-:W-:Y:S01]  /*66c0*/  SHF.R.U32.HI R2, RZ, 0x17, R3 ;  /* 0x00000017ff027819 */ /* 0x000fe20000011603 */
[----:B------:R-:W-:Y:S01]  /*66d0*/  BSSY.RECONVERGENT B1, `(.L_x_178) ;  /* 0x0000062000017945 */ /* 0x000fe20003800200 */
[----:B------:R-:W-:Y:S02]  /*66e0*/  SHF.R.U32.HI R33, RZ, 0x17, R0 ;  /* 0x00000017ff217819 */ /* 0x000fe40000011600 */
[----:B------:R-:W-:Y:S02]  /*66f0*/  LOP3.LUT R2, R2, 0xff, RZ, 0xc0, !PT ;  /* 0x000000ff02027812 */ /* 0x000fe400078ec0ff */
[----:B------:R-:W-:Y:S02]  /*6700*/  LOP3.LUT R33, R33, 0xff, RZ, 0xc0, !PT ;  /* 0x000000ff21217812 */ /* 0x000fe400078ec0ff */
[----:B------:R-:W-:Y:S02]  /*6710*/  IADD3 R32, PT, PT, R2, -0x1, RZ ;  /* 0xffffffff02207810 */ /* 0x000fe40007ffe0ff */
[----:B------:R-:W-:-:S02]  /*6720*/  IADD3 R34, PT, PT, R33, -0x1, RZ ;  /* 0xffffffff21227810 */ /* 0x000fc40007ffe0ff */
[----:B------:R-:W-:-:S04]  /*6730*/  ISETP.GT.U32.AND P0, PT, R32, 0xfd, PT ;  /* 0x000000fd2000780c */ /* 0x000fc80003f04070 */
[----:B------:R-:W-:-:S13]  /*6740*/  ISETP.GT.U32.OR P0, PT, R34, 0xfd, P0 ;  /* 0x000000fd2200780c */ /* 0x000fda0000704470 */
[----:B------:R-:W-:Y:S01]  /*6750*/  @!P0 IMAD.MOV.U32 R29, RZ, RZ, RZ ;  /* 0x000000ffff1d8224 */ /* 0x000fe200078e00ff */
[----:B------:R-:W-:Y:S06]  /*6760*/  @!P0 BRA `(.L_x_179) ;  /* 0x00000000005c8947 */ /* 0x000fec0003800000 */
[----:B------:R-:W-:Y:S02]  /*6770*/  FSETP.GTU.FTZ.AND P0, PT, |R0|, +INF , PT ;  /* 0x7f8000000000780b */ /* 0x000fe40003f1c200 */
        /* <DEDUP_REMOVED lines=17> */
[----:B------:R-:W-:Y:S01]  /*6890*/  @P0 MOV R29, RZ ;  /* 0x000000ff001d0202 */ /* 0x000fe20000000f00 */
[----:B------:R-:W-:Y:S01]  /*68a0*/  @!P0 FFMA R0, R0, 1.84467440737095516160e+19, RZ ;  /* 0x5f80000000008823 */ /* 0x000fe200000000ff */
[----:B------:R-:W-:Y:S01]  /*68b0*/  @!P0 MOV R29, 0xffffffc0 ;  /* 0xffffffc0001d8802 */ /* 0x000fe20000000f00 */
[----:B------:R-:W-:-:S04]  /*68c0*/  @!P1 FFMA R3, R3, 1.84467440737095516160e+19, RZ ;  /* 0x5f80000003039823 */ /* 0x000fc800000000ff */
[----:B------:R-:W-:-:S07]  /*68d0*/  @!P1 VIADD R29, R29, 0x40 ;  /* 0x000000401d1d9836 */ /* 0x000fce0000000000 */
.L_x_179:
[----:B------:R-:W-:Y:S01]  /*68e0*/  LEA R32, R2, 0xc0800000, 0x17 ;  /* 0xc080000002207811 */ /* 0x000fe200078eb8ff */
[----:B------:R-:W-:Y:S01]  /*68f0*/  BSSY.RECONVERGENT B2, `(.L_x_184) ;  /* 0x0000036000027945 */ /* 0x000fe20003800200 */
[----:B------:R-:W-:Y:S02]  /*6900*/  IADD3 R35, PT, PT, R33, -0x7f, RZ ;  /* 0xffffff8121237810 */ /* 0x000fe40007ffe0ff */
[----:B------:R-:W-:Y:S02]  /*6910*/  IADD3 R36, PT, PT, -R32, R3, RZ ;  /* 0x0000000320247210 */ /* 0x000fe40007ffe1ff */
[C---:B------:R-:W-:Y:S01]  /*6920*/  IADD3 R2, PT, PT, R35.reuse, 0x7f, -R2 ;  /* 0x0000007f23027810 */ /* 0x040fe20007ffe802 */
[----:B------:R-:W-:Y:S01]  /*6930*/  IMAD R0, R35, -0x800000, R0 ;  /* 0xff80000023007824 */ /* 0x000fe200078e0200 */
[----:B------:R-:W0:Y:S01]  /*6940*/  MUFU.RCP R32, R36 ;  /* 0x0000002400207308 */ /* 0x000e220000001000 */
[----:B------:R-:W-:Y:S02]  /*6950*/  FADD.FTZ R3, -R36, -RZ ;  /* 0x800000ff24037221 */ /* 0x000fe40000010100 */
[----:B------:R-:W-:-:S02]  /*6960*/  IMAD.IADD R29, R2, 0x1, R29 ;  /* 0x00000001021d7824 */ /* 0x000fc400078e021d */
        /* <DEDUP_REMOVED lines=8> */
[----:B------:R-:W-:-:S04]  /*69f0*/  LOP3.LUT R2, R2, 0xff, RZ, 0xc0, !PT ;  /* 0x000000ff02027812 */ /* 0x000fc800078ec0ff */
[----:B------:R-:W-:-:S04]  /*6a00*/  IADD3 R2, PT, PT, R2, R29, RZ ;  /* 0x0000001d02027210 */ /* 0x000fc80007ffe0ff */
[----:B------:R-:W-:-:S04]  /*6a10*/  IADD3 R32, PT, PT, R2, -0x1, RZ ;  /* 0xffffffff02207810 */ /* 0x000fc80007ffe0ff */
        /* <DEDUP_REMOVED lines=9> */
[CCC-:B------:R-:W-:Y:S01]  /*6ab0*/  FFMA.RZ R32, R33.reuse, R3.reuse, R34.reuse ;  /* 0x0000000321207223 */ /* 0x1c0fe2000000c022 */
[CCC-:B------:R-:W-:Y:S01]  /*6ac0*/  FFMA.RP R29, R33.reuse, R3.reuse, R34.reuse ;  /* 0x00000003211d7223 */ /* 0x1c0fe20000008022 */
[----:B------:R-:W-:Y:S01]  /*6ad0*/  FFMA.RM R34, R33, R3, R34 ;  /* 0x0000000321227223 */ /* 0x000fe20000004022 */
[----:B------:R-:W-:Y:S02]  /*6ae0*/  ISETP.NE.AND P2, PT, R2, RZ, PT ;  /* 0x000000ff0200720c */ /* 0x000fe40003f45270 */
[----:B------:R-:W-:Y:S01]  /*6af0*/  LOP3.LUT R3, R32, 0x7fffff, RZ, 0xc0, !PT ;  /* 0x007fffff20037812 */ /* 0x000fe200078ec0ff */
[C---:B------:R-:W-:Y:S01]  /*6b00*/  VIADD R32, R2.reuse, 0x20 ;  /* 0x0000002002207836 */ /* 0x040fe20000000000 */
[C---:B------:R-:W-:Y:S02]  /*6b10*/  ISETP.NE.AND P1, PT, R2.reuse, RZ, PT ;  /* 0x000000ff0200720c */ /* 0x040fe40003f25270 */
[----:B------:R-:W-:Y:S02]  /*6b20*/  LOP3.LUT R3, R3, 0x800000, RZ, 0xfc, !PT ;  /* 0x0080000003037812 */ /* 0x000fe400078efcff */
[----:B------:R-:W-:-:S02]  /*6b30*/  IADD3 R2, PT, PT, -R2, RZ, RZ ;  /* 0x000000ff02027210 */ /* 0x000fc40007ffe1ff */
[----:B------:R-:W-:Y:S02]  /*6b40*/  SHF.L.U32 R32, R3, R32, RZ ;  /* 0x0000002003207219 */ /* 0x000fe400000006ff */
[----:B------:R-:W-:Y:S02]  /*6b50*/  FSETP.NEU.FTZ.AND P0, PT, R29, R34, PT ;  /* 0x000000221d00720b */ /* 0x000fe40003f1d000 */
[----:B------:R-:W-:Y:S02]  /*6b60*/  SEL R2, R2, RZ, P2 ;  /* 0x000000ff02027207 */ /* 0x000fe40001000000 */
[----:B------:R-:W-:Y:S02]  /*6b70*/  ISETP.NE.AND P1, PT, R32, RZ, P1 ;  /* 0x000000ff2000720c */ /* 0x000fe40000f25270 */
[----:B------:R-:W-:Y:S02]  /*6b80*/  SHF.R.U32.HI R29, RZ, R2, R3 ;  /* 0x00000002ff1d7219 */ /* 0x000fe40000011603 */
[----:B------:R-:W-:-:S02]  /*6b90*/  PLOP3.LUT P0, PT, P0, P1, PT, 0xf8, 0x8f ;  /* 0x00000000008f781c */ /* 0x000fc40000703f70 */
[----:B------:R-:W-:Y:S02]  /*6ba0*/  SHF.R.U32.HI R3, RZ, 0x1, R29 ;  /* 0x00000001ff037819 */ /* 0x000fe4000001161d */
[----:B------:R-:W-:-:S04]  /*6bb0*/  SEL R2, RZ, 0x1, !P0 ;  /* 0x00000001ff027807 */ /* 0x000fc80004000000 */
[----:B------:R-:W-:-:S04]  /*6bc0*/  LOP3.LUT R2, R2, 0x1, R3, 0xf8, !PT ;  /* 0x0000000102027812 */ /* 0x000fc800078ef803 */
[----:B------:R-:W-:-:S04]  /*6bd0*/  LOP3.LUT R2, R2, R29, RZ, 0xc0, !PT ;  /* 0x0000001d02027212 */ /* 0x000fc800078ec0ff */
[----:B------:R-:W-:-:S04]  /*6be0*/  IADD3 R3, PT, PT, R3, R2, RZ ;  /* 0x0000000203037210 */ /* 0x000fc80007ffe0ff */
[----:B------:R-:W-:Y:S01]  /*6bf0*/  LOP3.LUT R0, R3, R0, RZ, 0xfc, !PT ;  /* 0x0000000003007212 */ /* 0x000fe200078efcff */
[----:B------:R-:W-:Y:S06]  /*6c00*/  BRA `(.L_x_187) ;  /* 0x0000000000107947 */ /* 0x000fec0003800000 */
.L_x_186:
[----:B------:R-:W-:-:S04]  /*6c10*/  LOP3.LUT R0, R0, 0x80000000, RZ, 0xc0, !PT ;  /* 0x8000000000007812 */ /* 0x000fc800078ec0ff */
[----:B------:R-:W-:Y:S01]  /*6c20*/  LOP3.LUT R0, R0, 0x7f800000, RZ, 0xfc, !PT ;  /* 0x7f80000000007812 */ /* 0x000fe200078efcff */
[----:B------:R-:W-:Y:S06]  /*6c30*/  BRA `(.L_x_187) ;  /* 0x0000000000047947 */ /* 0x000fec0003800000 */
.L_x_185:
[----:B------:R-:W-:-:S07]  /*6c40*/  IMAD R0, R29, 0x800000, R0 ;  /* 0x008000001d007824 */ /* 0x000fce00078e0200 */
.L_x_187:
[----:B------:R-:W-:Y:S05]  /*6c50*/  BSYNC.RECONVERGENT B2 ;  /* 0x0000000000027941 */ /* 0x000fea0003800200 */
.L_x_184:
[----:B------:R-:W-:Y:S05]  /*6c60*/  BRA `(.L_x_188) ;  /* 0x0000000000207947 */ /* 0x000fea0003800000 */
.L_x_183:
[----:B------:R-:W-:-:S04]  /*6c70*/  LOP3.LUT R0, R3, 0x80000000, R0, 0x48, !PT ;  /* 0x8000000003007812 */ /* 0x000fc800078e4800 */
[----:B------:R-:W-:Y:S01]  /*6c80*/  LOP3.LUT R0, R0, 0x7f800000, RZ, 0xfc, !PT ;  /* 0x7f80000000007812 */ /* 0x000fe200078efcff */
[----:B------:R-:W-:Y:S06]  /*6c90*/  BRA `(.L_x_188) ;  /* 0x0000000000147947 */ /* 0x000fec0003800000 */
.L_x_182:
[----:B------:R-:W-:Y:S01]  /*6ca0*/  LOP3.LUT R0, R3, 0x80000000, R0, 0x48, !PT ;  /* 0x8000000003007812 */ /* 0x000fe200078e4800 */
[----:B------:R-:W-:Y:S06]  /*6cb0*/  BRA `(.L_x_188) ;  /* 0x00000000000c7947 */ /* 0x000fec0003800000 */
.L_x_181:
[----:B------:R-:W0:Y:S01]  /*6cc0*/  MUFU.RSQ R0, -QNAN ;  /* 0xffc0000000007908 */ /* 0x000e220000001400 */
[----:B------:R-:W-:Y:S05]  /*6cd0*/  BRA `(.L_x_188) ;  /* 0x0000000000047947 */ /* 0x000fea0003800000 */
.L_x_180:
[----:B------:R-:W-:-:S07]  /*6ce0*/  FADD.FTZ R0, R0, R3 ;  /* 0x0000000300007221 */ /* 0x000fce0000010000 */
.L_x_188:
[----:B------:R-:W-:Y:S05]  /*6cf0*/  BSYNC.RECONVERGENT B1 ;  /* 0x0000000000017941 */ /* 0x000fea0003800200 */
.L_x_178:
[----:B------:R-:W-:Y:S01]  /*6d00*/  HFMA2 R3, -RZ, RZ, 0, 0 ;  /* 0x00000000ff037431 */ /* 0x000fe200000001ff */
[----:B------:R-:W-:-:S04]  /*6d10*/  MOV R2, R30 ;  /* 0x0000001e00027202 */ /* 0x000fc80000000f00 */
[----:B0-----:R-:W-:Y:S05]  /*6d20*/  RET.REL.NODEC R2 `(kdj_batch_f32) ;  /* 0xffffff9002b47950 */ /* 0x001fea0003c3ffff */
.L_x_189:
        /* <DEDUP_REMOVED lines=13> */
.L_x_192:


//--------------------- .nv.shared.reserved.0     --------------------------
	.section	.nv.shared.reserved.0,"aw",@nobits
	.weak		__nv_reservedSMEM_offset_0_alias
	.size		__nv_reservedSMEM_offset_0_alias, 0, 64
	.other		__nv_reservedSMEM_offset_0_alias,@"STO_CUDA_RESERVED_SHARED STV_DEFAULT"
__nv_reservedSMEM_offset_0_alias:
	.zero		0
	.zero		64


//--------------------- .nv.constant0.kdj_many_series_one_param_f32 --------------------------
	.section	.nv.constant0.kdj_many_series_one_param_f32,"a",@progbits
	.sectionflags	@""
	.align	4
.nv.constant0.kdj_many_series_one_param_f32:
	.zero		984


//--------------------- .nv.constant0.kdj_batch_f32 --------------------------
	.section	.nv.constant0.kdj_batch_f32,"a",@progbits
	.sectionflags	@""
	.align	4
.nv.constant0.kdj_batch_f32:
	.zero		1040


//--------------------- SYMBOLS --------------------------

	.type		.nv.reservedSmem.offset0,@object
	.size		.nv.reservedSmem.offset0,0x4
